	.target	sm_103a

	.elftype	@"ET_EXEC"


//--------------------- .note.nv.tkinfo           --------------------------
	.section	.note.nv.tkinfo,"",@"SHT_NOTE"
	.sectionflags	@"SHF_NOTE_NV_TKINFO"
	.tkinfo
        /*0018*/ 	.word	0x00000002
        /*0030*/ 	.string	""
        /*0030*/ 	.string	"ptxas"
        /*0030*/ 	.string	"Cuda compilation tools, release 13.0, V13.0.88"
        /*0030*/ 	.string	"Build cuda_13.0.r13.0/compiler.36424714_0"
        /*0030*/ 	.string	"-arch sm_103a -m 64 "



//--------------------- .note.nv.cuinfo           --------------------------
	.section	.note.nv.cuinfo,"",@"SHT_NOTE"
	.sectionflags	@"SHF_NOTE_NV_CUINFO"
        /*0018*/ 	.short	0x0002
        /*001a*/ 	.short	0x0067
        /*001c*/ 	.short	0x0082
	.zero		2


//--------------------- .nv.info                  --------------------------
	.section	.nv.info,"",@"SHT_CUDA_INFO"
	.align	4


	//----- nvinfo : EIATTR_REGCOUNT
	.align		4
        /*0000*/ 	.byte	0x04, 0x2f
        /*0002*/ 	.short	(.L_29 - .L_28)
	.align		4
.L_28:
        /*0004*/ 	.word	index@(_Z16adam_cuda_kernelIffEvPT_PT0_S1_S1_PKS2_fffffm10adamMode_tf)
        /*0008*/ 	.word	0x00000018


	//----- nvinfo : EIATTR_FRAME_SIZE
	.align		4
.L_29:
        /*000c*/ 	.byte	0x04, 0x11
        /*000e*/ 	.short	(.L_31 - .L_30)
	.align		4
.L_30:
        /*0010*/ 	.word	index@(_Z16adam_cuda_kernelIffEvPT_PT0_S1_S1_PKS2_fffffm10adamMode_tf)
        /*0014*/ 	.word	0x00000000


	//----- nvinfo : EIATTR_REGCOUNT
	.align		4
.L_31:
        /*0018*/ 	.byte	0x04, 0x2f
        /*001a*/ 	.short	(.L_33 - .L_32)
	.align		4
.L_32:
        /*001c*/ 	.word	index@(_Z16adam_cuda_kernelIfN3c104HalfEEvPT_PT0_S3_S3_PKS4_fffffm10adamMode_tf)
        /*0020*/ 	.word	0x00000019


	//----- nvinfo : EIATTR_FRAME_SIZE
	.align		4
.L_33:
        /*0024*/ 	.byte	0x04, 0x11
        /*0026*/ 	.short	(.L_35 - .L_34)
	.align		4
.L_34:
        /*0028*/ 	.word	index@(_Z16adam_cuda_kernelIfN3c104HalfEEvPT_PT0_S3_S3_PKS4_fffffm10adamMode_tf)
        /*002c*/ 	.word	0x00000000


	//----- nvinfo : EIATTR_REGCOUNT
	.align		4
.L_35:
        /*0030*/ 	.byte	0x04, 0x2f
        /*0032*/ 	.short	(.L_37 - .L_36)
	.align		4
.L_36:
        /*0034*/ 	.word	index@(_Z16adam_cuda_kernelIddEvPT_PT0_S1_S1_PKS2_fffffm10adamMode_tf)
        /*0038*/ 	.word	0x00000026


	//----- nvinfo : EIATTR_FRAME_SIZE
	.align		4
.L_37:
        /*003c*/ 	.byte	0x04, 0x11
        /*003e*/ 	.short	(.L_39 - .L_38)
	.align		4
.L_38:
        /*0040*/ 	.word	index@($__internal_4_$__cuda_sm20_div_rn_f64_full)
        /*0044*/ 	.word	0x00000000


	//----- nvinfo : EIATTR_FRAME_SIZE
	.align		4
.L_39:
        /*0048*/ 	.byte	0x04, 0x11
        /*004a*/ 	.short	(.L_41 - .L_40)
	.align		4
.L_40:
        /*004c*/ 	.word	index@(_Z16adam_cuda_kernelIddEvPT_PT0_S1_S1_PKS2_fffffm10adamMode_tf)
        /*0050*/ 	.word	0x00000000


	//----- nvinfo : EIATTR_REGCOUNT
	.align		4
.L_41:
        /*0054*/ 	.byte	0x04, 0x2f
        /*0056*/ 	.short	(.L_43 - .L_42)
	.align		4
.L_42:
        /*0058*/ 	.word	index@(_Z32strided_check_finite_cuda_kernelIhEvPViPT_mii)
        /*005c*/ 	.word	0x0000000c


	//----- nvinfo : EIATTR_FRAME_SIZE
	.align		4
.L_43:
        /*0060*/ 	.byte	0x04, 0x11
        /*0062*/ 	.short	(.L_45 - .L_44)
	.align		4
.L_44:
        /*0064*/ 	.word	index@(_Z32strided_check_finite_cuda_kernelIhEvPViPT_mii)
        /*0068*/ 	.word	0x00000000


	//----- nvinfo : EIATTR_REGCOUNT
	.align		4
.L_45:
        /*006c*/ 	.byte	0x04, 0x2f
        /*006e*/ 	.short	(.L_47 - .L_46)
	.align		4
.L_46:
        /*0070*/ 	.word	index@(_Z32strided_check_finite_cuda_kernelIfEvPViPT_mii)
        /*0074*/ 	.word	0x0000000c


	//----- nvinfo : EIATTR_FRAME_SIZE
	.align		4
.L_47:
        /*0078*/ 	.byte	0x04, 0x11
        /*007a*/ 	.short	(.L_49 - .L_48)
	.align		4
.L_48:
        /*007c*/ 	.word	index@(_Z32strided_check_finite_cuda_kernelIfEvPViPT_mii)
        /*0080*/ 	.word	0x00000000


	//----- nvinfo : EIATTR_REGCOUNT
	.align		4
.L_49:
        /*0084*/ 	.byte	0x04, 0x2f
        /*0086*/ 	.short	(.L_51 - .L_50)
	.align		4
.L_50:
        /*0088*/ 	.word	index@(_Z32strided_check_finite_cuda_kernelIN3c104HalfEEvPViPT_mii)
        /*008c*/ 	.word	0x0000000c


	//----- nvinfo : EIATTR_FRAME_SIZE
	.align		4
.L_51:
        /*0090*/ 	.byte	0x04, 0x11
        /*0092*/ 	.short	(.L_53 - .L_52)
	.align		4
.L_52:
        /*0094*/ 	.word	index@(_Z32strided_check_finite_cuda_kernelIN3c104HalfEEvPViPT_mii)
        /*0098*/ 	.word	0x00000000


	//----- nvinfo : EIATTR_REGCOUNT
	.align		4
.L_53:
        /*009c*/ 	.byte	0x04, 0x2f
        /*009e*/ 	.short	(.L_55 - .L_54)
	.align		4
.L_54:
        /*00a0*/ 	.word	index@(_Z27reversible_adam_cuda_kernelIfffEvPT_PT1_S1_S1_PKT0_fffffm10adamMode_tf)
        /*00a4*/ 	.word	0x00000030


	//----- nvinfo : EIATTR_FRAME_SIZE
	.align		4
.L_55:
        /*00a8*/ 	.byte	0x04, 0x11
        /*00aa*/ 	.short	(.L_57 - .L_56)
	.align		4
.L_56:
        /*00ac*/ 	.word	index@(_Z27reversible_adam_cuda_kernelIfffEvPT_PT1_S1_S1_PKT0_fffffm10adamMode_tf)
        /*00b0*/ 	.word	0x00000000


	//----- nvinfo : EIATTR_REGCOUNT
	.align		4
.L_57:
        /*00b4*/ 	.byte	0x04, 0x2f
        /*00b6*/ 	.short	(.L_59 - .L_58)
	.align		4
.L_58:
        /*00b8*/ 	.word	index@(_Z27reversible_adam_cuda_kernelIfN3c104HalfES1_EvPT_PT1_S3_S3_PKT0_fffffm10adamMode_tf)
        /*00bc*/ 	.word	0x00000028


	//----- nvinfo : EIATTR_FRAME_SIZE
	.align		4
.L_59:
        /*00c0*/ 	.byte	0x04, 0x11
        /*00c2*/ 	.short	(.L_61 - .L_60)
	.align		4
.L_60:
        /*00c4*/ 	.word	index@(_Z27reversible_adam_cuda_kernelIfN3c104HalfES1_EvPT_PT1_S3_S3_PKT0_fffffm10adamMode_tf)
        /*00c8*/ 	.word	0x00000000


	//----- nvinfo : EIATTR_REGCOUNT
	.align		4
.L_61:
        /*00cc*/ 	.byte	0x04, 0x2f
        /*00ce*/ 	.short	(.L_63 - .L_62)
	.align		4
.L_62:
        /*00d0*/ 	.word	index@(_Z27reversible_adam_cuda_kernelIffhEvPT_PT1_S1_S1_PKT0_fffffm10adamMode_tf)
        /*00d4*/ 	.word	0x00000030


	//----- nvinfo : EIATTR_FRAME_SIZE
	.align		4
.L_63:
        /*00d8*/ 	.byte	0x04, 0x11
        /*00da*/ 	.short	(.L_65 - .L_64)
	.align		4
.L_64:
        /*00dc*/ 	.word	index@(_Z27reversible_adam_cuda_kernelIffhEvPT_PT1_S1_S1_PKT0_fffffm10adamMode_tf)
        /*00e0*/ 	.word	0x00000000


	//----- nvinfo : EIATTR_REGCOUNT
	.align		4
.L_65:
        /*00e4*/ 	.byte	0x04, 0x2f
        /*00e6*/ 	.short	(.L_67 - .L_66)
	.align		4
.L_66:
        /*00e8*/ 	.word	index@(_Z27reversible_adam_cuda_kernelIfN3c104HalfEhEvPT_PT1_S3_S3_PKT0_fffffm10adamMode_tf)
        /*00ec*/ 	.word	0x00000028


	//----- nvinfo : EIATTR_FRAME_SIZE
	.align		4
.L_67:
        /*00f0*/ 	.byte	0x04, 0x11
        /*00f2*/ 	.short	(.L_69 - .L_68)
	.align		4
.L_68:
        /*00f4*/ 	.word	index@(_Z27reversible_adam_cuda_kernelIfN3c104HalfEhEvPT_PT1_S3_S3_PKT0_fffffm10adamMode_tf)
        /*00f8*/ 	.word	0x00000000


	//----- nvinfo : EIATTR_REGCOUNT
	.align		4
.L_69:
        /*00fc*/ 	.byte	0x04, 0x2f
        /*00fe*/ 	.short	(.L_71 - .L_70)
	.align		4
.L_70:
        /*0100*/ 	.word	index@(_Z27reversible_adam_cuda_kernelIdddEvPT_PT1_S1_S1_PKT0_fffffm10adamMode_tf)
        /*0104*/ 	.word	0x00000048


	//----- nvinfo : EIATTR_FRAME_SIZE
	.align		4
.L_71:
        /*0108*/ 	.byte	0x04, 0x11
        /*010a*/ 	.short	(.L_73 - .L_72)
	.align		4
.L_72:
        /*010c*/ 	.word	index@($__internal_3_$__cuda_sm20_div_rn_f64_full)
        /*0110*/ 	.word	0x00000000


	//----- nvinfo : EIATTR_FRAME_SIZE
	.align		4
.L_73:
        /*0114*/ 	.byte	0x04, 0x11
        /*0116*/ 	.short	(.L_75 - .L_74)
	.align		4
.L_74:
        /*0118*/ 	.word	index@(_Z27reversible_adam_cuda_kernelIdddEvPT_PT1_S1_S1_PKT0_fffffm10adamMode_tf)
        /*011c*/ 	.word	0x00000000


	//----- nvinfo : EIATTR_REGCOUNT
	.align		4
.L_75:
        /*0120*/ 	.byte	0x04, 0x2f
        /*0122*/ 	.short	(.L_77 - .L_76)
	.align		4
.L_76:
        /*0124*/ 	.word	index@(_Z27maybe_adam_undo_cuda_kernelIffEvPViPT_S3_S3_PKT0_fffffm10adamMode_tf)
        /*0128*/ 	.word	0x00000020


	//----- nvinfo : EIATTR_FRAME_SIZE
	.align		4
.L_77:
        /*012c*/ 	.byte	0x04, 0x11
        /*012e*/ 	.short	(.L_79 - .L_78)
	.align		4
.L_78:
        /*0130*/ 	.word	index@(_Z27maybe_adam_undo_cuda_kernelIffEvPViPT_S3_S3_PKT0_fffffm10adamMode_tf)
        /*0134*/ 	.word	0x00000000


	//----- nvinfo : EIATTR_REGCOUNT
	.align		4
.L_79:
        /*0138*/ 	.byte	0x04, 0x2f
        /*013a*/ 	.short	(.L_81 - .L_80)
	.align		4
.L_80:
        /*013c*/ 	.word	index@(_Z27maybe_adam_undo_cuda_kernelIfN3c104HalfEEvPViPT_S5_S5_PKT0_fffffm10adamMode_tf)
        /*0140*/ 	.word	0x00000020


	//----- nvinfo : EIATTR_FRAME_SIZE
	.align		4
.L_81:
        /*0144*/ 	.byte	0x04, 0x11
        /*0146*/ 	.short	(.L_83 - .L_82)
	.align		4
.L_82:
        /*0148*/ 	.word	index@(_Z27maybe_adam_undo_cuda_kernelIfN3c104HalfEEvPViPT_S5_S5_PKT0_fffffm10adamMode_tf)
        /*014c*/ 	.word	0x00000000


	//----- nvinfo : EIATTR_REGCOUNT
	.align		4
.L_83:
        /*0150*/ 	.byte	0x04, 0x2f
        /*0152*/ 	.short	(.L_85 - .L_84)
	.align		4
.L_84:
        /*0154*/ 	.word	index@(_Z27maybe_adam_undo_cuda_kernelIddEvPViPT_S3_S3_PKT0_fffffm10adamMode_tf)
        /*0158*/ 	.word	0x00000028


	//----- nvinfo : EIATTR_FRAME_SIZE
	.align		4
.L_85:
        /*015c*/ 	.byte	0x04, 0x11
        /*015e*/ 	.short	(.L_87 - .L_86)
	.align		4
.L_86:
        /*0160*/ 	.word	index@($__internal_2_$__cuda_sm20_div_rn_f64_full)
        /*0164*/ 	.word	0x00000000


	//----- nvinfo : EIATTR_FRAME_SIZE
	.align		4
.L_87:
        /*0168*/ 	.byte	0x04, 0x11
        /*016a*/ 	.short	(.L_89 - .L_88)
	.align		4
.L_88:
        /*016c*/ 	.word	index@(_Z27maybe_adam_undo_cuda_kernelIddEvPViPT_S3_S3_PKT0_fffffm10adamMode_tf)
        /*0170*/ 	.word	0x00000000


	//----- nvinfo : EIATTR_REGCOUNT
	.align		4
.L_89:
        /*0174*/ 	.byte	0x04, 0x2f
        /*0176*/ 	.short	(.L_91 - .L_90)
	.align		4
.L_90:
        /*0178*/ 	.word	index@(_Z25multi_tensor_apply_kernelI18TensorListMetadataILi5EE11AdamFunctorILi5EffEJfffff10adamMode_tfEEvlPViT_T0_DpT1_)
        /*017c*/ 	.word	0x00000020


	//----- nvinfo : EIATTR_FRAME_SIZE
	.align		4
.L_91:
        /*0180*/ 	.byte	0x04, 0x11
        /*0182*/ 	.short	(.L_93 - .L_92)
	.align		4
.L_92:
        /*0184*/ 	.word	index@(_Z25multi_tensor_apply_kernelI18TensorListMetadataILi5EE11AdamFunctorILi5EffEJfffff10adamMode_tfEEvlPViT_T0_DpT1_)
        /*0188*/ 	.word	0x00000000


	//----- nvinfo : EIATTR_REGCOUNT
	.align		4
.L_93:
        /*018c*/ 	.byte	0x04, 0x2f
        /*018e*/ 	.short	(.L_95 - .L_94)
	.align		4
.L_94:
        /*0190*/ 	.word	index@(_Z25multi_tensor_apply_kernelI18TensorListMetadataILi5EE11AdamFunctorILi5EfN3c104HalfEEJfffff10adamMode_tfEEvlPViT_T0_DpT1_)
        /*0194*/ 	.word	0x00000020


	//----- nvinfo : EIATTR_FRAME_SIZE
	.align		4
.L_95:
        /*0198*/ 	.byte	0x04, 0x11
        /*019a*/ 	.short	(.L_97 - .L_96)
	.align		4
.L_96:
        /*019c*/ 	.word	index@(_Z25multi_tensor_apply_kernelI18TensorListMetadataILi5EE11AdamFunctorILi5EfN3c104HalfEEJfffff10adamMode_tfEEvlPViT_T0_DpT1_)
        /*01a0*/ 	.word	0x00000000


	//----- nvinfo : EIATTR_REGCOUNT
	.align		4
.L_97:
        /*01a4*/ 	.byte	0x04, 0x2f
        /*01a6*/ 	.short	(.L_99 - .L_98)
	.align		4
.L_98:
        /*01a8*/ 	.word	index@(_Z25multi_tensor_apply_kernelI18TensorListMetadataILi4EE11AdamFunctorILi4EffEJfffff10adamMode_tfEEvlPViT_T0_DpT1_)
        /*01ac*/ 	.word	0x00000020


	//----- nvinfo : EIATTR_FRAME_SIZE
	.align		4
.L_99:
        /*01b0*/ 	.byte	0x04, 0x11
        /*01b2*/ 	.short	(.L_101 - .L_100)
	.align		4
.L_100:
        /*01b4*/ 	.word	index@(_Z25multi_tensor_apply_kernelI18TensorListMetadataILi4EE11AdamFunctorILi4EffEJfffff10adamMode_tfEEvlPViT_T0_DpT1_)
        /*01b8*/ 	.word	0x00000000


	//----- nvinfo : EIATTR_REGCOUNT
	.align		4
.L_101:
        /*01bc*/ 	.byte	0x04, 0x2f
        /*01be*/ 	.short	(.L_103 - .L_102)
	.align		4
.L_102:
        /*01c0*/ 	.word	index@(_Z25multi_tensor_apply_kernelI18TensorListMetadataILi4EE11AdamFunctorILi4EfN3c104HalfEEJfffff10adamMode_tfEEvlPViT_T0_DpT1_)
        /*01c4*/ 	.word	0x00000020


	//----- nvinfo : EIATTR_FRAME_SIZE
	.align		4
.L_103:
        /*01c8*/ 	.byte	0x04, 0x11
        /*01ca*/ 	.short	(.L_105 - .L_104)
	.align		4
.L_104:
        /*01cc*/ 	.word	index@(_Z25multi_tensor_apply_kernelI18TensorListMetadataILi4EE11AdamFunctorILi4EfN3c104HalfEEJfffff10adamMode_tfEEvlPViT_T0_DpT1_)
        /*01d0*/ 	.word	0x00000000


	//----- nvinfo : EIATTR_REGCOUNT
	.align		4
.L_105:
        /*01d4*/ 	.byte	0x04, 0x2f
        /*01d6*/ 	.short	(.L_107 - .L_106)
	.align		4
.L_106:
        /*01d8*/ 	.word	index@(_Z25multi_tensor_apply_kernelI18TensorListMetadataILi5EE11AdamFunctorILi5EddEJfffff10adamMode_tfEEvlPViT_T0_DpT1_)
        /*01dc*/ 	.word	0x00000048


	//----- nvinfo : EIATTR_FRAME_SIZE
	.align		4
.L_107:
        /*01e0*/ 	.byte	0x04, 0x11
        /*01e2*/ 	.short	(.L_109 - .L_108)
	.align		4
.L_108:
        /*01e4*/ 	.word	index@($__internal_1_$__cuda_sm20_div_rn_f64_full)
        /*01e8*/ 	.word	0x00000000


	//----- nvinfo : EIATTR_FRAME_SIZE
	.align		4
.L_109:
        /*01ec*/ 	.byte	0x04, 0x11
        /*01ee*/ 	.short	(.L_111 - .L_110)
	.align		4
.L_110:
        /*01f0*/ 	.word	index@(_Z25multi_tensor_apply_kernelI18TensorListMetadataILi5EE11AdamFunctorILi5EddEJfffff10adamMode_tfEEvlPViT_T0_DpT1_)
        /*01f4*/ 	.word	0x00000000


	//----- nvinfo : EIATTR_REGCOUNT
	.align		4
.L_111:
        /*01f8*/ 	.byte	0x04, 0x2f
        /*01fa*/ 	.short	(.L_113 - .L_112)
	.align		4
.L_112:
        /*01fc*/ 	.word	index@(_Z25multi_tensor_apply_kernelI18TensorListMetadataILi4EE11AdamFunctorILi4EddEJfffff10adamMode_tfEEvlPViT_T0_DpT1_)
        /*0200*/ 	.word	0x00000048


	//----- nvinfo : EIATTR_FRAME_SIZE
	.align		4
.L_113:
        /*0204*/ 	.byte	0x04, 0x11
        /*0206*/ 	.short	(.L_115 - .L_114)
	.align		4
.L_114:
        /*0208*/ 	.word	index@($__internal_0_$__cuda_sm20_div_rn_f64_full)
        /*020c*/ 	.word	0x00000000


	//----- nvinfo : EIATTR_FRAME_SIZE
	.align		4
.L_115:
        /*0210*/ 	.byte	0x04, 0x11
        /*0212*/ 	.short	(.L_117 - .L_116)
	.align		4
.L_116:
        /*0214*/ 	.word	index@(_Z25multi_tensor_apply_kernelI18TensorListMetadataILi4EE11AdamFunctorILi4EddEJfffff10adamMode_tfEEvlPViT_T0_DpT1_)
        /*0218*/ 	.word	0x00000000


	//----- nvinfo : EIATTR_REGCOUNT
	.align		4
.L_117:
        /*021c*/ 	.byte	0x04, 0x2f
        /*021e*/ 	.short	(.L_119 - .L_118)
	.align		4
.L_118:
        /*0220*/ 	.word	index@(_Z25multi_tensor_apply_kernelI18TensorListMetadataILi2EE16MaybeCastFunctorILi2EffEJEEvlPViT_T0_DpT1_)
        /*0224*/ 	.word	0x0000001a


	//----- nvinfo : EIATTR_FRAME_SIZE
	.align		4
.L_119:
        /*0228*/ 	.byte	0x04, 0x11
        /*022a*/ 	.short	(.L_121 - .L_120)
	.align		4
.L_120:
        /*022c*/ 	.word	index@(_Z25multi_tensor_apply_kernelI18TensorListMetadataILi2EE16MaybeCastFunctorILi2EffEJEEvlPViT_T0_DpT1_)
        /*0230*/ 	.word	0x00000000


	//----- nvinfo : EIATTR_REGCOUNT
	.align		4
.L_121:
        /*0234*/ 	.byte	0x04, 0x2f
        /*0236*/ 	.short	(.L_123 - .L_122)
	.align		4
.L_122:
        /*0238*/ 	.word	index@(_Z25multi_tensor_apply_kernelI18TensorListMetadataILi2EE16MaybeCastFunctorILi2EfN3c104HalfEEJEEvlPViT_T0_DpT1_)
        /*023c*/ 	.word	0x0000001a


	//----- nvinfo : EIATTR_FRAME_SIZE
	.align		4
.L_123:
        /*0240*/ 	.byte	0x04, 0x11
        /*0242*/ 	.short	(.L_125 - .L_124)
	.align		4
.L_124:
        /*0244*/ 	.word	index@(_Z25multi_tensor_apply_kernelI18TensorListMetadataILi2EE16MaybeCastFunctorILi2EfN3c104HalfEEJEEvlPViT_T0_DpT1_)
        /*0248*/ 	.word	0x00000000


	//----- nvinfo : EIATTR_REGCOUNT
	.align		4
.L_125:
        /*024c*/ 	.byte	0x04, 0x2f
        /*024e*/ 	.short	(.L_127 - .L_126)
	.align		4
.L_126:
        /*0250*/ 	.word	index@(_Z25multi_tensor_apply_kernelI18TensorListMetadataILi2EE16MaybeCastFunctorILi2EfhEJEEvlPViT_T0_DpT1_)
        /*0254*/ 	.word	0x00000018


	//----- nvinfo : EIATTR_FRAME_SIZE
	.align		4
.L_127:
        /*0258*/ 	.byte	0x04, 0x11
        /*025a*/ 	.short	(.L_129 - .L_128)
	.align		4
.L_128:
        /*025c*/ 	.word	index@(_Z25multi_tensor_apply_kernelI18TensorListMetadataILi2EE16MaybeCastFunctorILi2EfhEJEEvlPViT_T0_DpT1_)
        /*0260*/ 	.word	0x00000000


	//----- nvinfo : EIATTR_REGCOUNT
	.align		4
.L_129:
        /*0264*/ 	.byte	0x04, 0x2f
        /*0266*/ 	.short	(.L_131 - .L_130)
	.align		4
.L_130:
        /*0268*/ 	.word	index@(_Z25multi_tensor_apply_kernelI18TensorListMetadataILi2EE16MaybeCastFunctorILi2EN3c104HalfEfEJEEvlPViT_T0_DpT1_)
        /*026c*/ 	.word	0x0000001a


	//----- nvinfo : EIATTR_FRAME_SIZE
	.align		4
.L_131:
        /*0270*/ 	.byte	0x04, 0x11
        /*0272*/ 	.short	(.L_133 - .L_132)
	.align		4
.L_132:
        /*0274*/ 	.word	index@(_Z25multi_tensor_apply_kernelI18TensorListMetadataILi2EE16MaybeCastFunctorILi2EN3c104HalfEfEJEEvlPViT_T0_DpT1_)
        /*0278*/ 	.word	0x00000000


	//----- nvinfo : EIATTR_REGCOUNT
	.align		4
.L_133:
        /*027c*/ 	.byte	0x04, 0x2f
        /*027e*/ 	.short	(.L_135 - .L_134)
	.align		4
.L_134:
        /*0280*/ 	.word	index@(_Z25multi_tensor_apply_kernelI18TensorListMetadataILi2EE16MaybeCastFunctorILi2EN3c104HalfES4_EJEEvlPViT_T0_DpT1_)
        /*0284*/ 	.word	0x0000001a


	//----- nvinfo : EIATTR_FRAME_SIZE
	.align		4
.L_135:
        /*0288*/ 	.byte	0x04, 0x11
        /*028a*/ 	.short	(.L_137 - .L_136)
	.align		4
.L_136:
        /*028c*/ 	.word	index@(_Z25multi_tensor_apply_kernelI18TensorListMetadataILi2EE16MaybeCastFunctorILi2EN3c104HalfES4_EJEEvlPViT_T0_DpT1_)
        /*0290*/ 	.word	0x00000000


	//----- nvinfo : EIATTR_REGCOUNT
	.align		4
.L_137:
        /*0294*/ 	.byte	0x04, 0x2f
        /*0296*/ 	.short	(.L_139 - .L_138)
	.align		4
.L_138:
        /*0298*/ 	.word	index@(_Z25multi_tensor_apply_kernelI18TensorListMetadataILi2EE16MaybeCastFunctorILi2EN3c104HalfEhEJEEvlPViT_T0_DpT1_)
        /*029c*/ 	.word	0x00000017


	//----- nvinfo : EIATTR_FRAME_SIZE
	.align		4
.L_139:
        /*02a0*/ 	.byte	0x04, 0x11
        /*02a2*/ 	.short	(.L_141 - .L_140)
	.align		4
.L_140:
        /*02a4*/ 	.word	index@(_Z25multi_tensor_apply_kernelI18TensorListMetadataILi2EE16MaybeCastFunctorILi2EN3c104HalfEhEJEEvlPViT_T0_DpT1_)
        /*02a8*/ 	.word	0x00000000


	//----- nvinfo : EIATTR_REGCOUNT
	.align		4
.L_141:
        /*02ac*/ 	.byte	0x04, 0x2f
        /*02ae*/ 	.short	(.L_143 - .L_142)
	.align		4
.L_142:
        /*02b0*/ 	.word	index@(_Z25multi_tensor_apply_kernelI18TensorListMetadataILi2EE16MaybeCastFunctorILi2EhfEJEEvlPViT_T0_DpT1_)
        /*02b4*/ 	.word	0x0000001b


	//----- nvinfo : EIATTR_FRAME_SIZE
	.align		4
.L_143:
        /*02b8*/ 	.byte	0x04, 0x11
        /*02ba*/ 	.short	(.L_145 - .L_144)
	.align		4
.L_144:
        /*02bc*/ 	.word	index@(_Z25multi_tensor_apply_kernelI18TensorListMetadataILi2EE16MaybeCastFunctorILi2EhfEJEEvlPViT_T0_DpT1_)
        /*02c0*/ 	.word	0x00000000


	//----- nvinfo : EIATTR_REGCOUNT
	.align		4
.L_145:
        /*02c4*/ 	.byte	0x04, 0x2f
        /*02c6*/ 	.short	(.L_147 - .L_146)
	.align		4
.L_146:
        /*02c8*/ 	.word	index@(_Z25multi_tensor_apply_kernelI18TensorListMetadataILi2EE16MaybeCastFunctorILi2EhN3c104HalfEEJEEvlPViT_T0_DpT1_)
        /*02cc*/ 	.word	0x0000001b


	//----- nvinfo : EIATTR_FRAME_SIZE
	.align		4
.L_147:
        /*02d0*/ 	.byte	0x04, 0x11
        /*02d2*/ 	.short	(.L_149 - .L_148)
	.align		4
.L_148:
        /*02d4*/ 	.word	index@(_Z25multi_tensor_apply_kernelI18TensorListMetadataILi2EE16MaybeCastFunctorILi2EhN3c104HalfEEJEEvlPViT_T0_DpT1_)
        /*02d8*/ 	.word	0x00000000


	//----- nvinfo : EIATTR_REGCOUNT
	.align		4
.L_149:
        /*02dc*/ 	.byte	0x04, 0x2f
        /*02de*/ 	.short	(.L_151 - .L_150)
	.align		4
.L_150:
        /*02e0*/ 	.word	index@(_Z25multi_tensor_apply_kernelI18TensorListMetadataILi2EE16MaybeCastFunctorILi2EhhEJEEvlPViT_T0_DpT1_)
        /*02e4*/ 	.word	0x0000001b


	//----- nvinfo : EIATTR_FRAME_SIZE
	.align		4
.L_151:
        /*02e8*/ 	.byte	0x04, 0x11
        /*02ea*/ 	.short	(.L_153 - .L_152)
	.align		4
.L_152:
        /*02ec*/ 	.word	index@(_Z25multi_tensor_apply_kernelI18TensorListMetadataILi2EE16MaybeCastFunctorILi2EhhEJEEvlPViT_T0_DpT1_)
        /*02f0*/ 	.word	0x00000000


	//----- nvinfo : EIATTR_MIN_STACK_SIZE
	.align		4
.L_153:
        /*02f4*/ 	.byte	0x04, 0x12
        /*02f6*/ 	.short	(.L_155 - .L_154)
	.align		4
.L_154:
        /*02f8*/ 	.word	index@(_Z25multi_tensor_apply_kernelI18TensorListMetadataILi2EE16MaybeCastFunctorILi2EhhEJEEvlPViT_T0_DpT1_)
        /*02fc*/ 	.word	0x00000000


	//----- nvinfo : EIATTR_MIN_STACK_SIZE
	.align		4
.L_155:
        /*0300*/ 	.byte	0x04, 0x12
        /*0302*/ 	.short	(.L_157 - .L_156)
	.align		4
.L_156:
        /*0304*/ 	.word	index@(_Z25multi_tensor_apply_kernelI18TensorListMetadataILi2EE16MaybeCastFunctorILi2EhN3c104HalfEEJEEvlPViT_T0_DpT1_)
        /*0308*/ 	.word	0x00000000


	//----- nvinfo : EIATTR_MIN_STACK_SIZE
	.align		4
.L_157:
        /*030c*/ 	.byte	0x04, 0x12
        /*030e*/ 	.short	(.L_159 - .L_158)
	.align		4
.L_158:
        /*0310*/ 	.word	index@(_Z25multi_tensor_apply_kernelI18TensorListMetadataILi2EE16MaybeCastFunctorILi2EhfEJEEvlPViT_T0_DpT1_)
        /*0314*/ 	.word	0x00000000


	//----- nvinfo : EIATTR_MIN_STACK_SIZE
	.align		4
.L_159:
        /*0318*/ 	.byte	0x04, 0x12
        /*031a*/ 	.short	(.L_161 - .L_160)
	.align		4
.L_160:
        /*031c*/ 	.word	index@(_Z25multi_tensor_apply_kernelI18TensorListMetadataILi2EE16MaybeCastFunctorILi2EN3c104HalfEhEJEEvlPViT_T0_DpT1_)
        /*0320*/ 	.word	0x00000000


	//----- nvinfo : EIATTR_MIN_STACK_SIZE
	.align		4
.L_161:
        /*0324*/ 	.byte	0x04, 0x12
        /*0326*/ 	.short	(.L_163 - .L_162)
	.align		4
.L_162:
        /*0328*/ 	.word	index@(_Z25multi_tensor_apply_kernelI18TensorListMetadataILi2EE16MaybeCastFunctorILi2EN3c104HalfES4_EJEEvlPViT_T0_DpT1_)
        /*032c*/ 	.word	0x00000000


	//----- nvinfo : EIATTR_MIN_STACK_SIZE
	.align		4
.L_163:
        /*0330*/ 	.byte	0x04, 0x12
        /*0332*/ 	.short	(.L_165 - .L_164)
	.align		4
.L_164:
        /*0334*/ 	.word	index@(_Z25multi_tensor_apply_kernelI18TensorListMetadataILi2EE16MaybeCastFunctorILi2EN3c104HalfEfEJEEvlPViT_T0_DpT1_)
        /*0338*/ 	.word	0x00000000


	//----- nvinfo : EIATTR_MIN_STACK_SIZE
	.align		4
.L_165:
        /*033c*/ 	.byte	0x04, 0x12
        /*033e*/ 	.short	(.L_167 - .L_166)
	.align		4
.L_166:
        /*0340*/ 	.word	index@(_Z25multi_tensor_apply_kernelI18TensorListMetadataILi2EE16MaybeCastFunctorILi2EfhEJEEvlPViT_T0_DpT1_)
        /*0344*/ 	.word	0x00000000


	//----- nvinfo : EIATTR_MIN_STACK_SIZE
	.align		4
.L_167:
        /*0348*/ 	.byte	0x04, 0x12
        /*034a*/ 	.short	(.L_169 - .L_168)
	.align		4
.L_168:
        /*034c*/ 	.word	index@(_Z25multi_tensor_apply_kernelI18TensorListMetadataILi2EE16MaybeCastFunctorILi2EfN3c104HalfEEJEEvlPViT_T0_DpT1_)
        /*0350*/ 	.word	0x00000000


	//----- nvinfo : EIATTR_MIN_STACK_SIZE
	.align		4
.L_169:
        /*0354*/ 	.byte	0x04, 0x12
        /*0356*/ 	.short	(.L_171 - .L_170)
	.align		4
.L_170:
        /*0358*/ 	.word	index@(_Z25multi_tensor_apply_kernelI18TensorListMetadataILi2EE16MaybeCastFunctorILi2EffEJEEvlPViT_T0_DpT1_)
        /*035c*/ 	.word	0x00000000


	//----- nvinfo : EIATTR_MIN_STACK_SIZE
	.align		4
.L_171:
        /*0360*/ 	.byte	0x04, 0x12
        /*0362*/ 	.short	(.L_173 - .L_172)
	.align		4
.L_172:
        /*0364*/ 	.word	index@(_Z25multi_tensor_apply_kernelI18TensorListMetadataILi4EE11AdamFunctorILi4EddEJfffff10adamMode_tfEEvlPViT_T0_DpT1_)
        /*0368*/ 	.word	0x00000000


	//----- nvinfo : EIATTR_MIN_STACK_SIZE
	.align		4
.L_173:
        /*036c*/ 	.byte	0x04, 0x12
        /*036e*/ 	.short	(.L_175 - .L_174)
	.align		4
.L_174:
        /*0370*/ 	.word	index@(_Z25multi_tensor_apply_kernelI18TensorListMetadataILi5EE11AdamFunctorILi5EddEJfffff10adamMode_tfEEvlPViT_T0_DpT1_)
        /*0374*/ 	.word	0x00000000


	//----- nvinfo : EIATTR_MIN_STACK_SIZE
	.align		4
.L_175:
        /*0378*/ 	.byte	0x04, 0x12
        /*037a*/ 	.short	(.L_177 - .L_176)
	.align		4
.L_176:
        /*037c*/ 	.word	index@(_Z25multi_tensor_apply_kernelI18TensorListMetadataILi4EE11AdamFunctorILi4EfN3c104HalfEEJfffff10adamMode_tfEEvlPViT_T0_DpT1_)
        /*0380*/ 	.word	0x00000000


	//----- nvinfo : EIATTR_MIN_STACK_SIZE
	.align		4
.L_177:
        /*0384*/ 	.byte	0x04, 0x12
        /*0386*/ 	.short	(.L_179 - .L_178)
	.align		4
.L_178:
        /*0388*/ 	.word	index@(_Z25multi_tensor_apply_kernelI18TensorListMetadataILi4EE11AdamFunctorILi4EffEJfffff10adamMode_tfEEvlPViT_T0_DpT1_)
        /*038c*/ 	.word	0x00000000


	//----- nvinfo : EIATTR_MIN_STACK_SIZE
	.align		4
.L_179:
        /*0390*/ 	.byte	0x04, 0x12
        /*0392*/ 	.short	(.L_181 - .L_180)
	.align		4
.L_180:
        /*0394*/ 	.word	index@(_Z25multi_tensor_apply_kernelI18TensorListMetadataILi5EE11AdamFunctorILi5EfN3c104HalfEEJfffff10adamMode_tfEEvlPViT_T0_DpT1_)
        /*0398*/ 	.word	0x00000000


	//----- nvinfo : EIATTR_MIN_STACK_SIZE
	.align		4
.L_181:
        /*039c*/ 	.byte	0x04, 0x12
        /*039e*/ 	.short	(.L_183 - .L_182)
	.align		4
.L_182:
        /*03a0*/ 	.word	index@(_Z25multi_tensor_apply_kernelI18TensorListMetadataILi5EE11AdamFunctorILi5EffEJfffff10adamMode_tfEEvlPViT_T0_DpT1_)
        /*03a4*/ 	.word	0x00000000


	//----- nvinfo : EIATTR_MIN_STACK_SIZE
	.align		4
.L_183:
        /*03a8*/ 	.byte	0x04, 0x12
        /*03aa*/ 	.short	(.L_185 - .L_184)
	.align		4
.L_184:
        /*03ac*/ 	.word	index@(_Z27maybe_adam_undo_cuda_kernelIddEvPViPT_S3_S3_PKT0_fffffm10adamMode_tf)
        /*03b0*/ 	.word	0x00000000


	//----- nvinfo : EIATTR_MIN_STACK_SIZE
	.align		4
.L_185:
        /*03b4*/ 	.byte	0x04, 0x12
        /*03b6*/ 	.short	(.L_187 - .L_186)
	.align		4
.L_186:
        /*03b8*/ 	.word	index@(_Z27maybe_adam_undo_cuda_kernelIfN3c104HalfEEvPViPT_S5_S5_PKT0_fffffm10adamMode_tf)
        /*03bc*/ 	.word	0x00000000


	//----- nvinfo : EIATTR_MIN_STACK_SIZE
	.align		4
.L_187:
        /*03c0*/ 	.byte	0x04, 0x12
        /*03c2*/ 	.short	(.L_189 - .L_188)
	.align		4
.L_188:
        /*03c4*/ 	.word	index@(_Z27maybe_adam_undo_cuda_kernelIffEvPViPT_S3_S3_PKT0_fffffm10adamMode_tf)
        /*03c8*/ 	.word	0x00000000


	//----- nvinfo : EIATTR_MIN_STACK_SIZE
	.align		4
.L_189:
        /*03cc*/ 	.byte	0x04, 0x12
        /*03ce*/ 	.short	(.L_191 - .L_190)
	.align		4
.L_190:
        /*03d0*/ 	.word	index@(_Z27reversible_adam_cuda_kernelIdddEvPT_PT1_S1_S1_PKT0_fffffm10adamMode_tf)
        /*03d4*/ 	.word	0x00000000


	//----- nvinfo : EIATTR_MIN_STACK_SIZE
	.align		4
.L_191:
        /*03d8*/ 	.byte	0x04, 0x12
        /*03da*/ 	.short	(.L_193 - .L_192)
	.align		4
.L_192:
        /*03dc*/ 	.word	index@(_Z27reversible_adam_cuda_kernelIfN3c104HalfEhEvPT_PT1_S3_S3_PKT0_fffffm10adamMode_tf)
        /*03e0*/ 	.word	0x00000000


	//----- nvinfo : EIATTR_MIN_STACK_SIZE
	.align		4
.L_193:
        /*03e4*/ 	.byte	0x04, 0x12
        /*03e6*/ 	.short	(.L_195 - .L_194)
	.align		4
.L_194:
        /*03e8*/ 	.word	index@(_Z27reversible_adam_cuda_kernelIffhEvPT_PT1_S1_S1_PKT0_fffffm10adamMode_tf)
        /*03ec*/ 	.word	0x00000000


	//----- nvinfo : EIATTR_MIN_STACK_SIZE
	.align		4
.L_195:
        /*03f0*/ 	.byte	0x04, 0x12
        /*03f2*/ 	.short	(.L_197 - .L_196)
	.align		4
.L_196:
        /*03f4*/ 	.word	index@(_Z27reversible_adam_cuda_kernelIfN3c104HalfES1_EvPT_PT1_S3_S3_PKT0_fffffm10adamMode_tf)
        /*03f8*/ 	.word	0x00000000


	//----- nvinfo : EIATTR_MIN_STACK_SIZE
	.align		4
.L_197:
        /*03fc*/ 	.byte	0x04, 0x12
        /*03fe*/ 	.short	(.L_199 - .L_198)
	.align		4
.L_198:
        /*0400*/ 	.word	index@(_Z27reversible_adam_cuda_kernelIfffEvPT_PT1_S1_S1_PKT0_fffffm10adamMode_tf)
        /*0404*/ 	.word	0x00000000


	//----- nvinfo : EIATTR_MIN_STACK_SIZE
	.align		4
.L_199:
        /*0408*/ 	.byte	0x04, 0x12
        /*040a*/ 	.short	(.L_201 - .L_200)
	.align		4
.L_200:
        /*040c*/ 	.word	index@(_Z32strided_check_finite_cuda_kernelIN3c104HalfEEvPViPT_mii)
        /*0410*/ 	.word	0x00000000


	//----- nvinfo : EIATTR_MIN_STACK_SIZE
	.align		4
.L_201:
        /*0414*/ 	.byte	0x04, 0x12
        /*0416*/ 	.short	(.L_203 - .L_202)
	.align		4
.L_202:
        /*0418*/ 	.word	index@(_Z32strided_check_finite_cuda_kernelIfEvPViPT_mii)
        /*041c*/ 	.word	0x00000000


	//----- nvinfo : EIATTR_MIN_STACK_SIZE
	.align		4
.L_203:
        /*0420*/ 	.byte	0x04, 0x12
        /*0422*/ 	.short	(.L_205 - .L_204)
	.align		4
.L_204:
        /*0424*/ 	.word	index@(_Z32strided_check_finite_cuda_kernelIhEvPViPT_mii)
        /*0428*/ 	.word	0x00000000


	//----- nvinfo : EIATTR_MIN_STACK_SIZE
	.align		4
.L_205:
        /*042c*/ 	.byte	0x04, 0x12
        /*042e*/ 	.short	(.L_207 - .L_206)
	.align		4
.L_206:
        /*0430*/ 	.word	index@(_Z16adam_cuda_kernelIddEvPT_PT0_S1_S1_PKS2_fffffm10adamMode_tf)
        /*0434*/ 	.word	0x00000000


	//----- nvinfo : EIATTR_MIN_STACK_SIZE
	.align		4
.L_207:
        /*0438*/ 	.byte	0x04, 0x12
        /*043a*/ 	.short	(.L_209 - .L_208)
	.align		4
.L_208:
        /*043c*/ 	.word	index@(_Z16adam_cuda_kernelIfN3c104HalfEEvPT_PT0_S3_S3_PKS4_fffffm10adamMode_tf)
        /*0440*/ 	.word	0x00000000


	//----- nvinfo : EIATTR_MIN_STACK_SIZE
	.align		4
.L_209:
        /*0444*/ 	.byte	0x04, 0x12
        /*0446*/ 	.short	(.L_211 - .L_210)
	.align		4
.L_210:
        /*0448*/ 	.word	index@(_Z16adam_cuda_kernelIffEvPT_PT0_S1_S1_PKS2_fffffm10adamMode_tf)
        /*044c*/ 	.word	0x00000000
.L_211:


//--------------------- .nv.compat                --------------------------
	.section	.nv.compat,"",@"SHT_CUDA_COMPAT_INFO"
	.align	4
        /*0000*/ 	.byte	0x02, 0x09, 0x01, 0x00, 0x02, 0x02, 0x01, 0x00, 0x02, 0x05, 0x05, 0x00, 0x03, 0x07, 0x01, 0x01
        /*0010*/ 	.byte	0x02, 0x03, 0x00, 0x00, 0x02, 0x06, 0x01, 0x00, 0x04, 0x0b, 0x08, 0x00, 0x00, 0x00, 0x00, 0x00
        /*0020*/ 	.byte	0x00, 0x00, 0x00, 0x00


//--------------------- .nv.info._Z25multi_tensor_apply_kernelI18TensorListMetadataILi2EE16MaybeCastFunctorILi2EhhEJEEvlPViT_T0_DpT1_ --------------------------
	.section	.nv.info._Z25multi_tensor_apply_kernelI18TensorListMetadataILi2EE16MaybeCastFunctorILi2EhhEJEEvlPViT_T0_DpT1_,"",@"SHT_CUDA_INFO"
	.sectionflags	@""
	.align	4


	//----- nvinfo : EIATTR_CUDA_API_VERSION
	.align		4
        /*0000*/ 	.byte	0x04, 0x37
        /*0002*/ 	.short	(.L_213 - .L_212)
.L_212:
        /*0004*/ 	.word	0x00000082


	//----- nvinfo : EIATTR_KPARAM_INFO
	.align		4
.L_213:
        /*0008*/ 	.byte	0x04, 0x17
        /*000a*/ 	.short	(.L_215 - .L_214)
.L_214:
        /*000c*/ 	.word	0x00000000
        /*0010*/ 	.short	0x0003
        /*0012*/ 	.short	0x0c58
        /*0014*/ 	.byte	0x00, 0xf0, 0x05, 0x00


	//----- nvinfo : EIATTR_KPARAM_INFO
	.align		4
.L_215:
        /*0018*/ 	.byte	0x04, 0x17
        /*001a*/ 	.short	(.L_217 - .L_216)
.L_216:
        /*001c*/ 	.word	0x00000000
        /*0020*/ 	.short	0x0002
        /*0022*/ 	.short	0x0010
        /*0024*/ 	.byte	0x00, 0xf0, 0x21, 0x31


	//----- nvinfo : EIATTR_KPARAM_INFO
	.align		4
.L_217:
        /*0028*/ 	.byte	0x04, 0x17
        /*002a*/ 	.short	(.L_219 - .L_218)
.L_218:
        /*002c*/ 	.word	0x00000000
        /*0030*/ 	.short	0x0001
        /*0032*/ 	.short	0x0008
        /*0034*/ 	.byte	0x00, 0xf5, 0x21, 0x00


	//----- nvinfo : EIATTR_KPARAM_INFO
	.align		4
.L_219:
        /*0038*/ 	.byte	0x04, 0x17
        /*003a*/ 	.short	(.L_221 - .L_220)
.L_220:
        /*003c*/ 	.word	0x00000000
        /*0040*/ 	.short	0x0000
        /*0042*/ 	.short	0x0000
        /*0044*/ 	.byte	0x00, 0xf0, 0x21, 0x00


	//----- nvinfo : EIATTR_SPARSE_MMA_MASK
	.align		4
.L_221:
        /*0048*/ 	.byte	0x03, 0x50
        /*004a*/ 	.short	0x0000


	//----- nvinfo : EIATTR_MAXREG_COUNT
	.align		4
        /*004c*/ 	.byte	0x03, 0x1b
        /*004e*/ 	.short	0x00ff


	//----- nvinfo : EIATTR_MERCURY_ISA_VERSION
	.align		4
        /*0050*/ 	.byte	0x03, 0x5f
        /*0052*/ 	.short	0x0101


	//----- nvinfo : EIATTR_VRC_CTA_INIT_COUNT
	.align		4
        /*0054*/ 	.byte	0x02, 0x4a
	.zero		1
	.zero		1


	//----- nvinfo : EIATTR_EXIT_INSTR_OFFSETS
	.align		4
        /*0058*/ 	.byte	0x04, 0x1c
        /*005a*/ 	.short	(.L_223 - .L_222)


	//   ....[0]....
.L_222:
        /*005c*/ 	.word	0x00000090


	//   ....[1]....
        /*0060*/ 	.word	0x00000170


	//   ....[2]....
        /*0064*/ 	.word	0x000004d0


	//----- nvinfo : EIATTR_CBANK_PARAM_SIZE
	.align		4
.L_223:
        /*0068*/ 	.byte	0x03, 0x19
        /*006a*/ 	.short	0x0c59


	//----- nvinfo : EIATTR_PARAM_CBANK
	.align		4
        /*006c*/ 	.byte	0x04, 0x0a
        /*006e*/ 	.short	(.L_225 - .L_224)
	.align		4
.L_224:
        /*0070*/ 	.word	index@(.nv.constant0._Z25multi_tensor_apply_kernelI18TensorListMetadataILi2EE16MaybeCastFunctorILi2EhhEJEEvlPViT_T0_DpT1_)
        /*0074*/ 	.short	0x0380
        /*0076*/ 	.short	0x0c59


	//----- nvinfo : EIATTR_SW_WAR
	.align		4
.L_225:
        /*0078*/ 	.byte	0x04, 0x36
        /*007a*/ 	.short	(.L_227 - .L_226)
.L_226:
        /*007c*/ 	.word	0x00000008
.L_227:


//--------------------- .nv.info._Z25multi_tensor_apply_kernelI18TensorListMetadataILi2EE16MaybeCastFunctorILi2EhN3c104HalfEEJEEvlPViT_T0_DpT1_ --------------------------
	.section	.nv.info._Z25multi_tensor_apply_kernelI18TensorListMetadataILi2EE16MaybeCastFunctorILi2EhN3c104HalfEEJEEvlPViT_T0_DpT1_,"",@"SHT_CUDA_INFO"
	.sectionflags	@""
	.align	4


	//----- nvinfo : EIATTR_CUDA_API_VERSION
	.align		4
        /*0000*/ 	.byte	0x04, 0x37
        /*0002*/ 	.short	(.L_229 - .L_228)
.L_228:
        /*0004*/ 	.word	0x00000082


	//----- nvinfo : EIATTR_KPARAM_INFO
	.align		4
.L_229:
        /*0008*/ 	.byte	0x04, 0x17
        /*000a*/ 	.short	(.L_231 - .L_230)
.L_230:
        /*000c*/ 	.word	0x00000000
        /*0010*/ 	.short	0x0003
        /*0012*/ 	.short	0x0c58
        /*0014*/ 	.byte	0x00, 0xf0, 0x05, 0x00


	//----- nvinfo : EIATTR_KPARAM_INFO
	.align		4
.L_231:
        /*0018*/ 	.byte	0x04, 0x17
        /*001a*/ 	.short	(.L_233 - .L_232)
.L_232:
        /*001c*/ 	.word	0x00000000
        /*0020*/ 	.short	0x0002
        /*0022*/ 	.short	0x0010
        /*0024*/ 	.byte	0x00, 0xf0, 0x21, 0x31


	//----- nvinfo : EIATTR_KPARAM_INFO
	.align		4
.L_233:
        /*0028*/ 	.byte	0x04, 0x17
        /*002a*/ 	.short	(.L_235 - .L_234)
.L_234:
        /*002c*/ 	.word	0x00000000
        /*0030*/ 	.short	0x0001
        /*0032*/ 	.short	0x0008
        /*0034*/ 	.byte	0x00, 0xf5, 0x21, 0x00


	//----- nvinfo : EIATTR_KPARAM_INFO
	.align		4
.L_235:
        /*0038*/ 	.byte	0x04, 0x17
        /*003a*/ 	.short	(.L_237 - .L_236)
.L_236:
        /*003c*/ 	.word	0x00000000
        /*0040*/ 	.short	0x0000
        /*0042*/ 	.short	0x0000
        /*0044*/ 	.byte	0x00, 0xf0, 0x21, 0x00


	//----- nvinfo : EIATTR_SPARSE_MMA_MASK
	.align		4
.L_237:
        /*0048*/ 	.byte	0x03, 0x50
        /*004a*/ 	.short	0x0000


	//----- nvinfo : EIATTR_MAXREG_COUNT
	.align		4
        /*004c*/ 	.byte	0x03, 0x1b
        /*004e*/ 	.short	0x00ff


	//----- nvinfo : EIATTR_MERCURY_ISA_VERSION
	.align		4
        /*0050*/ 	.byte	0x03, 0x5f
        /*0052*/ 	.short	0x0101


	//----- nvinfo : EIATTR_VRC_CTA_INIT_COUNT
	.align		4
        /*0054*/ 	.byte	0x02, 0x4a
	.zero		1
	.zero		1


	//----- nvinfo : EIATTR_EXIT_INSTR_OFFSETS
	.align		4
        /*0058*/ 	.byte	0x04, 0x1c
        /*005a*/ 	.short	(.L_239 - .L_238)


	//   ....[0]....
.L_238:
        /*005c*/ 	.word	0x00000090


	//   ....[1]....
        /*0060*/ 	.word	0x00000170


	//   ....[2]....
        /*0064*/ 	.word	0x00000550


	//----- nvinfo : EIATTR_CBANK_PARAM_SIZE
	.align		4
.L_239:
        /*0068*/ 	.byte	0x03, 0x19
        /*006a*/ 	.short	0x0c59


	//----- nvinfo : EIATTR_PARAM_CBANK
	.align		4
        /*006c*/ 	.byte	0x04, 0x0a
        /*006e*/ 	.short	(.L_241 - .L_240)
	.align		4
.L_240:
        /*0070*/ 	.word	index@(.nv.constant0._Z25multi_tensor_apply_kernelI18TensorListMetadataILi2EE16MaybeCastFunctorILi2EhN3c104HalfEEJEEvlPViT_T0_DpT1_)
        /*0074*/ 	.short	0x0380
        /*0076*/ 	.short	0x0c59


	//----- nvinfo : EIATTR_SW_WAR
	.align		4
.L_241:
        /*0078*/ 	.byte	0x04, 0x36
        /*007a*/ 	.short	(.L_243 - .L_242)
.L_242:
        /*007c*/ 	.word	0x00000008
.L_243:


//--------------------- .nv.info._Z25multi_tensor_apply_kernelI18TensorListMetadataILi2EE16MaybeCastFunctorILi2EhfEJEEvlPViT_T0_DpT1_ --------------------------
	.section	.nv.info._Z25multi_tensor_apply_kernelI18TensorListMetadataILi2EE16MaybeCastFunctorILi2EhfEJEEvlPViT_T0_DpT1_,"",@"SHT_CUDA_INFO"
	.sectionflags	@""
	.align	4


	//----- nvinfo : EIATTR_CUDA_API_VERSION
	.align		4
        /*0000*/ 	.byte	0x04, 0x37
        /*0002*/ 	.short	(.L_245 - .L_244)
.L_244:
        /*0004*/ 	.word	0x00000082


	//----- nvinfo : EIATTR_KPARAM_INFO
	.align		4
.L_245:
        /*0008*/ 	.byte	0x04, 0x17
        /*000a*/ 	.short	(.L_247 - .L_246)
.L_246:
        /*000c*/ 	.word	0x00000000
        /*0010*/ 	.short	0x0003
        /*0012*/ 	.short	0x0c58
        /*0014*/ 	.byte	0x00, 0xf0, 0x05, 0x00


	//----- nvinfo : EIATTR_KPARAM_INFO
	.align		4
.L_247:
        /*0018*/ 	.byte	0x04, 0x17
        /*001a*/ 	.short	(.L_249 - .L_248)
.L_248:
        /*001c*/ 	.word	0x00000000
        /*0020*/ 	.short	0x0002
        /*0022*/ 	.short	0x0010
        /*0024*/ 	.byte	0x00, 0xf0, 0x21, 0x31


	//----- nvinfo : EIATTR_KPARAM_INFO
	.align		4
.L_249:
        /*0028*/ 	.byte	0x04, 0x17
        /*002a*/ 	.short	(.L_251 - .L_250)
.L_250:
        /*002c*/ 	.word	0x00000000
        /*0030*/ 	.short	0x0001
        /*0032*/ 	.short	0x0008
        /*0034*/ 	.byte	0x00, 0xf5, 0x21, 0x00


	//----- nvinfo : EIATTR_KPARAM_INFO
	.align		4
.L_251:
        /*0038*/ 	.byte	0x04, 0x17
        /*003a*/ 	.short	(.L_253 - .L_252)
.L_252:
        /*003c*/ 	.word	0x00000000
        /*0040*/ 	.short	0x0000
        /*0042*/ 	.short	0x0000
        /*0044*/ 	.byte	0x00, 0xf0, 0x21, 0x00


	//----- nvinfo : EIATTR_SPARSE_MMA_MASK
	.align		4
.L_253:
        /*0048*/ 	.byte	0x03, 0x50
        /*004a*/ 	.short	0x0000


	//----- nvinfo : EIATTR_MAXREG_COUNT
	.align		4
        /*004c*/ 	.byte	0x03, 0x1b
        /*004e*/ 	.short	0x00ff


	//----- nvinfo : EIATTR_MERCURY_ISA_VERSION
	.align		4
        /*0050*/ 	.byte	0x03, 0x5f
        /*0052*/ 	.short	0x0101


	//----- nvinfo : EIATTR_VRC_CTA_INIT_COUNT
	.align		4
        /*0054*/ 	.byte	0x02, 0x4a
	.zero		1
	.zero		1


	//----- nvinfo : EIATTR_EXIT_INSTR_OFFSETS
	.align		4
        /*0058*/ 	.byte	0x04, 0x1c
        /*005a*/ 	.short	(.L_255 - .L_254)


	//   ....[0]....
.L_254:
        /*005c*/ 	.word	0x00000090


	//   ....[1]....
        /*0060*/ 	.word	0x00000170


	//   ....[2]....
        /*0064*/ 	.word	0x00000590


	//----- nvinfo : EIATTR_CBANK_PARAM_SIZE
	.align		4
.L_255:
        /*0068*/ 	.byte	0x03, 0x19
        /*006a*/ 	.short	0x0c59


	//----- nvinfo : EIATTR_PARAM_CBANK
	.align		4
        /*006c*/ 	.byte	0x04, 0x0a
        /*006e*/ 	.short	(.L_257 - .L_256)
	.align		4
.L_256:
        /*0070*/ 	.word	index@(.nv.constant0._Z25multi_tensor_apply_kernelI18TensorListMetadataILi2EE16MaybeCastFunctorILi2EhfEJEEvlPViT_T0_DpT1_)
        /*0074*/ 	.short	0x0380
        /*0076*/ 	.short	0x0c59


	//----- nvinfo : EIATTR_SW_WAR
	.align		4
.L_257:
        /*0078*/ 	.byte	0x04, 0x36
        /*007a*/ 	.short	(.L_259 - .L_258)
.L_258:
        /*007c*/ 	.word	0x00000008
.L_259:


//--------------------- .nv.info._Z25multi_tensor_apply_kernelI18TensorListMetadataILi2EE16MaybeCastFunctorILi2EN3c104HalfEhEJEEvlPViT_T0_DpT1_ --------------------------
	.section	.nv.info._Z25multi_tensor_apply_kernelI18TensorListMetadataILi2EE16MaybeCastFunctorILi2EN3c104HalfEhEJEEvlPViT_T0_DpT1_,"",@"SHT_CUDA_INFO"
	.sectionflags	@""
	.align	4


	//----- nvinfo : EIATTR_CUDA_API_VERSION
	.align		4
        /*0000*/ 	.byte	0x04, 0x37
        /*0002*/ 	.short	(.L_261 - .L_260)
.L_260:
        /*0004*/ 	.word	0x00000082


	//----- nvinfo : EIATTR_KPARAM_INFO
	.align		4
.L_261:
        /*0008*/ 	.byte	0x04, 0x17
        /*000a*/ 	.short	(.L_263 - .L_262)
.L_262:
        /*000c*/ 	.word	0x00000000
        /*0010*/ 	.short	0x0003
        /*0012*/ 	.short	0x0c58
        /*0014*/ 	.byte	0x00, 0xf0, 0x05, 0x00


	//----- nvinfo : EIATTR_KPARAM_INFO
	.align		4
.L_263:
        /*0018*/ 	.byte	0x04, 0x17
        /*001a*/ 	.short	(.L_265 - .L_264)
.L_264:
        /*001c*/ 	.word	0x00000000
        /*0020*/ 	.short	0x0002
        /*0022*/ 	.short	0x0010
        /*0024*/ 	.byte	0x00, 0xf0, 0x21, 0x31


	//----- nvinfo : EIATTR_KPARAM_INFO
	.align		4
.L_265:
        /*0028*/ 	.byte	0x04, 0x17
        /*002a*/ 	.short	(.L_267 - .L_266)
.L_266:
        /*002c*/ 	.word	0x00000000
        /*0030*/ 	.short	0x0001
        /*0032*/ 	.short	0x0008
        /*0034*/ 	.byte	0x00, 0xf5, 0x21, 0x00


	//----- nvinfo : EIATTR_KPARAM_INFO
	.align		4
.L_267:
        /*0038*/ 	.byte	0x04, 0x17
        /*003a*/ 	.short	(.L_269 - .L_268)
.L_268:
        /*003c*/ 	.word	0x00000000
        /*0040*/ 	.short	0x0000
        /*0042*/ 	.short	0x0000
        /*0044*/ 	.byte	0x00, 0xf0, 0x21, 0x00


	//----- nvinfo : EIATTR_SPARSE_MMA_MASK
	.align		4
.L_269:
        /*0048*/ 	.byte	0x03, 0x50
        /*004a*/ 	.short	0x0000


	//----- nvinfo : EIATTR_MAXREG_COUNT
	.align		4
        /*004c*/ 	.byte	0x03, 0x1b
        /*004e*/ 	.short	0x00ff


	//----- nvinfo : EIATTR_MERCURY_ISA_VERSION
	.align		4
        /*0050*/ 	.byte	0x03, 0x5f
        /*0052*/ 	.short	0x0101


	//----- nvinfo : EIATTR_VRC_CTA_INIT_COUNT
	.align		4
        /*0054*/ 	.byte	0x02, 0x4a
	.zero		1
	.zero		1


	//----- nvinfo : EIATTR_EXIT_INSTR_OFFSETS
	.align		4
        /*0058*/ 	.byte	0x04, 0x1c
        /*005a*/ 	.short	(.L_271 - .L_270)


	//   ....[0]....
.L_270:
        /*005c*/ 	.word	0x00000090


	//   ....[1]....
        /*0060*/ 	.word	0x00000170


	//   ....[2]....
        /*0064*/ 	.word	0x00000650


	//----- nvinfo : EIATTR_CBANK_PARAM_SIZE
	.align		4
.L_271:
        /*0068*/ 	.byte	0x03, 0x19
        /*006a*/ 	.short	0x0c59


	//----- nvinfo : EIATTR_PARAM_CBANK
	.align		4
        /*006c*/ 	.byte	0x04, 0x0a
        /*006e*/ 	.short	(.L_273 - .L_272)
	.align		4
.L_272:
        /*0070*/ 	.word	index@(.nv.constant0._Z25multi_tensor_apply_kernelI18TensorListMetadataILi2EE16MaybeCastFunctorILi2EN3c104HalfEhEJEEvlPViT_T0_DpT1_)
        /*0074*/ 	.short	0x0380
        /*0076*/ 	.short	0x0c59


	//----- nvinfo : EIATTR_SW_WAR
	.align		4
.L_273:
        /*0078*/ 	.byte	0x04, 0x36
        /*007a*/ 	.short	(.L_275 - .L_274)
.L_274:
        /*007c*/ 	.word	0x00000008
.L_275:


//--------------------- .nv.info._Z25multi_tensor_apply_kernelI18TensorListMetadataILi2EE16MaybeCastFunctorILi2EN3c104HalfES4_EJEEvlPViT_T0_DpT1_ --------------------------
	.section	.nv.info._Z25multi_tensor_apply_kernelI18TensorListMetadataILi2EE16MaybeCastFunctorILi2EN3c104HalfES4_EJEEvlPViT_T0_DpT1_,"",@"SHT_CUDA_INFO"
	.sectionflags	@""
	.align	4


	//----- nvinfo : EIATTR_CUDA_API_VERSION
	.align		4
        /*0000*/ 	.byte	0x04, 0x37
        /*0002*/ 	.short	(.L_277 - .L_276)
.L_276:
        /*0004*/ 	.word	0x00000082


	//----- nvinfo : EIATTR_KPARAM_INFO
	.align		4
.L_277:
        /*0008*/ 	.byte	0x04, 0x17
        /*000a*/ 	.short	(.L_279 - .L_278)
.L_278:
        /*000c*/ 	.word	0x00000000
        /*0010*/ 	.short	0x0003
        /*0012*/ 	.short	0x0c58
        /*0014*/ 	.byte	0x00, 0xf0, 0x05, 0x00


	//----- nvinfo : EIATTR_KPARAM_INFO
	.align		4
.L_279:
        /*0018*/ 	.byte	0x04, 0x17
        /*001a*/ 	.short	(.L_281 - .L_280)
.L_280:
        /*001c*/ 	.word	0x00000000
        /*0020*/ 	.short	0x0002
        /*0022*/ 	.short	0x0010
        /*0024*/ 	.byte	0x00, 0xf0, 0x21, 0x31


	//----- nvinfo : EIATTR_KPARAM_INFO
	.align		4
.L_281:
        /*0028*/ 	.byte	0x04, 0x17
        /*002a*/ 	.short	(.L_283 - .L_282)
.L_282:
        /*002c*/ 	.word	0x00000000
        /*0030*/ 	.short	0x0001
        /*0032*/ 	.short	0x0008
        /*0034*/ 	.byte	0x00, 0xf5, 0x21, 0x00


	//----- nvinfo : EIATTR_KPARAM_INFO
	.align		4
.L_283:
        /*0038*/ 	.byte	0x04, 0x17
        /*003a*/ 	.short	(.L_285 - .L_284)
.L_284:
        /*003c*/ 	.word	0x00000000
        /*0040*/ 	.short	0x0000
        /*0042*/ 	.short	0x0000
        /*0044*/ 	.byte	0x00, 0xf0, 0x21, 0x00


	//----- nvinfo : EIATTR_SPARSE_MMA_MASK
	.align		4
.L_285:
        /*0048*/ 	.byte	0x03, 0x50
        /*004a*/ 	.short	0x0000


	//----- nvinfo : EIATTR_MAXREG_COUNT
	.align		4
        /*004c*/ 	.byte	0x03, 0x1b
        /*004e*/ 	.short	0x00ff


	//----- nvinfo : EIATTR_MERCURY_ISA_VERSION
	.align		4
        /*0050*/ 	.byte	0x03, 0x5f
        /*0052*/ 	.short	0x0101


	//----- nvinfo : EIATTR_VRC_CTA_INIT_COUNT
	.align		4
        /*0054*/ 	.byte	0x02, 0x4a
	.zero		1
	.zero		1


	//----- nvinfo : EIATTR_EXIT_INSTR_OFFSETS
	.align		4
        /*0058*/ 	.byte	0x04, 0x1c
        /*005a*/ 	.short	(.L_287 - .L_286)


	//   ....[0]....
.L_286:
        /*005c*/ 	.word	0x00000090


	//   ....[1]....
        /*0060*/ 	.word	0x00000170


	//   ....[2]....
        /*0064*/ 	.word	0x00000550


	//----- nvinfo : EIATTR_CBANK_PARAM_SIZE
	.align		4
.L_287:
        /*0068*/ 	.byte	0x03, 0x19
        /*006a*/ 	.short	0x0c59


	//----- nvinfo : EIATTR_PARAM_CBANK
	.align		4
        /*006c*/ 	.byte	0x04, 0x0a
        /*006e*/ 	.short	(.L_289 - .L_288)
	.align		4
.L_288:
        /*0070*/ 	.word	index@(.nv.constant0._Z25multi_tensor_apply_kernelI18TensorListMetadataILi2EE16MaybeCastFunctorILi2EN3c104HalfES4_EJEEvlPViT_T0_DpT1_)
        /*0074*/ 	.short	0x0380
        /*0076*/ 	.short	0x0c59


	//----- nvinfo : EIATTR_SW_WAR
	.align		4
.L_289:
        /*0078*/ 	.byte	0x04, 0x36
        /*007a*/ 	.short	(.L_291 - .L_290)
.L_290:
        /*007c*/ 	.word	0x00000008
.L_291:


//--------------------- .nv.info._Z25multi_tensor_apply_kernelI18TensorListMetadataILi2EE16MaybeCastFunctorILi2EN3c104HalfEfEJEEvlPViT_T0_DpT1_ --------------------------
	.section	.nv.info._Z25multi_tensor_apply_kernelI18TensorListMetadataILi2EE16MaybeCastFunctorILi2EN3c104HalfEfEJEEvlPViT_T0_DpT1_,"",@"SHT_CUDA_INFO"
	.sectionflags	@""
	.align	4


	//----- nvinfo : EIATTR_CUDA_API_VERSION
	.align		4
        /*0000*/ 	.byte	0x04, 0x37
        /*0002*/ 	.short	(.L_293 - .L_292)
.L_292:
        /*0004*/ 	.word	0x00000082


	//----- nvinfo : EIATTR_KPARAM_INFO
	.align		4
.L_293:
        /*0008*/ 	.byte	0x04, 0x17
        /*000a*/ 	.short	(.L_295 - .L_294)
.L_294:
        /*000c*/ 	.word	0x00000000
        /*0010*/ 	.short	0x0003
        /*0012*/ 	.short	0x0c58
        /*0014*/ 	.byte	0x00, 0xf0, 0x05, 0x00


	//----- nvinfo : EIATTR_KPARAM_INFO
	.align		4
.L_295:
        /*0018*/ 	.byte	0x04, 0x17
        /*001a*/ 	.short	(.L_297 - .L_296)
.L_296:
        /*001c*/ 	.word	0x00000000
        /*0020*/ 	.short	0x0002
        /*0022*/ 	.short	0x0010
        /*0024*/ 	.byte	0x00, 0xf0, 0x21, 0x31


	//----- nvinfo : EIATTR_KPARAM_INFO
	.align		4
.L_297:
        /*0028*/ 	.byte	0x04, 0x17
        /*002a*/ 	.short	(.L_299 - .L_298)
.L_298:
        /*002c*/ 	.word	0x00000000
        /*0030*/ 	.short	0x0001
        /*0032*/ 	.short	0x0008
        /*0034*/ 	.byte	0x00, 0xf5, 0x21, 0x00


	//----- nvinfo : EIATTR_KPARAM_INFO
	.align		4
.L_299:
        /*0038*/ 	.byte	0x04, 0x17
        /*003a*/ 	.short	(.L_301 - .L_300)
.L_300:
        /*003c*/ 	.word	0x00000000
        /*0040*/ 	.short	0x0000
        /*0042*/ 	.short	0x0000
        /*0044*/ 	.byte	0x00, 0xf0, 0x21, 0x00


	//----- nvinfo : EIATTR_SPARSE_MMA_MASK
	.align		4
.L_301:
        /*0048*/ 	.byte	0x03, 0x50
        /*004a*/ 	.short	0x0000


	//----- nvinfo : EIATTR_MAXREG_COUNT
	.align		4
        /*004c*/ 	.byte	0x03, 0x1b
        /*004e*/ 	.short	0x00ff


	//----- nvinfo : EIATTR_MERCURY_ISA_VERSION
	.align		4
        /*0050*/ 	.byte	0x03, 0x5f
        /*0052*/ 	.short	0x0101


	//----- nvinfo : EIATTR_VRC_CTA_INIT_COUNT
	.align		4
        /*0054*/ 	.byte	0x02, 0x4a
	.zero		1
	.zero		1


	//----- nvinfo : EIATTR_EXIT_INSTR_OFFSETS
	.align		4
        /*0058*/ 	.byte	0x04, 0x1c
        /*005a*/ 	.short	(.L_303 - .L_302)


	//   ....[0]....
.L_302:
        /*005c*/ 	.word	0x00000090


	//   ....[1]....
        /*0060*/ 	.word	0x00000170


	//   ....[2]....
        /*0064*/ 	.word	0x00000590


	//----- nvinfo : EIATTR_CBANK_PARAM_SIZE
	.align		4
.L_303:
        /*0068*/ 	.byte	0x03, 0x19
        /*006a*/ 	.short	0x0c59


	//----- nvinfo : EIATTR_PARAM_CBANK
	.align		4
        /*006c*/ 	.byte	0x04, 0x0a
        /*006e*/ 	.short	(.L_305 - .L_304)
	.align		4
.L_304:
        /*0070*/ 	.word	index@(.nv.constant0._Z25multi_tensor_apply_kernelI18TensorListMetadataILi2EE16MaybeCastFunctorILi2EN3c104HalfEfEJEEvlPViT_T0_DpT1_)
        /*0074*/ 	.short	0x0380
        /*0076*/ 	.short	0x0c59


	//----- nvinfo : EIATTR_SW_WAR
	.align		4
.L_305:
        /*0078*/ 	.byte	0x04, 0x36
        /*007a*/ 	.short	(.L_307 - .L_306)
.L_306:
        /*007c*/ 	.word	0x00000008
.L_307:


//--------------------- .nv.info._Z25multi_tensor_apply_kernelI18TensorListMetadataILi2EE16MaybeCastFunctorILi2EfhEJEEvlPViT_T0_DpT1_ --------------------------
	.section	.nv.info._Z25multi_tensor_apply_kernelI18TensorListMetadataILi2EE16MaybeCastFunctorILi2EfhEJEEvlPViT_T0_DpT1_,"",@"SHT_CUDA_INFO"
	.sectionflags	@""
	.align	4


	//----- nvinfo : EIATTR_CUDA_API_VERSION
	.align		4
        /*0000*/ 	.byte	0x04, 0x37
        /*0002*/ 	.short	(.L_309 - .L_308)
.L_308:
        /*0004*/ 	.word	0x00000082


	//----- nvinfo : EIATTR_KPARAM_INFO
	.align		4
.L_309:
        /*0008*/ 	.byte	0x04, 0x17
        /*000a*/ 	.short	(.L_311 - .L_310)
.L_310:
        /*000c*/ 	.word	0x00000000
        /*0010*/ 	.short	0x0003
        /*0012*/ 	.short	0x0c58
        /*0014*/ 	.byte	0x00, 0xf0, 0x05, 0x00


	//----- nvinfo : EIATTR_KPARAM_INFO
	.align		4
.L_311:
        /*0018*/ 	.byte	0x04, 0x17
        /*001a*/ 	.short	(.L_313 - .L_312)
.L_312:
        /*001c*/ 	.word	0x00000000
        /*0020*/ 	.short	0x0002
        /*0022*/ 	.short	0x0010
        /*0024*/ 	.byte	0x00, 0xf0, 0x21, 0x31


	//----- nvinfo : EIATTR_KPARAM_INFO
	.align		4
.L_313:
        /*0028*/ 	.byte	0x04, 0x17
        /*002a*/ 	.short	(.L_315 - .L_314)
.L_314:
        /*002c*/ 	.word	0x00000000
        /*0030*/ 	.short	0x0001
        /*0032*/ 	.short	0x0008
        /*0034*/ 	.byte	0x00, 0xf5, 0x21, 0x00


	//----- nvinfo : EIATTR_KPARAM_INFO
	.align		4
.L_315:
        /*0038*/ 	.byte	0x04, 0x17
        /*003a*/ 	.short	(.L_317 - .L_316)
.L_316:
        /*003c*/ 	.word	0x00000000
        /*0040*/ 	.short	0x0000
        /*0042*/ 	.short	0x0000
        /*0044*/ 	.byte	0x00, 0xf0, 0x21, 0x00


	//----- nvinfo : EIATTR_SPARSE_MMA_MASK
	.align		4
.L_317:
        /*0048*/ 	.byte	0x03, 0x50
        /*004a*/ 	.short	0x0000


	//----- nvinfo : EIATTR_MAXREG_COUNT
	.align		4
        /*004c*/ 	.byte	0x03, 0x1b
        /*004e*/ 	.short	0x00ff


	//----- nvinfo : EIATTR_MERCURY_ISA_VERSION
	.align		4
        /*0050*/ 	.byte	0x03, 0x5f
        /*0052*/ 	.short	0x0101


	//----- nvinfo : EIATTR_VRC_CTA_INIT_COUNT
	.align		4
        /*0054*/ 	.byte	0x02, 0x4a
	.zero		1
	.zero		1


	//----- nvinfo : EIATTR_EXIT_INSTR_OFFSETS
	.align		4
        /*0058*/ 	.byte	0x04, 0x1c
        /*005a*/ 	.short	(.L_319 - .L_318)


	//   ....[0]....
.L_318:
        /*005c*/ 	.word	0x00000090


	//   ....[1]....
        /*0060*/ 	.word	0x00000170


	//   ....[2]....
        /*0064*/ 	.word	0x00000610


	//----- nvinfo : EIATTR_CBANK_PARAM_SIZE
	.align		4
.L_319:
        /*0068*/ 	.byte	0x03, 0x19
        /*006a*/ 	.short	0x0c59


	//----- nvinfo : EIATTR_PARAM_CBANK
	.align		4
        /*006c*/ 	.byte	0x04, 0x0a
        /*006e*/ 	.short	(.L_321 - .L_320)
	.align		4
.L_320:
        /*0070*/ 	.word	index@(.nv.constant0._Z25multi_tensor_apply_kernelI18TensorListMetadataILi2EE16MaybeCastFunctorILi2EfhEJEEvlPViT_T0_DpT1_)
        /*0074*/ 	.short	0x0380
        /*0076*/ 	.short	0x0c59


	//----- nvinfo : EIATTR_SW_WAR
	.align		4
.L_321:
        /*0078*/ 	.byte	0x04, 0x36
        /*007a*/ 	.short	(.L_323 - .L_322)
.L_322:
        /*007c*/ 	.word	0x00000008
.L_323:


//--------------------- .nv.info._Z25multi_tensor_apply_kernelI18TensorListMetadataILi2EE16MaybeCastFunctorILi2EfN3c104HalfEEJEEvlPViT_T0_DpT1_ --------------------------
	.section	.nv.info._Z25multi_tensor_apply_kernelI18TensorListMetadataILi2EE16MaybeCastFunctorILi2EfN3c104HalfEEJEEvlPViT_T0_DpT1_,"",@"SHT_CUDA_INFO"
	.sectionflags	@""
	.align	4


	//----- nvinfo : EIATTR_CUDA_API_VERSION
	.align		4
        /*0000*/ 	.byte	0x04, 0x37
        /*0002*/ 	.short	(.L_325 - .L_324)
.L_324:
        /*0004*/ 	.word	0x00000082


	//----- nvinfo : EIATTR_KPARAM_INFO
	.align		4
.L_325:
        /*0008*/ 	.byte	0x04, 0x17
        /*000a*/ 	.short	(.L_327 - .L_326)
.L_326:
        /*000c*/ 	.word	0x00000000
        /*0010*/ 	.short	0x0003
        /*0012*/ 	.short	0x0c58
        /*0014*/ 	.byte	0x00, 0xf0, 0x05, 0x00


	//----- nvinfo : EIATTR_KPARAM_INFO
	.align		4
.L_327:
        /*0018*/ 	.byte	0x04, 0x17
        /*001a*/ 	.short	(.L_329 - .L_328)
.L_328:
        /*001c*/ 	.word	0x00000000
        /*0020*/ 	.short	0x0002
        /*0022*/ 	.short	0x0010
        /*0024*/ 	.byte	0x00, 0xf0, 0x21, 0x31


	//----- nvinfo : EIATTR_KPARAM_INFO
	.align		4
.L_329:
        /*0028*/ 	.byte	0x04, 0x17
        /*002a*/ 	.short	(.L_331 - .L_330)
.L_330:
        /*002c*/ 	.word	0x00000000
        /*0030*/ 	.short	0x0001
        /*0032*/ 	.short	0x0008
        /*0034*/ 	.byte	0x00, 0xf5, 0x21, 0x00


	//----- nvinfo : EIATTR_KPARAM_INFO
	.align		4
.L_331:
        /*0038*/ 	.byte	0x04, 0x17
        /*003a*/ 	.short	(.L_333 - .L_332)
.L_332:
        /*003c*/ 	.word	0x00000000
        /*0040*/ 	.short	0x0000
        /*0042*/ 	.short	0x0000
        /*0044*/ 	.byte	0x00, 0xf0, 0x21, 0x00


	//----- nvinfo : EIATTR_SPARSE_MMA_MASK
	.align		4
.L_333:
        /*0048*/ 	.byte	0x03, 0x50
        /*004a*/ 	.short	0x0000


	//----- nvinfo : EIATTR_MAXREG_COUNT
	.align		4
        /*004c*/ 	.byte	0x03, 0x1b
        /*004e*/ 	.short	0x00ff


	//----- nvinfo : EIATTR_MERCURY_ISA_VERSION
	.align		4
        /*0050*/ 	.byte	0x03, 0x5f
        /*0052*/ 	.short	0x0101


	//----- nvinfo : EIATTR_VRC_CTA_INIT_COUNT
	.align		4
        /*0054*/ 	.byte	0x02, 0x4a
	.zero		1
	.zero		1


	//----- nvinfo : EIATTR_EXIT_INSTR_OFFSETS
	.align		4
        /*0058*/ 	.byte	0x04, 0x1c
        /*005a*/ 	.short	(.L_335 - .L_334)


	//   ....[0]....
.L_334:
        /*005c*/ 	.word	0x00000090


	//   ....[1]....
        /*0060*/ 	.word	0x00000170


	//   ....[2]....
        /*0064*/ 	.word	0x00000590


	//----- nvinfo : EIATTR_CBANK_PARAM_SIZE
	.align		4
.L_335:
        /*0068*/ 	.byte	0x03, 0x19
        /*006a*/ 	.short	0x0c59


	//----- nvinfo : EIATTR_PARAM_CBANK
	.align		4
        /*006c*/ 	.byte	0x04, 0x0a
        /*006e*/ 	.short	(.L_337 - .L_336)
	.align		4
.L_336:
        /*0070*/ 	.word	index@(.nv.constant0._Z25multi_tensor_apply_kernelI18TensorListMetadataILi2EE16MaybeCastFunctorILi2EfN3c104HalfEEJEEvlPViT_T0_DpT1_)
        /*0074*/ 	.short	0x0380
        /*0076*/ 	.short	0x0c59


	//----- nvinfo : EIATTR_SW_WAR
	.align		4
.L_337:
        /*0078*/ 	.byte	0x04, 0x36
        /*007a*/ 	.short	(.L_339 - .L_338)
.L_338:
        /*007c*/ 	.word	0x00000008
.L_339:


//--------------------- .nv.info._Z25multi_tensor_apply_kernelI18TensorListMetadataILi2EE16MaybeCastFunctorILi2EffEJEEvlPViT_T0_DpT1_ --------------------------
	.section	.nv.info._Z25multi_tensor_apply_kernelI18TensorListMetadataILi2EE16MaybeCastFunctorILi2EffEJEEvlPViT_T0_DpT1_,"",@"SHT_CUDA_INFO"
	.sectionflags	@""
	.align	4


	//----- nvinfo : EIATTR_CUDA_API_VERSION
	.align		4
        /*0000*/ 	.byte	0x04, 0x37
        /*0002*/ 	.short	(.L_341 - .L_340)
.L_340:
        /*0004*/ 	.word	0x00000082


	//----- nvinfo : EIATTR_KPARAM_INFO
	.align		4
.L_341:
        /*0008*/ 	.byte	0x04, 0x17
        /*000a*/ 	.short	(.L_343 - .L_342)
.L_342:
        /*000c*/ 	.word	0x00000000
        /*0010*/ 	.short	0x0003
        /*0012*/ 	.short	0x0c58
        /*0014*/ 	.byte	0x00, 0xf0, 0x05, 0x00


	//----- nvinfo : EIATTR_KPARAM_INFO
	.align		4
.L_343:
        /*0018*/ 	.byte	0x04, 0x17
        /*001a*/ 	.short	(.L_345 - .L_344)
.L_344:
        /*001c*/ 	.word	0x00000000
        /*0020*/ 	.short	0x0002
        /*0022*/ 	.short	0x0010
        /*0024*/ 	.byte	0x00, 0xf0, 0x21, 0x31


	//----- nvinfo : EIATTR_KPARAM_INFO
	.align		4
.L_345:
        /*0028*/ 	.byte	0x04, 0x17
        /*002a*/ 	.short	(.L_347 - .L_346)
.L_346:
        /*002c*/ 	.word	0x00000000
        /*0030*/ 	.short	0x0001
        /*0032*/ 	.short	0x0008
        /*0034*/ 	.byte	0x00, 0xf5, 0x21, 0x00


	//----- nvinfo : EIATTR_KPARAM_INFO
	.align		4
.L_347:
        /*0038*/ 	.byte	0x04, 0x17
        /*003a*/ 	.short	(.L_349 - .L_348)
.L_348:
        /*003c*/ 	.word	0x00000000
        /*0040*/ 	.short	0x0000
        /*0042*/ 	.short	0x0000
        /*0044*/ 	.byte	0x00, 0xf0, 0x21, 0x00


	//----- nvinfo : EIATTR_SPARSE_MMA_MASK
	.align		4
.L_349:
        /*0048*/ 	.byte	0x03, 0x50
        /*004a*/ 	.short	0x0000


	//----- nvinfo : EIATTR_MAXREG_COUNT
	.align		4
        /*004c*/ 	.byte	0x03, 0x1b
        /*004e*/ 	.short	0x00ff


	//----- nvinfo : EIATTR_MERCURY_ISA_VERSION
	.align		4
        /*0050*/ 	.byte	0x03, 0x5f
        /*0052*/ 	.short	0x0101


	//----- nvinfo : EIATTR_VRC_CTA_INIT_COUNT
	.align		4
        /*0054*/ 	.byte	0x02, 0x4a
	.zero		1
	.zero		1


	//----- nvinfo : EIATTR_EXIT_INSTR_OFFSETS
	.align		4
        /*0058*/ 	.byte	0x04, 0x1c
        /*005a*/ 	.short	(.L_351 - .L_350)


	//   ....[0]....
.L_350:
        /*005c*/ 	.word	0x00000090


	//   ....[1]....
        /*0060*/ 	.word	0x00000170


	//   ....[2]....
        /*0064*/ 	.word	0x00000550


	//----- nvinfo : EIATTR_CBANK_PARAM_SIZE
	.align		4
.L_351:
        /*0068*/ 	.byte	0x03, 0x19
        /*006a*/ 	.short	0x0c59


	//----- nvinfo : EIATTR_PARAM_CBANK
	.align		4
        /*006c*/ 	.byte	0x04, 0x0a
        /*006e*/ 	.short	(.L_353 - .L_352)
	.align		4
.L_352:
        /*0070*/ 	.word	index@(.nv.constant0._Z25multi_tensor_apply_kernelI18TensorListMetadataILi2EE16MaybeCastFunctorILi2EffEJEEvlPViT_T0_DpT1_)
        /*0074*/ 	.short	0x0380
        /*0076*/ 	.short	0x0c59


	//----- nvinfo : EIATTR_SW_WAR
	.align		4
.L_353:
        /*0078*/ 	.byte	0x04, 0x36
        /*007a*/ 	.short	(.L_355 - .L_354)
.L_354:
        /*007c*/ 	.word	0x00000008
.L_355:


//--------------------- .nv.info._Z25multi_tensor_apply_kernelI18TensorListMetadataILi4EE11AdamFunctorILi4EddEJfffff10adamMode_tfEEvlPViT_T0_DpT1_ --------------------------
	.section	.nv.info._Z25multi_tensor_apply_kernelI18TensorListMetadataILi4EE11AdamFunctorILi4EddEJfffff10adamMode_tfEEvlPViT_T0_DpT1_,"",@"SHT_CUDA_INFO"
	.sectionflags	@""
	.align	4


	//----- nvinfo : EIATTR_CUDA_API_VERSION
	.align		4
        /*0000*/ 	.byte	0x04, 0x37
        /*0002*/ 	.short	(.L_357 - .L_356)
.L_356:
        /*0004*/ 	.word	0x00000082


	//----- nvinfo : EIATTR_KPARAM_INFO
	.align		4
.L_357:
        /*0008*/ 	.byte	0x04, 0x17
        /*000a*/ 	.short	(.L_359 - .L_358)
.L_358:
        /*000c*/ 	.word	0x00000000
        /*0010*/ 	.short	0x000a
        /*0012*/ 	.short	0x0c14
        /*0014*/ 	.byte	0x00, 0xf0, 0x11, 0x00


	//----- nvinfo : EIATTR_KPARAM_INFO
	.align		4
.L_359:
        /*0018*/ 	.byte	0x04, 0x17
        /*001a*/ 	.short	(.L_361 - .L_360)
.L_360:
        /*001c*/ 	.word	0x00000000
        /*0020*/ 	.short	0x0009
        /*0022*/ 	.short	0x0c10
        /*0024*/ 	.byte	0x00, 0xf0, 0x11, 0x00


	//----- nvinfo : EIATTR_KPARAM_INFO
	.align		4
.L_361:
        /*0028*/ 	.byte	0x04, 0x17
        /*002a*/ 	.short	(.L_363 - .L_362)
.L_362:
        /*002c*/ 	.word	0x00000000
        /*0030*/ 	.short	0x0008
        /*0032*/ 	.short	0x0c0c
        /*0034*/ 	.byte	0x00, 0xf0, 0x11, 0x00


	//----- nvinfo : EIATTR_KPARAM_INFO
	.align		4
.L_363:
        /*0038*/ 	.byte	0x04, 0x17
        /*003a*/ 	.short	(.L_365 - .L_364)
.L_364:
        /*003c*/ 	.word	0x00000000
        /*0040*/ 	.short	0x0007
        /*0042*/ 	.short	0x0c08
        /*0044*/ 	.byte	0x00, 0xf0, 0x11, 0x00


	//----- nvinfo : EIATTR_KPARAM_INFO
	.align		4
.L_365:
        /*0048*/ 	.byte	0x04, 0x17
        /*004a*/ 	.short	(.L_367 - .L_366)
.L_366:
        /*004c*/ 	.word	0x00000000
        /*0050*/ 	.short	0x0006
        /*0052*/ 	.short	0x0c04
        /*0054*/ 	.byte	0x00, 0xf0, 0x11, 0x00


	//----- nvinfo : EIATTR_KPARAM_INFO
	.align		4
.L_367:
        /*0058*/ 	.byte	0x04, 0x17
        /*005a*/ 	.short	(.L_369 - .L_368)
.L_368:
        /*005c*/ 	.word	0x00000000
        /*0060*/ 	.short	0x0005
        /*0062*/ 	.short	0x0c00
        /*0064*/ 	.byte	0x00, 0xf0, 0x11, 0x00


	//----- nvinfo : EIATTR_KPARAM_INFO
	.align		4
.L_369:
        /*0068*/ 	.byte	0x04, 0x17
        /*006a*/ 	.short	(.L_371 - .L_370)
.L_370:
        /*006c*/ 	.word	0x00000000
        /*0070*/ 	.short	0x0004
        /*0072*/ 	.short	0x0bfc
        /*0074*/ 	.byte	0x00, 0xf0, 0x11, 0x00


	//----- nvinfo : EIATTR_KPARAM_INFO
	.align		4
.L_371:
        /*0078*/ 	.byte	0x04, 0x17
        /*007a*/ 	.short	(.L_373 - .L_372)
.L_372:
        /*007c*/ 	.word	0x00000000
        /*0080*/ 	.short	0x0003
        /*0082*/ 	.short	0x0bf8
        /*0084*/ 	.byte	0x00, 0xf0, 0x05, 0x00


	//----- nvinfo : EIATTR_KPARAM_INFO
	.align		4
.L_373:
        /*0088*/ 	.byte	0x04, 0x17
        /*008a*/ 	.short	(.L_375 - .L_374)
.L_374:
        /*008c*/ 	.word	0x00000000
        /*0090*/ 	.short	0x0002
        /*0092*/ 	.short	0x0010
        /*0094*/ 	.byte	0x00, 0xf0, 0xa1, 0x2f


	//----- nvinfo : EIATTR_KPARAM_INFO
	.align		4
.L_375:
        /*0098*/ 	.byte	0x04, 0x17
        /*009a*/ 	.short	(.L_377 - .L_376)
.L_376:
        /*009c*/ 	.word	0x00000000
        /*00a0*/ 	.short	0x0001
        /*00a2*/ 	.short	0x0008
        /*00a4*/ 	.byte	0x00, 0xf5, 0x21, 0x00


	//----- nvinfo : EIATTR_KPARAM_INFO
	.align		4
.L_377:
        /*00a8*/ 	.byte	0x04, 0x17
        /*00aa*/ 	.short	(.L_379 - .L_378)
.L_378:
        /*00ac*/ 	.word	0x00000000
        /*00b0*/ 	.short	0x0000
        /*00b2*/ 	.short	0x0000
        /*00b4*/ 	.byte	0x00, 0xf0, 0x21, 0x00


	//----- nvinfo : EIATTR_SPARSE_MMA_MASK
	.align		4
.L_379:
        /*00b8*/ 	.byte	0x03, 0x50
        /*00ba*/ 	.short	0x0000


	//----- nvinfo : EIATTR_MAXREG_COUNT
	.align		4
        /*00bc*/ 	.byte	0x03, 0x1b
        /*00be*/ 	.short	0x00ff


	//----- nvinfo : EIATTR_MERCURY_ISA_VERSION
	.align		4
        /*00c0*/ 	.byte	0x03, 0x5f
        /*00c2*/ 	.short	0x0101


	//----- nvinfo : EIATTR_VRC_CTA_INIT_COUNT
	.align		4
        /*00c4*/ 	.byte	0x02, 0x4a
	.zero		1
	.zero		1


	//----- nvinfo : EIATTR_EXIT_INSTR_OFFSETS
	.align		4
        /*00c8*/ 	.byte	0x04, 0x1c
        /*00ca*/ 	.short	(.L_381 - .L_380)


	//   ....[0]....
.L_380:
        /*00cc*/ 	.word	0x00000280


	//   ....[1]....
        /*00d0*/ 	.word	0x000036d0


	//   ....[2]....
        /*00d4*/ 	.word	0x00006a20


	//   ....[3]....
        /*00d8*/ 	.word	0x00006a80


	//   ....[4]....
        /*00dc*/ 	.word	0x00009930


	//   ....[5]....
        /*00e0*/ 	.word	0x0000c820


	//----- nvinfo : EIATTR_CRS_STACK_SIZE
	.align		4
.L_381:
        /*00e4*/ 	.byte	0x04, 0x1e
        /*00e6*/ 	.short	(.L_383 - .L_382)
.L_382:
        /*00e8*/ 	.word	0x00000000


	//----- nvinfo : EIATTR_CBANK_PARAM_SIZE
	.align		4
.L_383:
        /*00ec*/ 	.byte	0x03, 0x19
        /*00ee*/ 	.short	0x0c18


	//----- nvinfo : EIATTR_PARAM_CBANK
	.align		4
        /*00f0*/ 	.byte	0x04, 0x0a
        /*00f2*/ 	.short	(.L_385 - .L_384)
	.align		4
.L_384:
        /*00f4*/ 	.word	index@(.nv.constant0._Z25multi_tensor_apply_kernelI18TensorListMetadataILi4EE11AdamFunctorILi4EddEJfffff10adamMode_tfEEvlPViT_T0_DpT1_)
        /*00f8*/ 	.short	0x0380
        /*00fa*/ 	.short	0x0c18


	//----- nvinfo : EIATTR_SW_WAR
	.align		4
.L_385:
        /*00fc*/ 	.byte	0x04, 0x36
        /*00fe*/ 	.short	(.L_387 - .L_386)
.L_386:
        /*0100*/ 	.word	0x00000008
.L_387:


//--------------------- .nv.info._Z25multi_tensor_apply_kernelI18TensorListMetadataILi5EE11AdamFunctorILi5EddEJfffff10adamMode_tfEEvlPViT_T0_DpT1_ --------------------------
	.section	.nv.info._Z25multi_tensor_apply_kernelI18TensorListMetadataILi5EE11AdamFunctorILi5EddEJfffff10adamMode_tfEEvlPViT_T0_DpT1_,"",@"SHT_CUDA_INFO"
	.sectionflags	@""
	.align	4


	//----- nvinfo : EIATTR_CUDA_API_VERSION
	.align		4
        /*0000*/ 	.byte	0x04, 0x37
        /*0002*/ 	.short	(.L_389 - .L_388)
.L_388:
        /*0004*/ 	.word	0x00000082


	//----- nvinfo : EIATTR_KPARAM_INFO
	.align		4
.L_389:
        /*0008*/ 	.byte	0x04, 0x17
        /*000a*/ 	.short	(.L_391 - .L_390)
.L_390:
        /*000c*/ 	.word	0x00000000
        /*0010*/ 	.short	0x000a
        /*0012*/ 	.short	0x0c14
        /*0014*/ 	.byte	0x00, 0xf0, 0x11, 0x00


	//----- nvinfo : EIATTR_KPARAM_INFO
	.align		4
.L_391:
        /*0018*/ 	.byte	0x04, 0x17
        /*001a*/ 	.short	(.L_393 - .L_392)
.L_392:
        /*001c*/ 	.word	0x00000000
        /*0020*/ 	.short	0x0009
        /*0022*/ 	.short	0x0c10
        /*0024*/ 	.byte	0x00, 0xf0, 0x11, 0x00


	//----- nvinfo : EIATTR_KPARAM_INFO
	.align		4
.L_393:
        /*0028*/ 	.byte	0x04, 0x17
        /*002a*/ 	.short	(.L_395 - .L_394)
.L_394:
        /*002c*/ 	.word	0x00000000
        /*0030*/ 	.short	0x0008
        /*0032*/ 	.short	0x0c0c
        /*0034*/ 	.byte	0x00, 0xf0, 0x11, 0x00


	//----- nvinfo : EIATTR_KPARAM_INFO
	.align		4
.L_395:
        /*0038*/ 	.byte	0x04, 0x17
        /*003a*/ 	.short	(.L_397 - .L_396)
.L_396:
        /*003c*/ 	.word	0x00000000
        /*0040*/ 	.short	0x0007
        /*0042*/ 	.short	0x0c08
        /*0044*/ 	.byte	0x00, 0xf0, 0x11, 0x00


	//----- nvinfo : EIATTR_KPARAM_INFO
	.align		4
.L_397:
        /*0048*/ 	.byte	0x04, 0x17
        /*004a*/ 	.short	(.L_399 - .L_398)
.L_398:
        /*004c*/ 	.word	0x00000000
        /*0050*/ 	.short	0x0006
        /*0052*/ 	.short	0x0c04
        /*0054*/ 	.byte	0x00, 0xf0, 0x11, 0x00


	//----- nvinfo : EIATTR_KPARAM_INFO
	.align		4
.L_399:
        /*0058*/ 	.byte	0x04, 0x17
        /*005a*/ 	.short	(.L_401 - .L_400)
.L_400:
        /*005c*/ 	.word	0x00000000
        /*0060*/ 	.short	0x0005
        /*0062*/ 	.short	0x0c00
        /*0064*/ 	.byte	0x00, 0xf0, 0x11, 0x00


	//----- nvinfo : EIATTR_KPARAM_INFO
	.align		4
.L_401:
        /*0068*/ 	.byte	0x04, 0x17
        /*006a*/ 	.short	(.L_403 - .L_402)
.L_402:
        /*006c*/ 	.word	0x00000000
        /*0070*/ 	.short	0x0004
        /*0072*/ 	.short	0x0bfc
        /*0074*/ 	.byte	0x00, 0xf0, 0x11, 0x00


	//----- nvinfo : EIATTR_KPARAM_INFO
	.align		4
.L_403:
        /*0078*/ 	.byte	0x04, 0x17
        /*007a*/ 	.short	(.L_405 - .L_404)
.L_404:
        /*007c*/ 	.word	0x00000000
        /*0080*/ 	.short	0x0003
        /*0082*/ 	.short	0x0bf8
        /*0084*/ 	.byte	0x00, 0xf0, 0x05, 0x00


	//----- nvinfo : EIATTR_KPARAM_INFO
	.align		4
.L_405:
        /*0088*/ 	.byte	0x04, 0x17
        /*008a*/ 	.short	(.L_407 - .L_406)
.L_406:
        /*008c*/ 	.word	0x00000000
        /*0090*/ 	.short	0x0002
        /*0092*/ 	.short	0x0010
        /*0094*/ 	.byte	0x00, 0xf0, 0xa1, 0x2f


	//----- nvinfo : EIATTR_KPARAM_INFO
	.align		4
.L_407:
        /*0098*/ 	.byte	0x04, 0x17
        /*009a*/ 	.short	(.L_409 - .L_408)
.L_408:
        /*009c*/ 	.word	0x00000000
        /*00a0*/ 	.short	0x0001
        /*00a2*/ 	.short	0x0008
        /*00a4*/ 	.byte	0x00, 0xf5, 0x21, 0x00


	//----- nvinfo : EIATTR_KPARAM_INFO
	.align		4
.L_409:
        /*00a8*/ 	.byte	0x04, 0x17
        /*00aa*/ 	.short	(.L_411 - .L_410)
.L_410:
        /*00ac*/ 	.word	0x00000000
        /*00b0*/ 	.short	0x0000
        /*00b2*/ 	.short	0x0000
        /*00b4*/ 	.byte	0x00, 0xf0, 0x21, 0x00


	//----- nvinfo : EIATTR_SPARSE_MMA_MASK
	.align		4
.L_411:
        /*00b8*/ 	.byte	0x03, 0x50
        /*00ba*/ 	.short	0x0000


	//----- nvinfo : EIATTR_MAXREG_COUNT
	.align		4
        /*00bc*/ 	.byte	0x03, 0x1b
        /*00be*/ 	.short	0x00ff


	//----- nvinfo : EIATTR_MERCURY_ISA_VERSION
	.align		4
        /*00c0*/ 	.byte	0x03, 0x5f
        /*00c2*/ 	.short	0x0101


	//----- nvinfo : EIATTR_VRC_CTA_INIT_COUNT
	.align		4
        /*00c4*/ 	.byte	0x02, 0x4a
	.zero		1
	.zero		1


	//----- nvinfo : EIATTR_EXIT_INSTR_OFFSETS
	.align		4
        /*00c8*/ 	.byte	0x04, 0x1c
        /*00ca*/ 	.short	(.L_413 - .L_412)


	//   ....[0]....
.L_412:
        /*00cc*/ 	.word	0x000002d0


	//   ....[1]....
        /*00d0*/ 	.word	0x00003810


	//   ....[2]....
        /*00d4*/ 	.word	0x00006cc0


	//   ....[3]....
        /*00d8*/ 	.word	0x00006d20


	//   ....[4]....
        /*00dc*/ 	.word	0x00009c20


	//   ....[5]....
        /*00e0*/ 	.word	0x0000cc10


	//----- nvinfo : EIATTR_CRS_STACK_SIZE
	.align		4
.L_413:
        /*00e4*/ 	.byte	0x04, 0x1e
        /*00e6*/ 	.short	(.L_415 - .L_414)
.L_414:
        /*00e8*/ 	.word	0x00000000


	//----- nvinfo : EIATTR_CBANK_PARAM_SIZE
	.align		4
.L_415:
        /*00ec*/ 	.byte	0x03, 0x19
        /*00ee*/ 	.short	0x0c18


	//----- nvinfo : EIATTR_PARAM_CBANK
	.align		4
        /*00f0*/ 	.byte	0x04, 0x0a
        /*00f2*/ 	.short	(.L_417 - .L_416)
	.align		4
.L_416:
        /*00f4*/ 	.word	index@(.nv.constant0._Z25multi_tensor_apply_kernelI18TensorListMetadataILi5EE11AdamFunctorILi5EddEJfffff10adamMode_tfEEvlPViT_T0_DpT1_)
        /*00f8*/ 	.short	0x0380
        /*00fa*/ 	.short	0x0c18


	//----- nvinfo : EIATTR_SW_WAR
	.align		4
.L_417:
        /*00fc*/ 	.byte	0x04, 0x36
        /*00fe*/ 	.short	(.L_419 - .L_418)
.L_418:
        /*0100*/ 	.word	0x00000008
.L_419:


//--------------------- .nv.info._Z25multi_tensor_apply_kernelI18TensorListMetadataILi4EE11AdamFunctorILi4EfN3c104HalfEEJfffff10adamMode_tfEEvlPViT_T0_DpT1_ --------------------------
	.section	.nv.info._Z25multi_tensor_apply_kernelI18TensorListMetadataILi4EE11AdamFunctorILi4EfN3c104HalfEEJfffff10adamMode_tfEEvlPViT_T0_DpT1_,"",@"SHT_CUDA_INFO"
	.sectionflags	@""
	.align	4


	//----- nvinfo : EIATTR_CUDA_API_VERSION
	.align		4
        /*0000*/ 	.byte	0x04, 0x37
        /*0002*/ 	.short	(.L_421 - .L_420)
.L_420:
        /*0004*/ 	.word	0x00000082


	//----- nvinfo : EIATTR_KPARAM_INFO
	.align		4
.L_421:
        /*0008*/ 	.byte	0x04, 0x17
        /*000a*/ 	.short	(.L_423 - .L_422)
.L_422:
        /*000c*/ 	.word	0x00000000
        /*0010*/ 	.short	0x000a
        /*0012*/ 	.short	0x0c14
        /*0014*/ 	.byte	0x00, 0xf0, 0x11, 0x00


	//----- nvinfo : EIATTR_KPARAM_INFO
	.align		4
.L_423:
        /*0018*/ 	.byte	0x04, 0x17
        /*001a*/ 	.short	(.L_425 - .L_424)
.L_424:
        /*001c*/ 	.word	0x00000000
        /*0020*/ 	.short	0x0009
        /*0022*/ 	.short	0x0c10
        /*0024*/ 	.byte	0x00, 0xf0, 0x11, 0x00


	//----- nvinfo : EIATTR_KPARAM_INFO
	.align		4
.L_425:
        /*0028*/ 	.byte	0x04, 0x17
        /*002a*/ 	.short	(.L_427 - .L_426)
.L_426:
        /*002c*/ 	.word	0x00000000
        /*0030*/ 	.short	0x0008
        /*0032*/ 	.short	0x0c0c
        /*0034*/ 	.byte	0x00, 0xf0, 0x11, 0x00


	//----- nvinfo : EIATTR_KPARAM_INFO
	.align		4
.L_427:
        /*0038*/ 	.byte	0x04, 0x17
        /*003a*/ 	.short	(.L_429 - .L_428)
.L_428:
        /*003c*/ 	.word	0x00000000
        /*0040*/ 	.short	0x0007
        /*0042*/ 	.short	0x0c08
        /*0044*/ 	.byte	0x00, 0xf0, 0x11, 0x00


	//----- nvinfo : EIATTR_KPARAM_INFO
	.align		4
.L_429:
        /*0048*/ 	.byte	0x04, 0x17
        /*004a*/ 	.short	(.L_431 - .L_430)
.L_430:
        /*004c*/ 	.word	0x00000000
        /*0050*/ 	.short	0x0006
        /*0052*/ 	.short	0x0c04
        /*0054*/ 	.byte	0x00, 0xf0, 0x11, 0x00


	//----- nvinfo : EIATTR_KPARAM_INFO
	.align		4
.L_431:
        /*0058*/ 	.byte	0x04, 0x17
        /*005a*/ 	.short	(.L_433 - .L_432)
.L_432:
        /*005c*/ 	.word	0x00000000
        /*0060*/ 	.short	0x0005
        /*0062*/ 	.short	0x0c00
        /*0064*/ 	.byte	0x00, 0xf0, 0x11, 0x00


	//----- nvinfo : EIATTR_KPARAM_INFO
	.align		4
.L_433:
        /*0068*/ 	.byte	0x04, 0x17
        /*006a*/ 	.short	(.L_435 - .L_434)
.L_434:
        /*006c*/ 	.word	0x00000000
        /*0070*/ 	.short	0x0004
        /*0072*/ 	.short	0x0bfc
        /*0074*/ 	.byte	0x00, 0xf0, 0x11, 0x00


	//----- nvinfo : EIATTR_KPARAM_INFO
	.align		4
.L_435:
        /*0078*/ 	.byte	0x04, 0x17
        /*007a*/ 	.short	(.L_437 - .L_436)
.L_436:
        /*007c*/ 	.word	0x00000000
        /*0080*/ 	.short	0x0003
        /*0082*/ 	.short	0x0bf8
        /*0084*/ 	.byte	0x00, 0xf0, 0x05, 0x00


	//----- nvinfo : EIATTR_KPARAM_INFO
	.align		4
.L_437:
        /*0088*/ 	.byte	0x04, 0x17
        /*008a*/ 	.short	(.L_439 - .L_438)
.L_438:
        /*008c*/ 	.word	0x00000000
        /*0090*/ 	.short	0x0002
        /*0092*/ 	.short	0x0010
        /*0094*/ 	.byte	0x00, 0xf0, 0xa1, 0x2f


	//----- nvinfo : EIATTR_KPARAM_INFO
	.align		4
.L_439:
        /*0098*/ 	.byte	0x04, 0x17
        /*009a*/ 	.short	(.L_441 - .L_440)
.L_440:
        /*009c*/ 	.word	0x00000000
        /*00a0*/ 	.short	0x0001
        /*00a2*/ 	.short	0x0008
        /*00a4*/ 	.byte	0x00, 0xf5, 0x21, 0x00


	//----- nvinfo : EIATTR_KPARAM_INFO
	.align		4
.L_441:
        /*00a8*/ 	.byte	0x04, 0x17
        /*00aa*/ 	.short	(.L_443 - .L_442)
.L_442:
        /*00ac*/ 	.word	0x00000000
        /*00b0*/ 	.short	0x0000
        /*00b2*/ 	.short	0x0000
        /*00b4*/ 	.byte	0x00, 0xf0, 0x21, 0x00


	//----- nvinfo : EIATTR_SPARSE_MMA_MASK
	.align		4
.L_443:
        /*00b8*/ 	.byte	0x03, 0x50
        /*00ba*/ 	.short	0x0000


	//----- nvinfo : EIATTR_MAXREG_COUNT
	.align		4
        /*00bc*/ 	.byte	0x03, 0x1b
        /*00be*/ 	.short	0x00ff


	//----- nvinfo : EIATTR_MERCURY_ISA_VERSION
	.align		4
        /*00c0*/ 	.byte	0x03, 0x5f
        /*00c2*/ 	.short	0x0101


	//----- nvinfo : EIATTR_VRC_CTA_INIT_COUNT
	.align		4
        /*00c4*/ 	.byte	0x02, 0x4a
	.zero		1
	.zero		1


	//----- nvinfo : EIATTR_EXIT_INSTR_OFFSETS
	.align		4
        /*00c8*/ 	.byte	0x04, 0x1c
        /*00ca*/ 	.short	(.L_445 - .L_444)


	//   ....[0]....
.L_444:
        /*00cc*/ 	.word	0x00000280


	//   ....[1]....
        /*00d0*/ 	.word	0x00000fd0


	//   ....[2]....
        /*00d4*/ 	.word	0x00001cc0


	//   ....[3]....
        /*00d8*/ 	.word	0x00001d20


	//   ....[4]....
        /*00dc*/ 	.word	0x000022f0


	//   ....[5]....
        /*00e0*/ 	.word	0x00002870


	//----- nvinfo : EIATTR_CRS_STACK_SIZE
	.align		4
.L_445:
        /*00e4*/ 	.byte	0x04, 0x1e
        /*00e6*/ 	.short	(.L_447 - .L_446)
.L_446:
        /*00e8*/ 	.word	0x00000000


	//----- nvinfo : EIATTR_CBANK_PARAM_SIZE
	.align		4
.L_447:
        /*00ec*/ 	.byte	0x03, 0x19
        /*00ee*/ 	.short	0x0c18


	//----- nvinfo : EIATTR_PARAM_CBANK
	.align		4
        /*00f0*/ 	.byte	0x04, 0x0a
        /*00f2*/ 	.short	(.L_449 - .L_448)
	.align		4
.L_448:
        /*00f4*/ 	.word	index@(.nv.constant0._Z25multi_tensor_apply_kernelI18TensorListMetadataILi4EE11AdamFunctorILi4EfN3c104HalfEEJfffff10adamMode_tfEEvlPViT_T0_DpT1_)
        /*00f8*/ 	.short	0x0380
        /*00fa*/ 	.short	0x0c18


	//----- nvinfo : EIATTR_SW_WAR
	.align		4
.L_449:
        /*00fc*/ 	.byte	0x04, 0x36
        /*00fe*/ 	.short	(.L_451 - .L_450)
.L_450:
        /*0100*/ 	.word	0x00000008
.L_451:


//--------------------- .nv.info._Z25multi_tensor_apply_kernelI18TensorListMetadataILi4EE11AdamFunctorILi4EffEJfffff10adamMode_tfEEvlPViT_T0_DpT1_ --------------------------
	.section	.nv.info._Z25multi_tensor_apply_kernelI18TensorListMetadataILi4EE11AdamFunctorILi4EffEJfffff10adamMode_tfEEvlPViT_T0_DpT1_,"",@"SHT_CUDA_INFO"
	.sectionflags	@""
	.align	4


	//----- nvinfo : EIATTR_CUDA_API_VERSION
	.align		4
        /*0000*/ 	.byte	0x04, 0x37
        /*0002*/ 	.short	(.L_453 - .L_452)
.L_452:
        /*0004*/ 	.word	0x00000082


	//----- nvinfo : EIATTR_KPARAM_INFO
	.align		4
.L_453:
        /*0008*/ 	.byte	0x04, 0x17
        /*000a*/ 	.short	(.L_455 - .L_454)
.L_454:
        /*000c*/ 	.word	0x00000000
        /*0010*/ 	.short	0x000a
        /*0012*/ 	.short	0x0c14
        /*0014*/ 	.byte	0x00, 0xf0, 0x11, 0x00


	//----- nvinfo : EIATTR_KPARAM_INFO
	.align		4
.L_455:
        /*0018*/ 	.byte	0x04, 0x17
        /*001a*/ 	.short	(.L_457 - .L_456)
.L_456:
        /*001c*/ 	.word	0x00000000
        /*0020*/ 	.short	0x0009
        /*0022*/ 	.short	0x0c10
        /*0024*/ 	.byte	0x00, 0xf0, 0x11, 0x00


	//----- nvinfo : EIATTR_KPARAM_INFO
	.align		4
.L_457:
        /*0028*/ 	.byte	0x04, 0x17
        /*002a*/ 	.short	(.L_459 - .L_458)
.L_458:
        /*002c*/ 	.word	0x00000000
        /*0030*/ 	.short	0x0008
        /*0032*/ 	.short	0x0c0c
        /*0034*/ 	.byte	0x00, 0xf0, 0x11, 0x00


	//----- nvinfo : EIATTR_KPARAM_INFO
	.align		4
.L_459:
        /*0038*/ 	.byte	0x04, 0x17
        /*003a*/ 	.short	(.L_461 - .L_460)
.L_460:
        /*003c*/ 	.word	0x00000000
        /*0040*/ 	.short	0x0007
        /*0042*/ 	.short	0x0c08
        /*0044*/ 	.byte	0x00, 0xf0, 0x11, 0x00


	//----- nvinfo : EIATTR_KPARAM_INFO
	.align		4
.L_461:
        /*0048*/ 	.byte	0x04, 0x17
        /*004a*/ 	.short	(.L_463 - .L_462)
.L_462:
        /*004c*/ 	.word	0x00000000
        /*0050*/ 	.short	0x0006
        /*0052*/ 	.short	0x0c04
        /*0054*/ 	.byte	0x00, 0xf0, 0x11, 0x00


	//----- nvinfo : EIATTR_KPARAM_INFO
	.align		4
.L_463:
        /*0058*/ 	.byte	0x04, 0x17
        /*005a*/ 	.short	(.L_465 - .L_464)
.L_464:
        /*005c*/ 	.word	0x00000000
        /*0060*/ 	.short	0x0005
        /*0062*/ 	.short	0x0c00
        /*0064*/ 	.byte	0x00, 0xf0, 0x11, 0x00


	//----- nvinfo : EIATTR_KPARAM_INFO
	.align		4
.L_465:
        /*0068*/ 	.byte	0x04, 0x17
        /*006a*/ 	.short	(.L_467 - .L_466)
.L_466:
        /*006c*/ 	.word	0x00000000
        /*0070*/ 	.short	0x0004
        /*0072*/ 	.short	0x0bfc
        /*0074*/ 	.byte	0x00, 0xf0, 0x11, 0x00


	//----- nvinfo : EIATTR_KPARAM_INFO
	.align		4
.L_467:
        /*0078*/ 	.byte	0x04, 0x17
        /*007a*/ 	.short	(.L_469 - .L_468)
.L_468:
        /*007c*/ 	.word	0x00000000
        /*0080*/ 	.short	0x0003
        /*0082*/ 	.short	0x0bf8
        /*0084*/ 	.byte	0x00, 0xf0, 0x05, 0x00


	//----- nvinfo : EIATTR_KPARAM_INFO
	.align		4
.L_469:
        /*0088*/ 	.byte	0x04, 0x17
        /*008a*/ 	.short	(.L_471 - .L_470)
.L_470:
        /*008c*/ 	.word	0x00000000
        /*0090*/ 	.short	0x0002
        /*0092*/ 	.short	0x0010
        /*0094*/ 	.byte	0x00, 0xf0, 0xa1, 0x2f


	//----- nvinfo : EIATTR_KPARAM_INFO
	.align		4
.L_471:
        /*0098*/ 	.byte	0x04, 0x17
        /*009a*/ 	.short	(.L_473 - .L_472)
.L_472:
        /*009c*/ 	.word	0x00000000
        /*00a0*/ 	.short	0x0001
        /*00a2*/ 	.short	0x0008
        /*00a4*/ 	.byte	0x00, 0xf5, 0x21, 0x00


	//----- nvinfo : EIATTR_KPARAM_INFO
	.align		4
.L_473:
        /*00a8*/ 	.byte	0x04, 0x17
        /*00aa*/ 	.short	(.L_475 - .L_474)
.L_474:
        /*00ac*/ 	.word	0x00000000
        /*00b0*/ 	.short	0x0000
        /*00b2*/ 	.short	0x0000
        /*00b4*/ 	.byte	0x00, 0xf0, 0x21, 0x00


	//----- nvinfo : EIATTR_SPARSE_MMA_MASK
	.align		4
.L_475:
        /*00b8*/ 	.byte	0x03, 0x50
        /*00ba*/ 	.short	0x0000


	//----- nvinfo : EIATTR_MAXREG_COUNT
	.align		4
        /*00bc*/ 	.byte	0x03, 0x1b
        /*00be*/ 	.short	0x00ff


	//----- nvinfo : EIATTR_MERCURY_ISA_VERSION
	.align		4
        /*00c0*/ 	.byte	0x03, 0x5f
        /*00c2*/ 	.short	0x0101


	//----- nvinfo : EIATTR_VRC_CTA_INIT_COUNT
	.align		4
        /*00c4*/ 	.byte	0x02, 0x4a
	.zero		1
	.zero		1


	//----- nvinfo : EIATTR_EXIT_INSTR_OFFSETS
	.align		4
        /*00c8*/ 	.byte	0x04, 0x1c
        /*00ca*/ 	.short	(.L_477 - .L_476)


	//   ....[0]....
.L_476:
        /*00cc*/ 	.word	0x00000280


	//   ....[1]....
        /*00d0*/ 	.word	0x00000f30


	//   ....[2]....
        /*00d4*/ 	.word	0x00001b80


	//   ....[3]....
        /*00d8*/ 	.word	0x00001be0


	//   ....[4]....
        /*00dc*/ 	.word	0x00002150


	//   ....[5]....
        /*00e0*/ 	.word	0x00002670


	//----- nvinfo : EIATTR_CRS_STACK_SIZE
	.align		4
.L_477:
        /*00e4*/ 	.byte	0x04, 0x1e
        /*00e6*/ 	.short	(.L_479 - .L_478)
.L_478:
        /*00e8*/ 	.word	0x00000000


	//----- nvinfo : EIATTR_CBANK_PARAM_SIZE
	.align		4
.L_479:
        /*00ec*/ 	.byte	0x03, 0x19
        /*00ee*/ 	.short	0x0c18


	//----- nvinfo : EIATTR_PARAM_CBANK
	.align		4
        /*00f0*/ 	.byte	0x04, 0x0a
        /*00f2*/ 	.short	(.L_481 - .L_480)
	.align		4
.L_480:
        /*00f4*/ 	.word	index@(.nv.constant0._Z25multi_tensor_apply_kernelI18TensorListMetadataILi4EE11AdamFunctorILi4EffEJfffff10adamMode_tfEEvlPViT_T0_DpT1_)
        /*00f8*/ 	.short	0x0380
        /*00fa*/ 	.short	0x0c18


	//----- nvinfo : EIATTR_SW_WAR
	.align		4
.L_481:
        /*00fc*/ 	.byte	0x04, 0x36
        /*00fe*/ 	.short	(.L_483 - .L_482)
.L_482:
        /*0100*/ 	.word	0x00000008
.L_483:


//--------------------- .nv.info._Z25multi_tensor_apply_kernelI18TensorListMetadataILi5EE11AdamFunctorILi5EfN3c104HalfEEJfffff10adamMode_tfEEvlPViT_T0_DpT1_ --------------------------
	.section	.nv.info._Z25multi_tensor_apply_kernelI18TensorListMetadataILi5EE11AdamFunctorILi5EfN3c104HalfEEJfffff10adamMode_tfEEvlPViT_T0_DpT1_,"",@"SHT_CUDA_INFO"
	.sectionflags	@""
	.align	4


	//----- nvinfo : EIATTR_CUDA_API_VERSION
	.align		4
        /*0000*/ 	.byte	0x04, 0x37
        /*0002*/ 	.short	(.L_485 - .L_484)
.L_484:
        /*0004*/ 	.word	0x00000082


	//----- nvinfo : EIATTR_KPARAM_INFO
	.align		4
.L_485:
        /*0008*/ 	.byte	0x04, 0x17
        /*000a*/ 	.short	(.L_487 - .L_486)
.L_486:
        /*000c*/ 	.word	0x00000000
        /*0010*/ 	.short	0x000a
        /*0012*/ 	.short	0x0c14
        /*0014*/ 	.byte	0x00, 0xf0, 0x11, 0x00


	//----- nvinfo : EIATTR_KPARAM_INFO
	.align		4
.L_487:
        /*0018*/ 	.byte	0x04, 0x17
        /*001a*/ 	.short	(.L_489 - .L_488)
.L_488:
        /*001c*/ 	.word	0x00000000
        /*0020*/ 	.short	0x0009
        /*0022*/ 	.short	0x0c10
        /*0024*/ 	.byte	0x00, 0xf0, 0x11, 0x00


	//----- nvinfo : EIATTR_KPARAM_INFO
	.align		4
.L_489:
        /*0028*/ 	.byte	0x04, 0x17
        /*002a*/ 	.short	(.L_491 - .L_490)
.L_490:
        /*002c*/ 	.word	0x00000000
        /*0030*/ 	.short	0x0008
        /*0032*/ 	.short	0x0c0c
        /*0034*/ 	.byte	0x00, 0xf0, 0x11, 0x00


	//----- nvinfo : EIATTR_KPARAM_INFO
	.align		4
.L_491:
        /*0038*/ 	.byte	0x04, 0x17
        /*003a*/ 	.short	(.L_493 - .L_492)
.L_492:
        /*003c*/ 	.word	0x00000000
        /*0040*/ 	.short	0x0007
        /*0042*/ 	.short	0x0c08
        /*0044*/ 	.byte	0x00, 0xf0, 0x11, 0x00


	//----- nvinfo : EIATTR_KPARAM_INFO
	.align		4
.L_493:
        /*0048*/ 	.byte	0x04, 0x17
        /*004a*/ 	.short	(.L_495 - .L_494)
.L_494:
        /*004c*/ 	.word	0x00000000
        /*0050*/ 	.short	0x0006
        /*0052*/ 	.short	0x0c04
        /*0054*/ 	.byte	0x00, 0xf0, 0x11, 0x00


	//----- nvinfo : EIATTR_KPARAM_INFO
	.align		4
.L_495:
        /*0058*/ 	.byte	0x04, 0x17
        /*005a*/ 	.short	(.L_497 - .L_496)
.L_496:
        /*005c*/ 	.word	0x00000000
        /*0060*/ 	.short	0x0005
        /*0062*/ 	.short	0x0c00
        /*0064*/ 	.byte	0x00, 0xf0, 0x11, 0x00


	//----- nvinfo : EIATTR_KPARAM_INFO
	.align		4
.L_497:
        /*0068*/ 	.byte	0x04, 0x17
        /*006a*/ 	.short	(.L_499 - .L_498)
.L_498:
        /*006c*/ 	.word	0x00000000
        /*0070*/ 	.short	0x0004
        /*0072*/ 	.short	0x0bfc
        /*0074*/ 	.byte	0x00, 0xf0, 0x11, 0x00


	//----- nvinfo : EIATTR_KPARAM_INFO
	.align		4
.L_499:
        /*0078*/ 	.byte	0x04, 0x17
        /*007a*/ 	.short	(.L_501 - .L_500)
.L_500:
        /*007c*/ 	.word	0x00000000
        /*0080*/ 	.short	0x0003
        /*0082*/ 	.short	0x0bf8
        /*0084*/ 	.byte	0x00, 0xf0, 0x05, 0x00


	//----- nvinfo : EIATTR_KPARAM_INFO
	.align		4
.L_501:
        /*0088*/ 	.byte	0x04, 0x17
        /*008a*/ 	.short	(.L_503 - .L_502)
.L_502:
        /*008c*/ 	.word	0x00000000
        /*0090*/ 	.short	0x0002
        /*0092*/ 	.short	0x0010
        /*0094*/ 	.byte	0x00, 0xf0, 0xa1, 0x2f


	//----- nvinfo : EIATTR_KPARAM_INFO
	.align		4
.L_503:
        /*0098*/ 	.byte	0x04, 0x17
        /*009a*/ 	.short	(.L_505 - .L_504)
.L_504:
        /*009c*/ 	.word	0x00000000
        /*00a0*/ 	.short	0x0001
        /*00a2*/ 	.short	0x0008
        /*00a4*/ 	.byte	0x00, 0xf5, 0x21, 0x00


	//----- nvinfo : EIATTR_KPARAM_INFO
	.align		4
.L_505:
        /*00a8*/ 	.byte	0x04, 0x17
        /*00aa*/ 	.short	(.L_507 - .L_506)
.L_506:
        /*00ac*/ 	.word	0x00000000
        /*00b0*/ 	.short	0x0000
        /*00b2*/ 	.short	0x0000
        /*00b4*/ 	.byte	0x00, 0xf0, 0x21, 0x00


	//----- nvinfo : EIATTR_SPARSE_MMA_MASK
	.align		4
.L_507:
        /*00b8*/ 	.byte	0x03, 0x50
        /*00ba*/ 	.short	0x0000


	//----- nvinfo : EIATTR_MAXREG_COUNT
	.align		4
        /*00bc*/ 	.byte	0x03, 0x1b
        /*00be*/ 	.short	0x00ff


	//----- nvinfo : EIATTR_MERCURY_ISA_VERSION
	.align		4
        /*00c0*/ 	.byte	0x03, 0x5f
        /*00c2*/ 	.short	0x0101


	//----- nvinfo : EIATTR_VRC_CTA_INIT_COUNT
	.align		4
        /*00c4*/ 	.byte	0x02, 0x4a
	.zero		1
	.zero		1


	//----- nvinfo : EIATTR_EXIT_INSTR_OFFSETS
	.align		4
        /*00c8*/ 	.byte	0x04, 0x1c
        /*00ca*/ 	.short	(.L_509 - .L_508)


	//   ....[0]....
.L_508:
        /*00cc*/ 	.word	0x000002d0


	//   ....[1]....
        /*00d0*/ 	.word	0x00001060


	//   ....[2]....
        /*00d4*/ 	.word	0x00001d90


	//   ....[3]....
        /*00d8*/ 	.word	0x00001df0


	//   ....[4]....
        /*00dc*/ 	.word	0x00002430


	//   ....[5]....
        /*00e0*/ 	.word	0x00002a20


	//----- nvinfo : EIATTR_CRS_STACK_SIZE
	.align		4
.L_509:
        /*00e4*/ 	.byte	0x04, 0x1e
        /*00e6*/ 	.short	(.L_511 - .L_510)
.L_510:
        /*00e8*/ 	.word	0x00000000


	//----- nvinfo : EIATTR_CBANK_PARAM_SIZE
	.align		4
.L_511:
        /*00ec*/ 	.byte	0x03, 0x19
        /*00ee*/ 	.short	0x0c18


	//----- nvinfo : EIATTR_PARAM_CBANK
	.align		4
        /*00f0*/ 	.byte	0x04, 0x0a
        /*00f2*/ 	.short	(.L_513 - .L_512)
	.align		4
.L_512:
        /*00f4*/ 	.word	index@(.nv.constant0._Z25multi_tensor_apply_kernelI18TensorListMetadataILi5EE11AdamFunctorILi5EfN3c104HalfEEJfffff10adamMode_tfEEvlPViT_T0_DpT1_)
        /*00f8*/ 	.short	0x0380
        /*00fa*/ 	.short	0x0c18


	//----- nvinfo : EIATTR_SW_WAR
	.align		4
.L_513:
        /*00fc*/ 	.byte	0x04, 0x36
        /*00fe*/ 	.short	(.L_515 - .L_514)
.L_514:
        /*0100*/ 	.word	0x00000008
.L_515:


//--------------------- .nv.info._Z25multi_tensor_apply_kernelI18TensorListMetadataILi5EE11AdamFunctorILi5EffEJfffff10adamMode_tfEEvlPViT_T0_DpT1_ --------------------------
	.section	.nv.info._Z25multi_tensor_apply_kernelI18TensorListMetadataILi5EE11AdamFunctorILi5EffEJfffff10adamMode_tfEEvlPViT_T0_DpT1_,"",@"SHT_CUDA_INFO"
	.sectionflags	@""
	.align	4


	//----- nvinfo : EIATTR_CUDA_API_VERSION
	.align		4
        /*0000*/ 	.byte	0x04, 0x37
        /*0002*/ 	.short	(.L_517 - .L_516)
.L_516:
        /*0004*/ 	.word	0x00000082


	//----- nvinfo : EIATTR_KPARAM_INFO
	.align		4
.L_517:
        /*0008*/ 	.byte	0x04, 0x17
        /*000a*/ 	.short	(.L_519 - .L_518)
.L_518:
        /*000c*/ 	.word	0x00000000
        /*0010*/ 	.short	0x000a
        /*0012*/ 	.short	0x0c14
        /*0014*/ 	.byte	0x00, 0xf0, 0x11, 0x00


	//----- nvinfo : EIATTR_KPARAM_INFO
	.align		4
.L_519:
        /*0018*/ 	.byte	0x04, 0x17
        /*001a*/ 	.short	(.L_521 - .L_520)
.L_520:
        /*001c*/ 	.word	0x00000000
        /*0020*/ 	.short	0x0009
        /*0022*/ 	.short	0x0c10
        /*0024*/ 	.byte	0x00, 0xf0, 0x11, 0x00


	//----- nvinfo : EIATTR_KPARAM_INFO
	.align		4
.L_521:
        /*0028*/ 	.byte	0x04, 0x17
        /*002a*/ 	.short	(.L_523 - .L_522)
.L_522:
        /*002c*/ 	.word	0x00000000
        /*0030*/ 	.short	0x0008
        /*0032*/ 	.short	0x0c0c
        /*0034*/ 	.byte	0x00, 0xf0, 0x11, 0x00


	//----- nvinfo : EIATTR_KPARAM_INFO
	.align		4
.L_523:
        /*0038*/ 	.byte	0x04, 0x17
        /*003a*/ 	.short	(.L_525 - .L_524)
.L_524:
        /*003c*/ 	.word	0x00000000
        /*0040*/ 	.short	0x0007
        /*0042*/ 	.short	0x0c08
        /*0044*/ 	.byte	0x00, 0xf0, 0x11, 0x00


	//----- nvinfo : EIATTR_KPARAM_INFO
	.align		4
.L_525:
        /*0048*/ 	.byte	0x04, 0x17
        /*004a*/ 	.short	(.L_527 - .L_526)
.L_526:
        /*004c*/ 	.word	0x00000000
        /*0050*/ 	.short	0x0006
        /*0052*/ 	.short	0x0c04
        /*0054*/ 	.byte	0x00, 0xf0, 0x11, 0x00


	//----- nvinfo : EIATTR_KPARAM_INFO
	.align		4
.L_527:
        /*0058*/ 	.byte	0x04, 0x17
        /*005a*/ 	.short	(.L_529 - .L_528)
.L_528:
        /*005c*/ 	.word	0x00000000
        /*0060*/ 	.short	0x0005
        /*0062*/ 	.short	0x0c00
        /*0064*/ 	.byte	0x00, 0xf0, 0x11, 0x00


	//----- nvinfo : EIATTR_KPARAM_INFO
	.align		4
.L_529:
        /*0068*/ 	.byte	0x04, 0x17
        /*006a*/ 	.short	(.L_531 - .L_530)
.L_530:
        /*006c*/ 	.word	0x00000000
        /*0070*/ 	.short	0x0004
        /*0072*/ 	.short	0x0bfc
        /*0074*/ 	.byte	0x00, 0xf0, 0x11, 0x00


	//----- nvinfo : EIATTR_KPARAM_INFO
	.align		4
.L_531:
        /*0078*/ 	.byte	0x04, 0x17
        /*007a*/ 	.short	(.L_533 - .L_532)
.L_532:
        /*007c*/ 	.word	0x00000000
        /*0080*/ 	.short	0x0003
        /*0082*/ 	.short	0x0bf8
        /*0084*/ 	.byte	0x00, 0xf0, 0x05, 0x00


	//----- nvinfo : EIATTR_KPARAM_INFO
	.align		4
.L_533:
        /*0088*/ 	.byte	0x04, 0x17
        /*008a*/ 	.short	(.L_535 - .L_534)
.L_534:
        /*008c*/ 	.word	0x00000000
        /*0090*/ 	.short	0x0002
        /*0092*/ 	.short	0x0010
        /*0094*/ 	.byte	0x00, 0xf0, 0xa1, 0x2f


	//----- nvinfo : EIATTR_KPARAM_INFO
	.align		4
.L_535:
        /*0098*/ 	.byte	0x04, 0x17
        /*009a*/ 	.short	(.L_537 - .L_536)
.L_536:
        /*009c*/ 	.word	0x00000000
        /*00a0*/ 	.short	0x0001
        /*00a2*/ 	.short	0x0008
        /*00a4*/ 	.byte	0x00, 0xf5, 0x21, 0x00


	//----- nvinfo : EIATTR_KPARAM_INFO
	.align		4
.L_537:
        /*00a8*/ 	.byte	0x04, 0x17
        /*00aa*/ 	.short	(.L_539 - .L_538)
.L_538:
        /*00ac*/ 	.word	0x00000000
        /*00b0*/ 	.short	0x0000
        /*00b2*/ 	.short	0x0000
        /*00b4*/ 	.byte	0x00, 0xf0, 0x21, 0x00


	//----- nvinfo : EIATTR_SPARSE_MMA_MASK
	.align		4
.L_539:
        /*00b8*/ 	.byte	0x03, 0x50
        /*00ba*/ 	.short	0x0000


	//----- nvinfo : EIATTR_MAXREG_COUNT
	.align		4
        /*00bc*/ 	.byte	0x03, 0x1b
        /*00be*/ 	.short	0x00ff


	//----- nvinfo : EIATTR_MERCURY_ISA_VERSION
	.align		4
        /*00c0*/ 	.byte	0x03, 0x5f
        /*00c2*/ 	.short	0x0101


	//----- nvinfo : EIATTR_VRC_CTA_INIT_COUNT
	.align		4
        /*00c4*/ 	.byte	0x02, 0x4a
	.zero		1
	.zero		1


	//----- nvinfo : EIATTR_EXIT_INSTR_OFFSETS
	.align		4
        /*00c8*/ 	.byte	0x04, 0x1c
        /*00ca*/ 	.short	(.L_541 - .L_540)


	//   ....[0]....
.L_540:
        /*00cc*/ 	.word	0x000002d0


	//   ....[1]....
        /*00d0*/ 	.word	0x00000fb0


	//   ....[2]....
        /*00d4*/ 	.word	0x00001c30


	//   ....[3]....
        /*00d8*/ 	.word	0x00001c90


	//   ....[4]....
        /*00dc*/ 	.word	0x000021f0


	//   ....[5]....
        /*00e0*/ 	.word	0x00002700


	//----- nvinfo : EIATTR_CRS_STACK_SIZE
	.align		4
.L_541:
        /*00e4*/ 	.byte	0x04, 0x1e
        /*00e6*/ 	.short	(.L_543 - .L_542)
.L_542:
        /*00e8*/ 	.word	0x00000000


	//----- nvinfo : EIATTR_CBANK_PARAM_SIZE
	.align		4
.L_543:
        /*00ec*/ 	.byte	0x03, 0x19
        /*00ee*/ 	.short	0x0c18


	//----- nvinfo : EIATTR_PARAM_CBANK
	.align		4
        /*00f0*/ 	.byte	0x04, 0x0a
        /*00f2*/ 	.short	(.L_545 - .L_544)
	.align		4
.L_544:
        /*00f4*/ 	.word	index@(.nv.constant0._Z25multi_tensor_apply_kernelI18TensorListMetadataILi5EE11AdamFunctorILi5EffEJfffff10adamMode_tfEEvlPViT_T0_DpT1_)
        /*00f8*/ 	.short	0x0380
        /*00fa*/ 	.short	0x0c18


	//----- nvinfo : EIATTR_SW_WAR
	.align		4
.L_545:
        /*00fc*/ 	.byte	0x04, 0x36
        /*00fe*/ 	.short	(.L_547 - .L_546)
.L_546:
        /*0100*/ 	.word	0x00000008
.L_547:


//--------------------- .nv.info._Z27maybe_adam_undo_cuda_kernelIddEvPViPT_S3_S3_PKT0_fffffm10adamMode_tf --------------------------
	.section	.nv.info._Z27maybe_adam_undo_cuda_kernelIddEvPViPT_S3_S3_PKT0_fffffm10adamMode_tf,"",@"SHT_CUDA_INFO"
	.sectionflags	@""
	.align	4


	//----- nvinfo : EIATTR_CUDA_API_VERSION
	.align		4
        /*0000*/ 	.byte	0x04, 0x37
        /*0002*/ 	.short	(.L_549 - .L_548)
.L_548:
        /*0004*/ 	.word	0x00000082


	//----- nvinfo : EIATTR_KPARAM_INFO
	.align		4
.L_549:
        /*0008*/ 	.byte	0x04, 0x17
        /*000a*/ 	.short	(.L_551 - .L_550)
.L_550:
        /*000c*/ 	.word	0x00000000
        /*0010*/ 	.short	0x000c
        /*0012*/ 	.short	0x004c
        /*0014*/ 	.byte	0x00, 0xf0, 0x11, 0x00


	//----- nvinfo : EIATTR_KPARAM_INFO
	.align		4
.L_551:
        /*0018*/ 	.byte	0x04, 0x17
        /*001a*/ 	.short	(.L_553 - .L_552)
.L_552:
        /*001c*/ 	.word	0x00000000
        /*0020*/ 	.short	0x000b
        /*0022*/ 	.short	0x0048
        /*0024*/ 	.byte	0x00, 0xf0, 0x11, 0x00


	//----- nvinfo : EIATTR_KPARAM_INFO
	.align		4
.L_553:
        /*0028*/ 	.byte	0x04, 0x17
        /*002a*/ 	.short	(.L_555 - .L_554)
.L_554:
        /*002c*/ 	.word	0x00000000
        /*0030*/ 	.short	0x000a
        /*0032*/ 	.short	0x0040
        /*0034*/ 	.byte	0x00, 0xf0, 0x21, 0x00


	//----- nvinfo : EIATTR_KPARAM_INFO
	.align		4
.L_555:
        /*0038*/ 	.byte	0x04, 0x17
        /*003a*/ 	.short	(.L_557 - .L_556)
.L_556:
        /*003c*/ 	.word	0x00000000
        /*0040*/ 	.short	0x0009
        /*0042*/ 	.short	0x0038
        /*0044*/ 	.byte	0x00, 0xf0, 0x11, 0x00


	//----- nvinfo : EIATTR_KPARAM_INFO
	.align		4
.L_557:
        /*0048*/ 	.byte	0x04, 0x17
        /*004a*/ 	.short	(.L_559 - .L_558)
.L_558:
        /*004c*/ 	.word	0x00000000
        /*0050*/ 	.short	0x0008
        /*0052*/ 	.short	0x0034
        /*0054*/ 	.byte	0x00, 0xf0, 0x11, 0x00


	//----- nvinfo : EIATTR_KPARAM_INFO
	.align		4
.L_559:
        /*0058*/ 	.byte	0x04, 0x17
        /*005a*/ 	.short	(.L_561 - .L_560)
.L_560:
        /*005c*/ 	.word	0x00000000
        /*0060*/ 	.short	0x0007
        /*0062*/ 	.short	0x0030
        /*0064*/ 	.byte	0x00, 0xf0, 0x11, 0x00


	//----- nvinfo : EIATTR_KPARAM_INFO
	.align		4
.L_561:
        /*0068*/ 	.byte	0x04, 0x17
        /*006a*/ 	.short	(.L_563 - .L_562)
.L_562:
        /*006c*/ 	.word	0x00000000
        /*0070*/ 	.short	0x0006
        /*0072*/ 	.short	0x002c
        /*0074*/ 	.byte	0x00, 0xf0, 0x11, 0x00


	//----- nvinfo : EIATTR_KPARAM_INFO
	.align		4
.L_563:
        /*0078*/ 	.byte	0x04, 0x17
        /*007a*/ 	.short	(.L_565 - .L_564)
.L_564:
        /*007c*/ 	.word	0x00000000
        /*0080*/ 	.short	0x0005
        /*0082*/ 	.short	0x0028
        /*0084*/ 	.byte	0x00, 0xf0, 0x11, 0x00


	//----- nvinfo : EIATTR_KPARAM_INFO
	.align		4
.L_565:
        /*0088*/ 	.byte	0x04, 0x17
        /*008a*/ 	.short	(.L_567 - .L_566)
.L_566:
        /*008c*/ 	.word	0x00000000
        /*0090*/ 	.short	0x0004
        /*0092*/ 	.short	0x0020
        /*0094*/ 	.byte	0x00, 0xf5, 0x21, 0x00


	//----- nvinfo : EIATTR_KPARAM_INFO
	.align		4
.L_567:
        /*0098*/ 	.byte	0x04, 0x17
        /*009a*/ 	.short	(.L_569 - .L_568)
.L_568:
        /*009c*/ 	.word	0x00000000
        /*00a0*/ 	.short	0x0003
        /*00a2*/ 	.short	0x0018
        /*00a4*/ 	.byte	0x00, 0xf5, 0x21, 0x00


	//----- nvinfo : EIATTR_KPARAM_INFO
	.align		4
.L_569:
        /*00a8*/ 	.byte	0x04, 0x17
        /*00aa*/ 	.short	(.L_571 - .L_570)
.L_570:
        /*00ac*/ 	.word	0x00000000
        /*00b0*/ 	.short	0x0002
        /*00b2*/ 	.short	0x0010
        /*00b4*/ 	.byte	0x00, 0xf5, 0x21, 0x00


	//----- nvinfo : EIATTR_KPARAM_INFO
	.align		4
.L_571:
        /*00b8*/ 	.byte	0x04, 0x17
        /*00ba*/ 	.short	(.L_573 - .L_572)
.L_572:
        /*00bc*/ 	.word	0x00000000
        /*00c0*/ 	.short	0x0001
        /*00c2*/ 	.short	0x0008
        /*00c4*/ 	.byte	0x00, 0xf5, 0x21, 0x00


	//----- nvinfo : EIATTR_KPARAM_INFO
	.align		4
.L_573:
        /*00c8*/ 	.byte	0x04, 0x17
        /*00ca*/ 	.short	(.L_575 - .L_574)
.L_574:
        /*00cc*/ 	.word	0x00000000
        /*00d0*/ 	.short	0x0000
        /*00d2*/ 	.short	0x0000
        /*00d4*/ 	.byte	0x00, 0xf5, 0x21, 0x00


	//----- nvinfo : EIATTR_SPARSE_MMA_MASK
	.align		4
.L_575:
        /*00d8*/ 	.byte	0x03, 0x50
        /*00da*/ 	.short	0x0000


	//----- nvinfo : EIATTR_MAXREG_COUNT
	.align		4
        /*00dc*/ 	.byte	0x03, 0x1b
        /*00de*/ 	.short	0x00ff


	//----- nvinfo : EIATTR_MERCURY_ISA_VERSION
	.align		4
        /*00e0*/ 	.byte	0x03, 0x5f
        /*00e2*/ 	.short	0x0101


	//----- nvinfo : EIATTR_VRC_CTA_INIT_COUNT
	.align		4
        /*00e4*/ 	.byte	0x02, 0x4a
	.zero		1
	.zero		1


	//----- nvinfo : EIATTR_EXIT_INSTR_OFFSETS
	.align		4
        /*00e8*/ 	.byte	0x04, 0x1c
        /*00ea*/ 	.short	(.L_577 - .L_576)


	//   ....[0]....
.L_576:
        /*00ec*/ 	.word	0x00000090


	//   ....[1]....
        /*00f0*/ 	.word	0x000000d0


	//   ....[2]....
        /*00f4*/ 	.word	0x00001b50


	//   ....[3]....
        /*00f8*/ 	.word	0x00003280


	//----- nvinfo : EIATTR_CRS_STACK_SIZE
	.align		4
.L_577:
        /*00fc*/ 	.byte	0x04, 0x1e
        /*00fe*/ 	.short	(.L_579 - .L_578)
.L_578:
        /*0100*/ 	.word	0x00000000


	//----- nvinfo : EIATTR_CBANK_PARAM_SIZE
	.align		4
.L_579:
        /*0104*/ 	.byte	0x03, 0x19
        /*0106*/ 	.short	0x0050


	//----- nvinfo : EIATTR_PARAM_CBANK
	.align		4
        /*0108*/ 	.byte	0x04, 0x0a
        /*010a*/ 	.short	(.L_581 - .L_580)
	.align		4
.L_580:
        /*010c*/ 	.word	index@(.nv.constant0._Z27maybe_adam_undo_cuda_kernelIddEvPViPT_S3_S3_PKT0_fffffm10adamMode_tf)
        /*0110*/ 	.short	0x0380
        /*0112*/ 	.short	0x0050


	//----- nvinfo : EIATTR_SW_WAR
	.align		4
.L_581:
        /*0114*/ 	.byte	0x04, 0x36
        /*0116*/ 	.short	(.L_583 - .L_582)
.L_582:
        /*0118*/ 	.word	0x00000008
.L_583:


//--------------------- .nv.info._Z27maybe_adam_undo_cuda_kernelIfN3c104HalfEEvPViPT_S5_S5_PKT0_fffffm10adamMode_tf --------------------------
	.section	.nv.info._Z27maybe_adam_undo_cuda_kernelIfN3c104HalfEEvPViPT_S5_S5_PKT0_fffffm10adamMode_tf,"",@"SHT_CUDA_INFO"
	.sectionflags	@""
	.align	4


	//----- nvinfo : EIATTR_CUDA_API_VERSION
	.align		4
        /*0000*/ 	.byte	0x04, 0x37
        /*0002*/ 	.short	(.L_585 - .L_584)
.L_584:
        /*0004*/ 	.word	0x00000082


	//----- nvinfo : EIATTR_KPARAM_INFO
	.align		4
.L_585:
        /*0008*/ 	.byte	0x04, 0x17
        /*000a*/ 	.short	(.L_587 - .L_586)
.L_586:
        /*000c*/ 	.word	0x00000000
        /*0010*/ 	.short	0x000c
        /*0012*/ 	.short	0x004c
        /*0014*/ 	.byte	0x00, 0xf0, 0x11, 0x00


	//----- nvinfo : EIATTR_KPARAM_INFO
	.align		4
.L_587:
        /*0018*/ 	.byte	0x04, 0x17
        /*001a*/ 	.short	(.L_589 - .L_588)
.L_588:
        /*001c*/ 	.word	0x00000000
        /*0020*/ 	.short	0x000b
        /*0022*/ 	.short	0x0048
        /*0024*/ 	.byte	0x00, 0xf0, 0x11, 0x00


	//----- nvinfo : EIATTR_KPARAM_INFO
	.align		4
.L_589:
        /*0028*/ 	.byte	0x04, 0x17
        /*002a*/ 	.short	(.L_591 - .L_590)
.L_590:
        /*002c*/ 	.word	0x00000000
        /*0030*/ 	.short	0x000a
        /*0032*/ 	.short	0x0040
        /*0034*/ 	.byte	0x00, 0xf0, 0x21, 0x00


	//----- nvinfo : EIATTR_KPARAM_INFO
	.align		4
.L_591:
        /*0038*/ 	.byte	0x04, 0x17
        /*003a*/ 	.short	(.L_593 - .L_592)
.L_592:
        /*003c*/ 	.word	0x00000000
        /*0040*/ 	.short	0x0009
        /*0042*/ 	.short	0x0038
        /*0044*/ 	.byte	0x00, 0xf0, 0x11, 0x00


	//----- nvinfo : EIATTR_KPARAM_INFO
	.align		4
.L_593:
        /*0048*/ 	.byte	0x04, 0x17
        /*004a*/ 	.short	(.L_595 - .L_594)
.L_594:
        /*004c*/ 	.word	0x00000000
        /*0050*/ 	.short	0x0008
        /*0052*/ 	.short	0x0034
        /*0054*/ 	.byte	0x00, 0xf0, 0x11, 0x00


	//----- nvinfo : EIATTR_KPARAM_INFO
	.align		4
.L_595:
        /*0058*/ 	.byte	0x04, 0x17
        /*005a*/ 	.short	(.L_597 - .L_596)
.L_596:
        /*005c*/ 	.word	0x00000000
        /*0060*/ 	.short	0x0007
        /*0062*/ 	.short	0x0030
        /*0064*/ 	.byte	0x00, 0xf0, 0x11, 0x00


	//----- nvinfo : EIATTR_KPARAM_INFO
	.align		4
.L_597:
        /*0068*/ 	.byte	0x04, 0x17
        /*006a*/ 	.short	(.L_599 - .L_598)
.L_598:
        /*006c*/ 	.word	0x00000000
        /*0070*/ 	.short	0x0006
        /*0072*/ 	.short	0x002c
        /*0074*/ 	.byte	0x00, 0xf0, 0x11, 0x00


	//----- nvinfo : EIATTR_KPARAM_INFO
	.align		4
.L_599:
        /*0078*/ 	.byte	0x04, 0x17
        /*007a*/ 	.short	(.L_601 - .L_600)
.L_600:
        /*007c*/ 	.word	0x00000000
        /*0080*/ 	.short	0x0005
        /*0082*/ 	.short	0x0028
        /*0084*/ 	.byte	0x00, 0xf0, 0x11, 0x00


	//----- nvinfo : EIATTR_KPARAM_INFO
	.align		4
.L_601:
        /*0088*/ 	.byte	0x04, 0x17
        /*008a*/ 	.short	(.L_603 - .L_602)
.L_602:
        /*008c*/ 	.word	0x00000000
        /*0090*/ 	.short	0x0004
        /*0092*/ 	.short	0x0020
        /*0094*/ 	.byte	0x00, 0xf5, 0x21, 0x00


	//----- nvinfo : EIATTR_KPARAM_INFO
	.align		4
.L_603:
        /*0098*/ 	.byte	0x04, 0x17
        /*009a*/ 	.short	(.L_605 - .L_604)
.L_604:
        /*009c*/ 	.word	0x00000000
        /*00a0*/ 	.short	0x0003
        /*00a2*/ 	.short	0x0018
        /*00a4*/ 	.byte	0x00, 0xf5, 0x21, 0x00


	//----- nvinfo : EIATTR_KPARAM_INFO
	.align		4
.L_605:
        /*00a8*/ 	.byte	0x04, 0x17
        /*00aa*/ 	.short	(.L_607 - .L_606)
.L_606:
        /*00ac*/ 	.word	0x00000000
        /*00b0*/ 	.short	0x0002
        /*00b2*/ 	.short	0x0010
        /*00b4*/ 	.byte	0x00, 0xf5, 0x21, 0x00


	//----- nvinfo : EIATTR_KPARAM_INFO
	.align		4
.L_607:
        /*00b8*/ 	.byte	0x04, 0x17
        /*00ba*/ 	.short	(.L_609 - .L_608)
.L_608:
        /*00bc*/ 	.word	0x00000000
        /*00c0*/ 	.short	0x0001
        /*00c2*/ 	.short	0x0008
        /*00c4*/ 	.byte	0x00, 0xf5, 0x21, 0x00


	//----- nvinfo : EIATTR_KPARAM_INFO
	.align		4
.L_609:
        /*00c8*/ 	.byte	0x04, 0x17
        /*00ca*/ 	.short	(.L_611 - .L_610)
.L_610:
        /*00cc*/ 	.word	0x00000000
        /*00d0*/ 	.short	0x0000
        /*00d2*/ 	.short	0x0000
        /*00d4*/ 	.byte	0x00, 0xf5, 0x21, 0x00


	//----- nvinfo : EIATTR_SPARSE_MMA_MASK
	.align		4
.L_611:
        /*00d8*/ 	.byte	0x03, 0x50
        /*00da*/ 	.short	0x0000


	//----- nvinfo : EIATTR_MAXREG_COUNT
	.align		4
        /*00dc*/ 	.byte	0x03, 0x1b
        /*00de*/ 	.short	0x00ff


	//----- nvinfo : EIATTR_MERCURY_ISA_VERSION
	.align		4
        /*00e0*/ 	.byte	0x03, 0x5f
        /*00e2*/ 	.short	0x0101


	//----- nvinfo : EIATTR_VRC_CTA_INIT_COUNT
	.align		4
        /*00e4*/ 	.byte	0x02, 0x4a
	.zero		1
	.zero		1


	//----- nvinfo : EIATTR_EXIT_INSTR_OFFSETS
	.align		4
        /*00e8*/ 	.byte	0x04, 0x1c
        /*00ea*/ 	.short	(.L_613 - .L_612)


	//   ....[0]....
.L_612:
        /*00ec*/ 	.word	0x00000090


	//   ....[1]....
        /*00f0*/ 	.word	0x000000d0


	//   ....[2]....
        /*00f4*/ 	.word	0x000005c0


	//   ....[3]....
        /*00f8*/ 	.word	0x00000930


	//----- nvinfo : EIATTR_CRS_STACK_SIZE
	.align		4
.L_613:
        /*00fc*/ 	.byte	0x04, 0x1e
        /*00fe*/ 	.short	(.L_615 - .L_614)
.L_614:
        /*0100*/ 	.word	0x00000000


	//----- nvinfo : EIATTR_CBANK_PARAM_SIZE
	.align		4
.L_615:
        /*0104*/ 	.byte	0x03, 0x19
        /*0106*/ 	.short	0x0050


	//----- nvinfo : EIATTR_PARAM_CBANK
	.align		4
        /*0108*/ 	.byte	0x04, 0x0a
        /*010a*/ 	.short	(.L_617 - .L_616)
	.align		4
.L_616:
        /*010c*/ 	.word	index@(.nv.constant0._Z27maybe_adam_undo_cuda_kernelIfN3c104HalfEEvPViPT_S5_S5_PKT0_fffffm10adamMode_tf)
        /*0110*/ 	.short	0x0380
        /*0112*/ 	.short	0x0050


	//----- nvinfo : EIATTR_SW_WAR
	.align		4
.L_617:
        /*0114*/ 	.byte	0x04, 0x36
        /*0116*/ 	.short	(.L_619 - .L_618)
.L_618:
        /*0118*/ 	.word	0x00000008
.L_619:


//--------------------- .nv.info._Z27maybe_adam_undo_cuda_kernelIffEvPViPT_S3_S3_PKT0_fffffm10adamMode_tf --------------------------
	.section	.nv.info._Z27maybe_adam_undo_cuda_kernelIffEvPViPT_S3_S3_PKT0_fffffm10adamMode_tf,"",@"SHT_CUDA_INFO"
	.sectionflags	@""
	.align	4


	//----- nvinfo : EIATTR_CUDA_API_VERSION
	.align		4
        /*0000*/ 	.byte	0x04, 0x37
        /*0002*/ 	.short	(.L_621 - .L_620)
.L_620:
        /*0004*/ 	.word	0x00000082


	//----- nvinfo : EIATTR_KPARAM_INFO
	.align		4
.L_621:
        /*0008*/ 	.byte	0x04, 0x17
        /*000a*/ 	.short	(.L_623 - .L_622)
.L_622:
        /*000c*/ 	.word	0x00000000
        /*0010*/ 	.short	0x000c
        /*0012*/ 	.short	0x004c
        /*0014*/ 	.byte	0x00, 0xf0, 0x11, 0x00


	//----- nvinfo : EIATTR_KPARAM_INFO
	.align		4
.L_623:
        /*0018*/ 	.byte	0x04, 0x17
        /*001a*/ 	.short	(.L_625 - .L_624)
.L_624:
        /*001c*/ 	.word	0x00000000
        /*0020*/ 	.short	0x000b
        /*0022*/ 	.short	0x0048
        /*0024*/ 	.byte	0x00, 0xf0, 0x11, 0x00


	//----- nvinfo : EIATTR_KPARAM_INFO
	.align		4
.L_625:
        /*0028*/ 	.byte	0x04, 0x17
        /*002a*/ 	.short	(.L_627 - .L_626)
.L_626:
        /*002c*/ 	.word	0x00000000
        /*0030*/ 	.short	0x000a
        /*0032*/ 	.short	0x0040
        /*0034*/ 	.byte	0x00, 0xf0, 0x21, 0x00


	//----- nvinfo : EIATTR_KPARAM_INFO
	.align		4
.L_627:
        /*0038*/ 	.byte	0x04, 0x17
        /*003a*/ 	.short	(.L_629 - .L_628)
.L_628:
        /*003c*/ 	.word	0x00000000
        /*0040*/ 	.short	0x0009
        /*0042*/ 	.short	0x0038
        /*0044*/ 	.byte	0x00, 0xf0, 0x11, 0x00


	//----- nvinfo : EIATTR_KPARAM_INFO
	.align		4
.L_629:
        /*0048*/ 	.byte	0x04, 0x17
        /*004a*/ 	.short	(.L_631 - .L_630)
.L_630:
        /*004c*/ 	.word	0x00000000
        /*0050*/ 	.short	0x0008
        /*0052*/ 	.short	0x0034
        /*0054*/ 	.byte	0x00, 0xf0, 0x11, 0x00


	//----- nvinfo : EIATTR_KPARAM_INFO
	.align		4
.L_631:
        /*0058*/ 	.byte	0x04, 0x17
        /*005a*/ 	.short	(.L_633 - .L_632)
.L_632:
        /*005c*/ 	.word	0x00000000
        /*0060*/ 	.short	0x0007
        /*0062*/ 	.short	0x0030
        /*0064*/ 	.byte	0x00, 0xf0, 0x11, 0x00


	//----- nvinfo : EIATTR_KPARAM_INFO
	.align		4
.L_633:
        /*0068*/ 	.byte	0x04, 0x17
        /*006a*/ 	.short	(.L_635 - .L_634)
.L_634:
        /*006c*/ 	.word	0x00000000
        /*0070*/ 	.short	0x0006
        /*0072*/ 	.short	0x002c
        /*0074*/ 	.byte	0x00, 0xf0, 0x11, 0x00


	//----- nvinfo : EIATTR_KPARAM_INFO
	.align		4
.L_635:
        /*0078*/ 	.byte	0x04, 0x17
        /*007a*/ 	.short	(.L_637 - .L_636)
.L_636:
        /*007c*/ 	.word	0x00000000
        /*0080*/ 	.short	0x0005
        /*0082*/ 	.short	0x0028
        /*0084*/ 	.byte	0x00, 0xf0, 0x11, 0x00


	//----- nvinfo : EIATTR_KPARAM_INFO
	.align		4
.L_637:
        /*0088*/ 	.byte	0x04, 0x17
        /*008a*/ 	.short	(.L_639 - .L_638)
.L_638:
        /*008c*/ 	.word	0x00000000
        /*0090*/ 	.short	0x0004
        /*0092*/ 	.short	0x0020
        /*0094*/ 	.byte	0x00, 0xf5, 0x21, 0x00


	//----- nvinfo : EIATTR_KPARAM_INFO
	.align		4
.L_639:
        /*0098*/ 	.byte	0x04, 0x17
        /*009a*/ 	.short	(.L_641 - .L_640)
.L_640:
        /*009c*/ 	.word	0x00000000
        /*00a0*/ 	.short	0x0003
        /*00a2*/ 	.short	0x0018
        /*00a4*/ 	.byte	0x00, 0xf5, 0x21, 0x00


	//----- nvinfo : EIATTR_KPARAM_INFO
	.align		4
.L_641:
        /*00a8*/ 	.byte	0x04, 0x17
        /*00aa*/ 	.short	(.L_643 - .L_642)
.L_642:
        /*00ac*/ 	.word	0x00000000
        /*00b0*/ 	.short	0x0002
        /*00b2*/ 	.short	0x0010
        /*00b4*/ 	.byte	0x00, 0xf5, 0x21, 0x00


	//----- nvinfo : EIATTR_KPARAM_INFO
	.align		4
.L_643:
        /*00b8*/ 	.byte	0x04, 0x17
        /*00ba*/ 	.short	(.L_645 - .L_644)
.L_644:
        /*00bc*/ 	.word	0x00000000
        /*00c0*/ 	.short	0x0001
        /*00c2*/ 	.short	0x0008
        /*00c4*/ 	.byte	0x00, 0xf5, 0x21, 0x00


	//----- nvinfo : EIATTR_KPARAM_INFO
	.align		4
.L_645:
        /*00c8*/ 	.byte	0x04, 0x17
        /*00ca*/ 	.short	(.L_647 - .L_646)
.L_646:
        /*00cc*/ 	.word	0x00000000
        /*00d0*/ 	.short	0x0000
        /*00d2*/ 	.short	0x0000
        /*00d4*/ 	.byte	0x00, 0xf5, 0x21, 0x00


	//----- nvinfo : EIATTR_SPARSE_MMA_MASK
	.align		4
.L_647:
        /*00d8*/ 	.byte	0x03, 0x50
        /*00da*/ 	.short	0x0000


	//----- nvinfo : EIATTR_MAXREG_COUNT
	.align		4
        /*00dc*/ 	.byte	0x03, 0x1b
        /*00de*/ 	.short	0x00ff


	//----- nvinfo : EIATTR_MERCURY_ISA_VERSION
	.align		4
        /*00e0*/ 	.byte	0x03, 0x5f
        /*00e2*/ 	.short	0x0101


	//----- nvinfo : EIATTR_VRC_CTA_INIT_COUNT
	.align		4
        /*00e4*/ 	.byte	0x02, 0x4a
	.zero		1
	.zero		1


	//----- nvinfo : EIATTR_EXIT_INSTR_OFFSETS
	.align		4
        /*00e8*/ 	.byte	0x04, 0x1c
        /*00ea*/ 	.short	(.L_649 - .L_648)


	//   ....[0]....
.L_648:
        /*00ec*/ 	.word	0x00000090


	//   ....[1]....
        /*00f0*/ 	.word	0x000000d0


	//   ....[2]....
        /*00f4*/ 	.word	0x000005b0


	//   ....[3]....
        /*00f8*/ 	.word	0x00000910


	//----- nvinfo : EIATTR_CRS_STACK_SIZE
	.align		4
.L_649:
        /*00fc*/ 	.byte	0x04, 0x1e
        /*00fe*/ 	.short	(.L_651 - .L_650)
.L_650:
        /*0100*/ 	.word	0x00000000


	//----- nvinfo : EIATTR_CBANK_PARAM_SIZE
	.align		4
.L_651:
        /*0104*/ 	.byte	0x03, 0x19
        /*0106*/ 	.short	0x0050


	//----- nvinfo : EIATTR_PARAM_CBANK
	.align		4
        /*0108*/ 	.byte	0x04, 0x0a
        /*010a*/ 	.short	(.L_653 - .L_652)
	.align		4
.L_652:
        /*010c*/ 	.word	index@(.nv.constant0._Z27maybe_adam_undo_cuda_kernelIffEvPViPT_S3_S3_PKT0_fffffm10adamMode_tf)
        /*0110*/ 	.short	0x0380
        /*0112*/ 	.short	0x0050


	//----- nvinfo : EIATTR_SW_WAR
	.align		4
.L_653:
        /*0114*/ 	.byte	0x04, 0x36
        /*0116*/ 	.short	(.L_655 - .L_654)
.L_654:
        /*0118*/ 	.word	0x00000008
.L_655:


//--------------------- .nv.info._Z27reversible_adam_cuda_kernelIdddEvPT_PT1_S1_S1_PKT0_fffffm10adamMode_tf --------------------------
	.section	.nv.info._Z27reversible_adam_cuda_kernelIdddEvPT_PT1_S1_S1_PKT0_fffffm10adamMode_tf,"",@"SHT_CUDA_INFO"
	.sectionflags	@""
	.align	4


	//----- nvinfo : EIATTR_CUDA_API_VERSION
	.align		4
        /*0000*/ 	.byte	0x04, 0x37
        /*0002*/ 	.short	(.L_657 - .L_656)
.L_656:
        /*0004*/ 	.word	0x00000082


	//----- nvinfo : EIATTR_KPARAM_INFO
	.align		4
.L_657:
        /*0008*/ 	.byte	0x04, 0x17
        /*000a*/ 	.short	(.L_659 - .L_658)
.L_658:
        /*000c*/ 	.word	0x00000000
        /*0010*/ 	.short	0x000c
        /*0012*/ 	.short	0x004c
        /*0014*/ 	.byte	0x00, 0xf0, 0x11, 0x00


	//----- nvinfo : EIATTR_KPARAM_INFO
	.align		4
.L_659:
        /*0018*/ 	.byte	0x04, 0x17
        /*001a*/ 	.short	(.L_661 - .L_660)
.L_660:
        /*001c*/ 	.word	0x00000000
        /*0020*/ 	.short	0x000b
        /*0022*/ 	.short	0x0048
        /*0024*/ 	.byte	0x00, 0xf0, 0x11, 0x00


	//----- nvinfo : EIATTR_KPARAM_INFO
	.align		4
.L_661:
        /*0028*/ 	.byte	0x04, 0x17
        /*002a*/ 	.short	(.L_663 - .L_662)
.L_662:
        /*002c*/ 	.word	0x00000000
        /*0030*/ 	.short	0x000a
        /*0032*/ 	.short	0x0040
        /*0034*/ 	.byte	0x00, 0xf0, 0x21, 0x00


	//----- nvinfo : EIATTR_KPARAM_INFO
	.align		4
.L_663:
        /*0038*/ 	.byte	0x04, 0x17
        /*003a*/ 	.short	(.L_665 - .L_664)
.L_664:
        /*003c*/ 	.word	0x00000000
        /*0040*/ 	.short	0x0009
        /*0042*/ 	.short	0x0038
        /*0044*/ 	.byte	0x00, 0xf0, 0x11, 0x00


	//----- nvinfo : EIATTR_KPARAM_INFO
	.align		4
.L_665:
        /*0048*/ 	.byte	0x04, 0x17
        /*004a*/ 	.short	(.L_667 - .L_666)
.L_666:
        /*004c*/ 	.word	0x00000000
        /*0050*/ 	.short	0x0008
        /*0052*/ 	.short	0x0034
        /*0054*/ 	.byte	0x00, 0xf0, 0x11, 0x00


	//----- nvinfo : EIATTR_KPARAM_INFO
	.align		4
.L_667:
        /*0058*/ 	.byte	0x04, 0x17
        /*005a*/ 	.short	(.L_669 - .L_668)
.L_668:
        /*005c*/ 	.word	0x00000000
        /*0060*/ 	.short	0x0007
        /*0062*/ 	.short	0x0030
        /*0064*/ 	.byte	0x00, 0xf0, 0x11, 0x00


	//----- nvinfo : EIATTR_KPARAM_INFO
	.align		4
.L_669:
        /*0068*/ 	.byte	0x04, 0x17
        /*006a*/ 	.short	(.L_671 - .L_670)
.L_670:
        /*006c*/ 	.word	0x00000000
        /*0070*/ 	.short	0x0006
        /*0072*/ 	.short	0x002c
        /*0074*/ 	.byte	0x00, 0xf0, 0x11, 0x00


	//----- nvinfo : EIATTR_KPARAM_INFO
	.align		4
.L_671:
        /*0078*/ 	.byte	0x04, 0x17
        /*007a*/ 	.short	(.L_673 - .L_672)
.L_672:
        /*007c*/ 	.word	0x00000000
        /*0080*/ 	.short	0x0005
        /*0082*/ 	.short	0x0028
        /*0084*/ 	.byte	0x00, 0xf0, 0x11, 0x00


	//----- nvinfo : EIATTR_KPARAM_INFO
	.align		4
.L_673:
        /*0088*/ 	.byte	0x04, 0x17
        /*008a*/ 	.short	(.L_675 - .L_674)
.L_674:
        /*008c*/ 	.word	0x00000000
        /*0090*/ 	.short	0x0004
        /*0092*/ 	.short	0x0020
        /*0094*/ 	.byte	0x00, 0xf5, 0x21, 0x00


	//----- nvinfo : EIATTR_KPARAM_INFO
	.align		4
.L_675:
        /*0098*/ 	.byte	0x04, 0x17
        /*009a*/ 	.short	(.L_677 - .L_676)
.L_676:
        /*009c*/ 	.word	0x00000000
        /*00a0*/ 	.short	0x0003
        /*00a2*/ 	.short	0x0018
        /*00a4*/ 	.byte	0x00, 0xf5, 0x21, 0x00


	//----- nvinfo : EIATTR_KPARAM_INFO
	.align		4
.L_677:
        /*00a8*/ 	.byte	0x04, 0x17
        /*00aa*/ 	.short	(.L_679 - .L_678)
.L_678:
        /*00ac*/ 	.word	0x00000000
        /*00b0*/ 	.short	0x0002
        /*00b2*/ 	.short	0x0010
        /*00b4*/ 	.byte	0x00, 0xf5, 0x21, 0x00


	//----- nvinfo : EIATTR_KPARAM_INFO
	.align		4
.L_679:
        /*00b8*/ 	.byte	0x04, 0x17
        /*00ba*/ 	.short	(.L_681 - .L_680)
.L_680:
        /*00bc*/ 	.word	0x00000000
        /*00c0*/ 	.short	0x0001
        /*00c2*/ 	.short	0x0008
        /*00c4*/ 	.byte	0x00, 0xf5, 0x21, 0x00


	//----- nvinfo : EIATTR_KPARAM_INFO
	.align		4
.L_681:
        /*00c8*/ 	.byte	0x04, 0x17
        /*00ca*/ 	.short	(.L_683 - .L_682)
.L_682:
        /*00cc*/ 	.word	0x00000000
        /*00d0*/ 	.short	0x0000
        /*00d2*/ 	.short	0x0000
        /*00d4*/ 	.byte	0x00, 0xf5, 0x21, 0x00


	//----- nvinfo : EIATTR_SPARSE_MMA_MASK
	.align		4
.L_683:
        /*00d8*/ 	.byte	0x03, 0x50
        /*00da*/ 	.short	0x0000


	//----- nvinfo : EIATTR_MAXREG_COUNT
	.align		4
        /*00dc*/ 	.byte	0x03, 0x1b
        /*00de*/ 	.short	0x00ff


	//----- nvinfo : EIATTR_NUM_BARRIERS
	.align		4
        /*00e0*/ 	.byte	0x02, 0x4c
        /*00e2*/ 	.byte	0x01
	.zero		1


	//----- nvinfo : EIATTR_MERCURY_ISA_VERSION
	.align		4
        /*00e4*/ 	.byte	0x03, 0x5f
        /*00e6*/ 	.short	0x0101


	//----- nvinfo : EIATTR_VRC_CTA_INIT_COUNT
	.align		4
        /*00e8*/ 	.byte	0x02, 0x4a
	.zero		1
	.zero		1


	//----- nvinfo : EIATTR_EXIT_INSTR_OFFSETS
	.align		4
        /*00ec*/ 	.byte	0x04, 0x1c
        /*00ee*/ 	.short	(.L_685 - .L_684)


	//   ....[0]....
.L_684:
        /*00f0*/ 	.word	0x0000dce0


	//   ....[1]....
        /*00f4*/ 	.word	0x0000dd00


	//   ....[2]....
        /*00f8*/ 	.word	0x0000dd50


	//----- nvinfo : EIATTR_CRS_STACK_SIZE
	.align		4
.L_685:
        /*00fc*/ 	.byte	0x04, 0x1e
        /*00fe*/ 	.short	(.L_687 - .L_686)
.L_686:
        /*0100*/ 	.word	0x00000000


	//----- nvinfo : EIATTR_CBANK_PARAM_SIZE
	.align		4
.L_687:
        /*0104*/ 	.byte	0x03, 0x19
        /*0106*/ 	.short	0x0050


	//----- nvinfo : EIATTR_PARAM_CBANK
	.align		4
        /*0108*/ 	.byte	0x04, 0x0a
        /*010a*/ 	.short	(.L_689 - .L_688)
	.align		4
.L_688:
        /*010c*/ 	.word	index@(.nv.constant0._Z27reversible_adam_cuda_kernelIdddEvPT_PT1_S1_S1_PKT0_fffffm10adamMode_tf)
        /*0110*/ 	.short	0x0380
        /*0112*/ 	.short	0x0050


	//----- nvinfo : EIATTR_SW_WAR
	.align		4
.L_689:
        /*0114*/ 	.byte	0x04, 0x36
        /*0116*/ 	.short	(.L_691 - .L_690)
.L_690:
        /*0118*/ 	.word	0x00000008
.L_691:


//--------------------- .nv.info._Z27reversible_adam_cuda_kernelIfN3c104HalfEhEvPT_PT1_S3_S3_PKT0_fffffm10adamMode_tf --------------------------
	.section	.nv.info._Z27reversible_adam_cuda_kernelIfN3c104HalfEhEvPT_PT1_S3_S3_PKT0_fffffm10adamMode_tf,"",@"SHT_CUDA_INFO"
	.sectionflags	@""
	.align	4


	//----- nvinfo : EIATTR_CUDA_API_VERSION
	.align		4
        /*0000*/ 	.byte	0x04, 0x37
        /*0002*/ 	.short	(.L_693 - .L_692)
.L_692:
        /*0004*/ 	.word	0x00000082


	//----- nvinfo : EIATTR_KPARAM_INFO
	.align		4
.L_693:
        /*0008*/ 	.byte	0x04, 0x17
        /*000a*/ 	.short	(.L_695 - .L_694)
.L_694:
        /*000c*/ 	.word	0x00000000
        /*0010*/ 	.short	0x000c
        /*0012*/ 	.short	0x004c
        /*0014*/ 	.byte	0x00, 0xf0, 0x11, 0x00


	//----- nvinfo : EIATTR_KPARAM_INFO
	.align		4
.L_695:
        /*0018*/ 	.byte	0x04, 0x17
        /*001a*/ 	.short	(.L_697 - .L_696)
.L_696:
        /*001c*/ 	.word	0x00000000
        /*0020*/ 	.short	0x000b
        /*0022*/ 	.short	0x0048
        /*0024*/ 	.byte	0x00, 0xf0, 0x11, 0x00


	//----- nvinfo : EIATTR_KPARAM_INFO
	.align		4
.L_697:
        /*0028*/ 	.byte	0x04, 0x17
        /*002a*/ 	.short	(.L_699 - .L_698)
.L_698:
        /*002c*/ 	.word	0x00000000
        /*0030*/ 	.short	0x000a
        /*0032*/ 	.short	0x0040
        /*0034*/ 	.byte	0x00, 0xf0, 0x21, 0x00


	//----- nvinfo : EIATTR_KPARAM_INFO
	.align		4
.L_699:
        /*0038*/ 	.byte	0x04, 0x17
        /*003a*/ 	.short	(.L_701 - .L_700)
.L_700:
        /*003c*/ 	.word	0x00000000
        /*0040*/ 	.short	0x0009
        /*0042*/ 	.short	0x0038
        /*0044*/ 	.byte	0x00, 0xf0, 0x11, 0x00


	//----- nvinfo : EIATTR_KPARAM_INFO
	.align		4
.L_701:
        /*0048*/ 	.byte	0x04, 0x17
        /*004a*/ 	.short	(.L_703 - .L_702)
.L_702:
        /*004c*/ 	.word	0x00000000
        /*0050*/ 	.short	0x0008
        /*0052*/ 	.short	0x0034
        /*0054*/ 	.byte	0x00, 0xf0, 0x11, 0x00


	//----- nvinfo : EIATTR_KPARAM_INFO
	.align		4
.L_703:
        /*0058*/ 	.byte	0x04, 0x17
        /*005a*/ 	.short	(.L_705 - .L_704)
.L_704:
        /*005c*/ 	.word	0x00000000
        /*0060*/ 	.short	0x0007
        /*0062*/ 	.short	0x0030
        /*0064*/ 	.byte	0x00, 0xf0, 0x11, 0x00


	//----- nvinfo : EIATTR_KPARAM_INFO
	.align		4
.L_705:
        /*0068*/ 	.byte	0x04, 0x17
        /*006a*/ 	.short	(.L_707 - .L_706)
.L_706:
        /*006c*/ 	.word	0x00000000
        /*0070*/ 	.short	0x0006
        /*0072*/ 	.short	0x002c
        /*0074*/ 	.byte	0x00, 0xf0, 0x11, 0x00


	//----- nvinfo : EIATTR_KPARAM_INFO
	.align		4
.L_707:
        /*0078*/ 	.byte	0x04, 0x17
        /*007a*/ 	.short	(.L_709 - .L_708)
.L_708:
        /*007c*/ 	.word	0x00000000
        /*0080*/ 	.short	0x0005
        /*0082*/ 	.short	0x0028
        /*0084*/ 	.byte	0x00, 0xf0, 0x11, 0x00


	//----- nvinfo : EIATTR_KPARAM_INFO
	.align		4
.L_709:
        /*0088*/ 	.byte	0x04, 0x17
        /*008a*/ 	.short	(.L_711 - .L_710)
.L_710:
        /*008c*/ 	.word	0x00000000
        /*0090*/ 	.short	0x0004
        /*0092*/ 	.short	0x0020
        /*0094*/ 	.byte	0x00, 0xf5, 0x21, 0x00


	//----- nvinfo : EIATTR_KPARAM_INFO
	.align		4
.L_711:
        /*0098*/ 	.byte	0x04, 0x17
        /*009a*/ 	.short	(.L_713 - .L_712)
.L_712:
        /*009c*/ 	.word	0x00000000
        /*00a0*/ 	.short	0x0003
        /*00a2*/ 	.short	0x0018
        /*00a4*/ 	.byte	0x00, 0xf5, 0x21, 0x00


	//----- nvinfo : EIATTR_KPARAM_INFO
	.align		4
.L_713:
        /*00a8*/ 	.byte	0x04, 0x17
        /*00aa*/ 	.short	(.L_715 - .L_714)
.L_714:
        /*00ac*/ 	.word	0x00000000
        /*00b0*/ 	.short	0x0002
        /*00b2*/ 	.short	0x0010
        /*00b4*/ 	.byte	0x00, 0xf5, 0x21, 0x00


	//----- nvinfo : EIATTR_KPARAM_INFO
	.align		4
.L_715:
        /*00b8*/ 	.byte	0x04, 0x17
        /*00ba*/ 	.short	(.L_717 - .L_716)
.L_716:
        /*00bc*/ 	.word	0x00000000
        /*00c0*/ 	.short	0x0001
        /*00c2*/ 	.short	0x0008
        /*00c4*/ 	.byte	0x00, 0xf5, 0x21, 0x00


	//----- nvinfo : EIATTR_KPARAM_INFO
	.align		4
.L_717:
        /*00c8*/ 	.byte	0x04, 0x17
        /*00ca*/ 	.short	(.L_719 - .L_718)
.L_718:
        /*00cc*/ 	.word	0x00000000
        /*00d0*/ 	.short	0x0000
        /*00d2*/ 	.short	0x0000
        /*00d4*/ 	.byte	0x00, 0xf5, 0x21, 0x00


	//----- nvinfo : EIATTR_SPARSE_MMA_MASK
	.align		4
.L_719:
        /*00d8*/ 	.byte	0x03, 0x50
        /*00da*/ 	.short	0x0000


	//----- nvinfo : EIATTR_MAXREG_COUNT
	.align		4
        /*00dc*/ 	.byte	0x03, 0x1b
        /*00de*/ 	.short	0x00ff


	//----- nvinfo : EIATTR_NUM_BARRIERS
	.align		4
        /*00e0*/ 	.byte	0x02, 0x4c
        /*00e2*/ 	.byte	0x01
	.zero		1


	//----- nvinfo : EIATTR_MERCURY_ISA_VERSION
	.align		4
        /*00e4*/ 	.byte	0x03, 0x5f
        /*00e6*/ 	.short	0x0101


	//----- nvinfo : EIATTR_VRC_CTA_INIT_COUNT
	.align		4
        /*00e8*/ 	.byte	0x02, 0x4a
	.zero		1
	.zero		1


	//----- nvinfo : EIATTR_EXIT_INSTR_OFFSETS
	.align		4
        /*00ec*/ 	.byte	0x04, 0x1c
        /*00ee*/ 	.short	(.L_721 - .L_720)


	//   ....[0]....
.L_720:
        /*00f0*/ 	.word	0x00003c70


	//   ....[1]....
        /*00f4*/ 	.word	0x00003c90


	//   ....[2]....
        /*00f8*/ 	.word	0x00003cd0


	//----- nvinfo : EIATTR_CRS_STACK_SIZE
	.align		4
.L_721:
        /*00fc*/ 	.byte	0x04, 0x1e
        /*00fe*/ 	.short	(.L_723 - .L_722)
.L_722:
        /*0100*/ 	.word	0x00000000


	//----- nvinfo : EIATTR_CBANK_PARAM_SIZE
	.align		4
.L_723:
        /*0104*/ 	.byte	0x03, 0x19
        /*0106*/ 	.short	0x0050


	//----- nvinfo : EIATTR_PARAM_CBANK
	.align		4
        /*0108*/ 	.byte	0x04, 0x0a
        /*010a*/ 	.short	(.L_725 - .L_724)
	.align		4
.L_724:
        /*010c*/ 	.word	index@(.nv.constant0._Z27reversible_adam_cuda_kernelIfN3c104HalfEhEvPT_PT1_S3_S3_PKT0_fffffm10adamMode_tf)
        /*0110*/ 	.short	0x0380
        /*0112*/ 	.short	0x0050


	//----- nvinfo : EIATTR_SW_WAR
	.align		4
.L_725:
        /*0114*/ 	.byte	0x04, 0x36
        /*0116*/ 	.short	(.L_727 - .L_726)
.L_726:
        /*0118*/ 	.word	0x00000008
.L_727:


//--------------------- .nv.info._Z27reversible_adam_cuda_kernelIffhEvPT_PT1_S1_S1_PKT0_fffffm10adamMode_tf --------------------------
	.section	.nv.info._Z27reversible_adam_cuda_kernelIffhEvPT_PT1_S1_S1_PKT0_fffffm10adamMode_tf,"",@"SHT_CUDA_INFO"
	.sectionflags	@""
	.align	4


	//----- nvinfo : EIATTR_CUDA_API_VERSION
	.align		4
        /*0000*/ 	.byte	0x04, 0x37
        /*0002*/ 	.short	(.L_729 - .L_728)
.L_728:
        /*0004*/ 	.word	0x00000082


	//----- nvinfo : EIATTR_KPARAM_INFO
	.align		4
.L_729:
        /*0008*/ 	.byte	0x04, 0x17
        /*000a*/ 	.short	(.L_731 - .L_730)
.L_730:
        /*000c*/ 	.word	0x00000000
        /*0010*/ 	.short	0x000c
        /*0012*/ 	.short	0x004c
        /*0014*/ 	.byte	0x00, 0xf0, 0x11, 0x00


	//----- nvinfo : EIATTR_KPARAM_INFO
	.align		4
.L_731:
        /*0018*/ 	.byte	0x04, 0x17
        /*001a*/ 	.short	(.L_733 - .L_732)
.L_732:
        /*001c*/ 	.word	0x00000000
        /*0020*/ 	.short	0x000b
        /*0022*/ 	.short	0x0048
        /*0024*/ 	.byte	0x00, 0xf0, 0x11, 0x00


	//----- nvinfo : EIATTR_KPARAM_INFO
	.align		4
.L_733:
        /*0028*/ 	.byte	0x04, 0x17
        /*002a*/ 	.short	(.L_735 - .L_734)
.L_734:
        /*002c*/ 	.word	0x00000000
        /*0030*/ 	.short	0x000a
        /*0032*/ 	.short	0x0040
        /*0034*/ 	.byte	0x00, 0xf0, 0x21, 0x00


	//----- nvinfo : EIATTR_KPARAM_INFO
	.align		4
.L_735:
        /*0038*/ 	.byte	0x04, 0x17
        /*003a*/ 	.short	(.L_737 - .L_736)
.L_736:
        /*003c*/ 	.word	0x00000000
        /*0040*/ 	.short	0x0009
        /*0042*/ 	.short	0x0038
        /*0044*/ 	.byte	0x00, 0xf0, 0x11, 0x00


	//----- nvinfo : EIATTR_KPARAM_INFO
	.align		4
.L_737:
        /*0048*/ 	.byte	0x04, 0x17
        /*004a*/ 	.short	(.L_739 - .L_738)
.L_738:
        /*004c*/ 	.word	0x00000000
        /*0050*/ 	.short	0x0008
        /*0052*/ 	.short	0x0034
        /*0054*/ 	.byte	0x00, 0xf0, 0x11, 0x00


	//----- nvinfo : EIATTR_KPARAM_INFO
	.align		4
.L_739:
        /*0058*/ 	.byte	0x04, 0x17
        /*005a*/ 	.short	(.L_741 - .L_740)
.L_740:
        /*005c*/ 	.word	0x00000000
        /*0060*/ 	.short	0x0007
        /*0062*/ 	.short	0x0030
        /*0064*/ 	.byte	0x00, 0xf0, 0x11, 0x00


	//----- nvinfo : EIATTR_KPARAM_INFO
	.align		4
.L_741:
        /*0068*/ 	.byte	0x04, 0x17
        /*006a*/ 	.short	(.L_743 - .L_742)
.L_742:
        /*006c*/ 	.word	0x00000000
        /*0070*/ 	.short	0x0006
        /*0072*/ 	.short	0x002c
        /*0074*/ 	.byte	0x00, 0xf0, 0x11, 0x00


	//----- nvinfo : EIATTR_KPARAM_INFO
	.align		4
.L_743:
        /*0078*/ 	.byte	0x04, 0x17
        /*007a*/ 	.short	(.L_745 - .L_744)
.L_744:
        /*007c*/ 	.word	0x00000000
        /*0080*/ 	.short	0x0005
        /*0082*/ 	.short	0x0028
        /*0084*/ 	.byte	0x00, 0xf0, 0x11, 0x00


	//----- nvinfo : EIATTR_KPARAM_INFO
	.align		4
.L_745:
        /*0088*/ 	.byte	0x04, 0x17
        /*008a*/ 	.short	(.L_747 - .L_746)
.L_746:
        /*008c*/ 	.word	0x00000000
        /*0090*/ 	.short	0x0004
        /*0092*/ 	.short	0x0020
        /*0094*/ 	.byte	0x00, 0xf5, 0x21, 0x00


	//----- nvinfo : EIATTR_KPARAM_INFO
	.align		4
.L_747:
        /*0098*/ 	.byte	0x04, 0x17
        /*009a*/ 	.short	(.L_749 - .L_748)
.L_748:
        /*009c*/ 	.word	0x00000000
        /*00a0*/ 	.short	0x0003
        /*00a2*/ 	.short	0x0018
        /*00a4*/ 	.byte	0x00, 0xf5, 0x21, 0x00


	//----- nvinfo : EIATTR_KPARAM_INFO
	.align		4
.L_749:
        /*00a8*/ 	.byte	0x04, 0x17
        /*00aa*/ 	.short	(.L_751 - .L_750)
.L_750:
        /*00ac*/ 	.word	0x00000000
        /*00b0*/ 	.short	0x0002
        /*00b2*/ 	.short	0x0010
        /*00b4*/ 	.byte	0x00, 0xf5, 0x21, 0x00


	//----- nvinfo : EIATTR_KPARAM_INFO
	.align		4
.L_751:
        /*00b8*/ 	.byte	0x04, 0x17
        /*00ba*/ 	.short	(.L_753 - .L_752)
.L_752:
        /*00bc*/ 	.word	0x00000000
        /*00c0*/ 	.short	0x0001
        /*00c2*/ 	.short	0x0008
        /*00c4*/ 	.byte	0x00, 0xf5, 0x21, 0x00


	//----- nvinfo : EIATTR_KPARAM_INFO
	.align		4
.L_753:
        /*00c8*/ 	.byte	0x04, 0x17
        /*00ca*/ 	.short	(.L_755 - .L_754)
.L_754:
        /*00cc*/ 	.word	0x00000000
        /*00d0*/ 	.short	0x0000
        /*00d2*/ 	.short	0x0000
        /*00d4*/ 	.byte	0x00, 0xf5, 0x21, 0x00


	//----- nvinfo : EIATTR_SPARSE_MMA_MASK
	.align		4
.L_755:
        /*00d8*/ 	.byte	0x03, 0x50
        /*00da*/ 	.short	0x0000


	//----- nvinfo : EIATTR_MAXREG_COUNT
	.align		4
        /*00dc*/ 	.byte	0x03, 0x1b
        /*00de*/ 	.short	0x00ff


	//----- nvinfo : EIATTR_NUM_BARRIERS
	.align		4
        /*00e0*/ 	.byte	0x02, 0x4c
        /*00e2*/ 	.byte	0x01
	.zero		1


	//----- nvinfo : EIATTR_MERCURY_ISA_VERSION
	.align		4
        /*00e4*/ 	.byte	0x03, 0x5f
        /*00e6*/ 	.short	0x0101


	//----- nvinfo : EIATTR_VRC_CTA_INIT_COUNT
	.align		4
        /*00e8*/ 	.byte	0x02, 0x4a
	.zero		1
	.zero		1


	//----- nvinfo : EIATTR_EXIT_INSTR_OFFSETS
	.align		4
        /*00ec*/ 	.byte	0x04, 0x1c
        /*00ee*/ 	.short	(.L_757 - .L_756)


	//   ....[0]....
.L_756:
        /*00f0*/ 	.word	0x00003a20


	//   ....[1]....
        /*00f4*/ 	.word	0x00003a40


	//   ....[2]....
        /*00f8*/ 	.word	0x00003a80


	//----- nvinfo : EIATTR_CRS_STACK_SIZE
	.align		4
.L_757:
        /*00fc*/ 	.byte	0x04, 0x1e
        /*00fe*/ 	.short	(.L_759 - .L_758)
.L_758:
        /*0100*/ 	.word	0x00000000


	//----- nvinfo : EIATTR_CBANK_PARAM_SIZE
	.align		4
.L_759:
        /*0104*/ 	.byte	0x03, 0x19
        /*0106*/ 	.short	0x0050


	//----- nvinfo : EIATTR_PARAM_CBANK
	.align		4
        /*0108*/ 	.byte	0x04, 0x0a
        /*010a*/ 	.short	(.L_761 - .L_760)
	.align		4
.L_760:
        /*010c*/ 	.word	index@(.nv.constant0._Z27reversible_adam_cuda_kernelIffhEvPT_PT1_S1_S1_PKT0_fffffm10adamMode_tf)
        /*0110*/ 	.short	0x0380
        /*0112*/ 	.short	0x0050


	//----- nvinfo : EIATTR_SW_WAR
	.align		4
.L_761:
        /*0114*/ 	.byte	0x04, 0x36
        /*0116*/ 	.short	(.L_763 - .L_762)
.L_762:
        /*0118*/ 	.word	0x00000008
.L_763:


//--------------------- .nv.info._Z27reversible_adam_cuda_kernelIfN3c104HalfES1_EvPT_PT1_S3_S3_PKT0_fffffm10adamMode_tf --------------------------
	.section	.nv.info._Z27reversible_adam_cuda_kernelIfN3c104HalfES1_EvPT_PT1_S3_S3_PKT0_fffffm10adamMode_tf,"",@"SHT_CUDA_INFO"
	.sectionflags	@""
	.align	4


	//----- nvinfo : EIATTR_CUDA_API_VERSION
	.align		4
        /*0000*/ 	.byte	0x04, 0x37
        /*0002*/ 	.short	(.L_765 - .L_764)
.L_764:
        /*0004*/ 	.word	0x00000082


	//----- nvinfo : EIATTR_KPARAM_INFO
	.align		4
.L_765:
        /*0008*/ 	.byte	0x04, 0x17
        /*000a*/ 	.short	(.L_767 - .L_766)
.L_766:
        /*000c*/ 	.word	0x00000000
        /*0010*/ 	.short	0x000c
        /*0012*/ 	.short	0x004c
        /*0014*/ 	.byte	0x00, 0xf0, 0x11, 0x00


	//----- nvinfo : EIATTR_KPARAM_INFO
	.align		4
.L_767:
        /*0018*/ 	.byte	0x04, 0x17
        /*001a*/ 	.short	(.L_769 - .L_768)
.L_768:
        /*001c*/ 	.word	0x00000000
        /*0020*/ 	.short	0x000b
        /*0022*/ 	.short	0x0048
        /*0024*/ 	.byte	0x00, 0xf0, 0x11, 0x00


	//----- nvinfo : EIATTR_KPARAM_INFO
	.align		4
.L_769:
        /*0028*/ 	.byte	0x04, 0x17
        /*002a*/ 	.short	(.L_771 - .L_770)
.L_770:
        /*002c*/ 	.word	0x00000000
        /*0030*/ 	.short	0x000a
        /*0032*/ 	.short	0x0040
        /*0034*/ 	.byte	0x00, 0xf0, 0x21, 0x00


	//----- nvinfo : EIATTR_KPARAM_INFO
	.align		4
.L_771:
        /*0038*/ 	.byte	0x04, 0x17
        /*003a*/ 	.short	(.L_773 - .L_772)
.L_772:
        /*003c*/ 	.word	0x00000000
        /*0040*/ 	.short	0x0009
        /*0042*/ 	.short	0x0038
        /*0044*/ 	.byte	0x00, 0xf0, 0x11, 0x00


	//----- nvinfo : EIATTR_KPARAM_INFO
	.align		4
.L_773:
        /*0048*/ 	.byte	0x04, 0x17
        /*004a*/ 	.short	(.L_775 - .L_774)
.L_774:
        /*004c*/ 	.word	0x00000000
        /*0050*/ 	.short	0x0008
        /*0052*/ 	.short	0x0034
        /*0054*/ 	.byte	0x00, 0xf0, 0x11, 0x00


	//----- nvinfo : EIATTR_KPARAM_INFO
	.align		4
.L_775:
        /*0058*/ 	.byte	0x04, 0x17
        /*005a*/ 	.short	(.L_777 - .L_776)
.L_776:
        /*005c*/ 	.word	0x00000000
        /*0060*/ 	.short	0x0007
        /*0062*/ 	.short	0x0030
        /*0064*/ 	.byte	0x00, 0xf0, 0x11, 0x00


	//----- nvinfo : EIATTR_KPARAM_INFO
	.align		4
.L_777:
        /*0068*/ 	.byte	0x04, 0x17
        /*006a*/ 	.short	(.L_779 - .L_778)
.L_778:
        /*006c*/ 	.word	0x00000000
        /*0070*/ 	.short	0x0006
        /*0072*/ 	.short	0x002c
        /*0074*/ 	.byte	0x00, 0xf0, 0x11, 0x00


	//----- nvinfo : EIATTR_KPARAM_INFO
	.align		4
.L_779:
        /*0078*/ 	.byte	0x04, 0x17
        /*007a*/ 	.short	(.L_781 - .L_780)
.L_780:
        /*007c*/ 	.word	0x00000000
        /*0080*/ 	.short	0x0005
        /*0082*/ 	.short	0x0028
        /*0084*/ 	.byte	0x00, 0xf0, 0x11, 0x00


	//----- nvinfo : EIATTR_KPARAM_INFO
	.align		4
.L_781:
        /*0088*/ 	.byte	0x04, 0x17
        /*008a*/ 	.short	(.L_783 - .L_782)
.L_782:
        /*008c*/ 	.word	0x00000000
        /*0090*/ 	.short	0x0004
        /*0092*/ 	.short	0x0020
        /*0094*/ 	.byte	0x00, 0xf5, 0x21, 0x00


	//----- nvinfo : EIATTR_KPARAM_INFO
	.align		4
.L_783:
        /*0098*/ 	.byte	0x04, 0x17
        /*009a*/ 	.short	(.L_785 - .L_784)
.L_784:
        /*009c*/ 	.word	0x00000000
        /*00a0*/ 	.short	0x0003
        /*00a2*/ 	.short	0x0018
        /*00a4*/ 	.byte	0x00, 0xf5, 0x21, 0x00


	//----- nvinfo : EIATTR_KPARAM_INFO
	.align		4
.L_785:
        /*00a8*/ 	.byte	0x04, 0x17
        /*00aa*/ 	.short	(.L_787 - .L_786)
.L_786:
        /*00ac*/ 	.word	0x00000000
        /*00b0*/ 	.short	0x0002
        /*00b2*/ 	.short	0x0010
        /*00b4*/ 	.byte	0x00, 0xf5, 0x21, 0x00


	//----- nvinfo : EIATTR_KPARAM_INFO
	.align		4
.L_787:
        /*00b8*/ 	.byte	0x04, 0x17
        /*00ba*/ 	.short	(.L_789 - .L_788)
.L_788:
        /*00bc*/ 	.word	0x00000000
        /*00c0*/ 	.short	0x0001
        /*00c2*/ 	.short	0x0008
        /*00c4*/ 	.byte	0x00, 0xf5, 0x21, 0x00


	//----- nvinfo : EIATTR_KPARAM_INFO
	.align		4
.L_789:
        /*00c8*/ 	.byte	0x04, 0x17
        /*00ca*/ 	.short	(.L_791 - .L_790)
.L_790:
        /*00cc*/ 	.word	0x00000000
        /*00d0*/ 	.short	0x0000
        /*00d2*/ 	.short	0x0000
        /*00d4*/ 	.byte	0x00, 0xf5, 0x21, 0x00


	//----- nvinfo : EIATTR_SPARSE_MMA_MASK
	.align		4
.L_791:
        /*00d8*/ 	.byte	0x03, 0x50
        /*00da*/ 	.short	0x0000


	//----- nvinfo : EIATTR_MAXREG_COUNT
	.align		4
        /*00dc*/ 	.byte	0x03, 0x1b
        /*00de*/ 	.short	0x00ff


	//----- nvinfo : EIATTR_NUM_BARRIERS
	.align		4
        /*00e0*/ 	.byte	0x02, 0x4c
        /*00e2*/ 	.byte	0x01
	.zero		1


	//----- nvinfo : EIATTR_MERCURY_ISA_VERSION
	.align		4
        /*00e4*/ 	.byte	0x03, 0x5f
        /*00e6*/ 	.short	0x0101


	//----- nvinfo : EIATTR_VRC_CTA_INIT_COUNT
	.align		4
        /*00e8*/ 	.byte	0x02, 0x4a
	.zero		1
	.zero		1


	//----- nvinfo : EIATTR_EXIT_INSTR_OFFSETS
	.align		4
        /*00ec*/ 	.byte	0x04, 0x1c
        /*00ee*/ 	.short	(.L_793 - .L_792)


	//   ....[0]....
.L_792:
        /*00f0*/ 	.word	0x00003ad0


	//   ....[1]....
        /*00f4*/ 	.word	0x00003af0


	//   ....[2]....
        /*00f8*/ 	.word	0x00003b30


	//----- nvinfo : EIATTR_CRS_STACK_SIZE
	.align		4
.L_793:
        /*00fc*/ 	.byte	0x04, 0x1e
        /*00fe*/ 	.short	(.L_795 - .L_794)
.L_794:
        /*0100*/ 	.word	0x00000000


	//----- nvinfo : EIATTR_CBANK_PARAM_SIZE
	.align		4
.L_795:
        /*0104*/ 	.byte	0x03, 0x19
        /*0106*/ 	.short	0x0050


	//----- nvinfo : EIATTR_PARAM_CBANK
	.align		4
        /*0108*/ 	.byte	0x04, 0x0a
        /*010a*/ 	.short	(.L_797 - .L_796)
	.align		4
.L_796:
        /*010c*/ 	.word	index@(.nv.constant0._Z27reversible_adam_cuda_kernelIfN3c104HalfES1_EvPT_PT1_S3_S3_PKT0_fffffm10adamMode_tf)
        /*0110*/ 	.short	0x0380
        /*0112*/ 	.short	0x0050


	//----- nvinfo : EIATTR_SW_WAR
	.align		4
.L_797:
        /*0114*/ 	.byte	0x04, 0x36
        /*0116*/ 	.short	(.L_799 - .L_798)
.L_798:
        /*0118*/ 	.word	0x00000008
.L_799:


//--------------------- .nv.info._Z27reversible_adam_cuda_kernelIfffEvPT_PT1_S1_S1_PKT0_fffffm10adamMode_tf --------------------------
	.section	.nv.info._Z27reversible_adam_cuda_kernelIfffEvPT_PT1_S1_S1_PKT0_fffffm10adamMode_tf,"",@"SHT_CUDA_INFO"
	.sectionflags	@""
	.align	4


	//----- nvinfo : EIATTR_CUDA_API_VERSION
	.align		4
        /*0000*/ 	.byte	0x04, 0x37
        /*0002*/ 	.short	(.L_801 - .L_800)
.L_800:
        /*0004*/ 	.word	0x00000082


	//----- nvinfo : EIATTR_KPARAM_INFO
	.align		4
.L_801:
        /*0008*/ 	.byte	0x04, 0x17
        /*000a*/ 	.short	(.L_803 - .L_802)
.L_802:
        /*000c*/ 	.word	0x00000000
        /*0010*/ 	.short	0x000c
        /*0012*/ 	.short	0x004c
        /*0014*/ 	.byte	0x00, 0xf0, 0x11, 0x00


	//----- nvinfo : EIATTR_KPARAM_INFO
	.align		4
.L_803:
        /*0018*/ 	.byte	0x04, 0x17
        /*001a*/ 	.short	(.L_805 - .L_804)
.L_804:
        /*001c*/ 	.word	0x00000000
        /*0020*/ 	.short	0x000b
        /*0022*/ 	.short	0x0048
        /*0024*/ 	.byte	0x00, 0xf0, 0x11, 0x00


	//----- nvinfo : EIATTR_KPARAM_INFO
	.align		4
.L_805:
        /*0028*/ 	.byte	0x04, 0x17
        /*002a*/ 	.short	(.L_807 - .L_806)
.L_806:
        /*002c*/ 	.word	0x00000000
        /*0030*/ 	.short	0x000a
        /*0032*/ 	.short	0x0040
        /*0034*/ 	.byte	0x00, 0xf0, 0x21, 0x00


	//----- nvinfo : EIATTR_KPARAM_INFO
	.align		4
.L_807:
        /*0038*/ 	.byte	0x04, 0x17
        /*003a*/ 	.short	(.L_809 - .L_808)
.L_808:
        /*003c*/ 	.word	0x00000000
        /*0040*/ 	.short	0x0009
        /*0042*/ 	.short	0x0038
        /*0044*/ 	.byte	0x00, 0xf0, 0x11, 0x00


	//----- nvinfo : EIATTR_KPARAM_INFO
	.align		4
.L_809:
        /*0048*/ 	.byte	0x04, 0x17
        /*004a*/ 	.short	(.L_811 - .L_810)
.L_810:
        /*004c*/ 	.word	0x00000000
        /*0050*/ 	.short	0x0008
        /*0052*/ 	.short	0x0034
        /*0054*/ 	.byte	0x00, 0xf0, 0x11, 0x00


	//----- nvinfo : EIATTR_KPARAM_INFO
	.align		4
.L_811:
        /*0058*/ 	.byte	0x04, 0x17
        /*005a*/ 	.short	(.L_813 - .L_812)
.L_812:
        /*005c*/ 	.word	0x00000000
        /*0060*/ 	.short	0x0007
        /*0062*/ 	.short	0x0030
        /*0064*/ 	.byte	0x00, 0xf0, 0x11, 0x00


	//----- nvinfo : EIATTR_KPARAM_INFO
	.align		4
.L_813:
        /*0068*/ 	.byte	0x04, 0x17
        /*006a*/ 	.short	(.L_815 - .L_814)
.L_814:
        /*006c*/ 	.word	0x00000000
        /*0070*/ 	.short	0x0006
        /*0072*/ 	.short	0x002c
        /*0074*/ 	.byte	0x00, 0xf0, 0x11, 0x00


	//----- nvinfo : EIATTR_KPARAM_INFO
	.align		4
.L_815:
        /*0078*/ 	.byte	0x04, 0x17
        /*007a*/ 	.short	(.L_817 - .L_816)
.L_816:
        /*007c*/ 	.word	0x00000000
        /*0080*/ 	.short	0x0005
        /*0082*/ 	.short	0x0028
        /*0084*/ 	.byte	0x00, 0xf0, 0x11, 0x00


	//----- nvinfo : EIATTR_KPARAM_INFO
	.align		4
.L_817:
        /*0088*/ 	.byte	0x04, 0x17
        /*008a*/ 	.short	(.L_819 - .L_818)
.L_818:
        /*008c*/ 	.word	0x00000000
        /*0090*/ 	.short	0x0004
        /*0092*/ 	.short	0x0020
        /*0094*/ 	.byte	0x00, 0xf5, 0x21, 0x00


	//----- nvinfo : EIATTR_KPARAM_INFO
	.align		4
.L_819:
        /*0098*/ 	.byte	0x04, 0x17
        /*009a*/ 	.short	(.L_821 - .L_820)
.L_820:
        /*009c*/ 	.word	0x00000000
        /*00a0*/ 	.short	0x0003
        /*00a2*/ 	.short	0x0018
        /*00a4*/ 	.byte	0x00, 0xf5, 0x21, 0x00


	//----- nvinfo : EIATTR_KPARAM_INFO
	.align		4
.L_821:
        /*00a8*/ 	.byte	0x04, 0x17
        /*00aa*/ 	.short	(.L_823 - .L_822)
.L_822:
        /*00ac*/ 	.word	0x00000000
        /*00b0*/ 	.short	0x0002
        /*00b2*/ 	.short	0x0010
        /*00b4*/ 	.byte	0x00, 0xf5, 0x21, 0x00


	//----- nvinfo : EIATTR_KPARAM_INFO
	.align		4
.L_823:
        /*00b8*/ 	.byte	0x04, 0x17
        /*00ba*/ 	.short	(.L_825 - .L_824)
.L_824:
        /*00bc*/ 	.word	0x00000000
        /*00c0*/ 	.short	0x0001
        /*00c2*/ 	.short	0x0008
        /*00c4*/ 	.byte	0x00, 0xf5, 0x21, 0x00


	//----- nvinfo : EIATTR_KPARAM_INFO
	.align		4
.L_825:
        /*00c8*/ 	.byte	0x04, 0x17
        /*00ca*/ 	.short	(.L_827 - .L_826)
.L_826:
        /*00cc*/ 	.word	0x00000000
        /*00d0*/ 	.short	0x0000
        /*00d2*/ 	.short	0x0000
        /*00d4*/ 	.byte	0x00, 0xf5, 0x21, 0x00


	//----- nvinfo : EIATTR_SPARSE_MMA_MASK
	.align		4
.L_827:
        /*00d8*/ 	.byte	0x03, 0x50
        /*00da*/ 	.short	0x0000


	//----- nvinfo : EIATTR_MAXREG_COUNT
	.align		4
        /*00dc*/ 	.byte	0x03, 0x1b
        /*00de*/ 	.short	0x00ff


	//----- nvinfo : EIATTR_NUM_BARRIERS
	.align		4
        /*00e0*/ 	.byte	0x02, 0x4c
        /*00e2*/ 	.byte	0x01
	.zero		1


	//----- nvinfo : EIATTR_MERCURY_ISA_VERSION
	.align		4
        /*00e4*/ 	.byte	0x03, 0x5f
        /*00e6*/ 	.short	0x0101


	//----- nvinfo : EIATTR_VRC_CTA_INIT_COUNT
	.align		4
        /*00e8*/ 	.byte	0x02, 0x4a
	.zero		1
	.zero		1


	//----- nvinfo : EIATTR_EXIT_INSTR_OFFSETS
	.align		4
        /*00ec*/ 	.byte	0x04, 0x1c
        /*00ee*/ 	.short	(.L_829 - .L_828)


	//   ....[0]....
.L_828:
        /*00f0*/ 	.word	0x00003760


	//   ....[1]....
        /*00f4*/ 	.word	0x00003780


	//   ....[2]....
        /*00f8*/ 	.word	0x000037c0


	//----- nvinfo : EIATTR_CRS_STACK_SIZE
	.align		4
.L_829:
        /*00fc*/ 	.byte	0x04, 0x1e
        /*00fe*/ 	.short	(.L_831 - .L_830)
.L_830:
        /*0100*/ 	.word	0x00000000


	//----- nvinfo : EIATTR_CBANK_PARAM_SIZE
	.align		4
.L_831:
        /*0104*/ 	.byte	0x03, 0x19
        /*0106*/ 	.short	0x0050


	//----- nvinfo : EIATTR_PARAM_CBANK
	.align		4
        /*0108*/ 	.byte	0x04, 0x0a
        /*010a*/ 	.short	(.L_833 - .L_832)
	.align		4
.L_832:
        /*010c*/ 	.word	index@(.nv.constant0._Z27reversible_adam_cuda_kernelIfffEvPT_PT1_S1_S1_PKT0_fffffm10adamMode_tf)
        /*0110*/ 	.short	0x0380
        /*0112*/ 	.short	0x0050


	//----- nvinfo : EIATTR_SW_WAR
	.align		4
.L_833:
        /*0114*/ 	.byte	0x04, 0x36
        /*0116*/ 	.short	(.L_835 - .L_834)
.L_834:
        /*0118*/ 	.word	0x00000008
.L_835:


//--------------------- .nv.info._Z32strided_check_finite_cuda_kernelIN3c104HalfEEvPViPT_mii --------------------------
	.section	.nv.info._Z32strided_check_finite_cuda_kernelIN3c104HalfEEvPViPT_mii,"",@"SHT_CUDA_INFO"
	.sectionflags	@""
	.align	4


	//----- nvinfo : EIATTR_CUDA_API_VERSION
	.align		4
        /*0000*/ 	.byte	0x04, 0x37
        /*0002*/ 	.short	(.L_837 - .L_836)
.L_836:
        /*0004*/ 	.word	0x00000082


	//----- nvinfo : EIATTR_KPARAM_INFO
	.align		4
.L_837:
        /*0008*/ 	.byte	0x04, 0x17
        /*000a*/ 	.short	(.L_839 - .L_838)
.L_838:
        /*000c*/ 	.word	0x00000000
        /*0010*/ 	.short	0x0004
        /*0012*/ 	.short	0x001c
        /*0014*/ 	.byte	0x00, 0xf0, 0x11, 0x00


	//----- nvinfo : EIATTR_KPARAM_INFO
	.align		4
.L_839:
        /*0018*/ 	.byte	0x04, 0x17
        /*001a*/ 	.short	(.L_841 - .L_840)
.L_840:
        /*001c*/ 	.word	0x00000000
        /*0020*/ 	.short	0x0003
        /*0022*/ 	.short	0x0018
        /*0024*/ 	.byte	0x00, 0xf0, 0x11, 0x00


	//----- nvinfo : EIATTR_KPARAM_INFO
	.align		4
.L_841:
        /*0028*/ 	.byte	0x04, 0x17
        /*002a*/ 	.short	(.L_843 - .L_842)
.L_842:
        /*002c*/ 	.word	0x00000000
        /*0030*/ 	.short	0x0002
        /*0032*/ 	.short	0x0010
        /*0034*/ 	.byte	0x00, 0xf0, 0x21, 0x00


	//----- nvinfo : EIATTR_KPARAM_INFO
	.align		4
.L_843:
        /*0038*/ 	.byte	0x04, 0x17
        /*003a*/ 	.short	(.L_845 - .L_844)
.L_844:
        /*003c*/ 	.word	0x00000000
        /*0040*/ 	.short	0x0001
        /*0042*/ 	.short	0x0008
        /*0044*/ 	.byte	0x00, 0xf5, 0x21, 0x00


	//----- nvinfo : EIATTR_KPARAM_INFO
	.align		4
.L_845:
        /*0048*/ 	.byte	0x04, 0x17
        /*004a*/ 	.short	(.L_847 - .L_846)
.L_846:
        /*004c*/ 	.word	0x00000000
        /*0050*/ 	.short	0x0000
        /*0052*/ 	.short	0x0000
        /*0054*/ 	.byte	0x00, 0xf5, 0x21, 0x00


	//----- nvinfo : EIATTR_SPARSE_MMA_MASK
	.align		4
.L_847:
        /*0058*/ 	.byte	0x03, 0x50
        /*005a*/ 	.short	0x0000


	//----- nvinfo : EIATTR_MAXREG_COUNT
	.align		4
        /*005c*/ 	.byte	0x03, 0x1b
        /*005e*/ 	.short	0x00ff


	//----- nvinfo : EIATTR_NUM_BARRIERS
	.align		4
        /*0060*/ 	.byte	0x02, 0x4c
        /*0062*/ 	.byte	0x01
	.zero		1


	//----- nvinfo : EIATTR_MERCURY_ISA_VERSION
	.align		4
        /*0064*/ 	.byte	0x03, 0x5f
        /*0066*/ 	.short	0x0101


	//----- nvinfo : EIATTR_VRC_CTA_INIT_COUNT
	.align		4
        /*0068*/ 	.byte	0x02, 0x4a
	.zero		1
	.zero		1


	//----- nvinfo : EIATTR_EXIT_INSTR_OFFSETS
	.align		4
        /*006c*/ 	.byte	0x04, 0x1c
        /*006e*/ 	.short	(.L_849 - .L_848)


	//   ....[0]....
.L_848:
        /*0070*/ 	.word	0x000001c0


	//   ....[1]....
        /*0074*/ 	.word	0x000002e0


	//----- nvinfo : EIATTR_CRS_STACK_SIZE
	.align		4
.L_849:
        /*0078*/ 	.byte	0x04, 0x1e
        /*007a*/ 	.short	(.L_851 - .L_850)
.L_850:
        /*007c*/ 	.word	0x00000000


	//----- nvinfo : EIATTR_CBANK_PARAM_SIZE
	.align		4
.L_851:
        /*0080*/ 	.byte	0x03, 0x19
        /*0082*/ 	.short	0x0020


	//----- nvinfo : EIATTR_PARAM_CBANK
	.align		4
        /*0084*/ 	.byte	0x04, 0x0a
        /*0086*/ 	.short	(.L_853 - .L_852)
	.align		4
.L_852:
        /*0088*/ 	.word	index@(.nv.constant0._Z32strided_check_finite_cuda_kernelIN3c104HalfEEvPViPT_mii)
        /*008c*/ 	.short	0x0380
        /*008e*/ 	.short	0x0020


	//----- nvinfo : EIATTR_SW_WAR
	.align		4
.L_853:
        /*0090*/ 	.byte	0x04, 0x36
        /*0092*/ 	.short	(.L_855 - .L_854)
.L_854:
        /*0094*/ 	.word	0x00000008
.L_855:


//--------------------- .nv.info._Z32strided_check_finite_cuda_kernelIfEvPViPT_mii --------------------------
	.section	.nv.info._Z32strided_check_finite_cuda_kernelIfEvPViPT_mii,"",@"SHT_CUDA_INFO"
	.sectionflags	@""
	.align	4


	//----- nvinfo : EIATTR_CUDA_API_VERSION
	.align		4
        /*0000*/ 	.byte	0x04, 0x37
        /*0002*/ 	.short	(.L_857 - .L_856)
.L_856:
        /*0004*/ 	.word	0x00000082


	//----- nvinfo : EIATTR_KPARAM_INFO
	.align		4
.L_857:
        /*0008*/ 	.byte	0x04, 0x17
        /*000a*/ 	.short	(.L_859 - .L_858)
.L_858:
        /*000c*/ 	.word	0x00000000
        /*0010*/ 	.short	0x0004
        /*0012*/ 	.short	0x001c
        /*0014*/ 	.byte	0x00, 0xf0, 0x11, 0x00


	//----- nvinfo : EIATTR_KPARAM_INFO
	.align		4
.L_859:
        /*0018*/ 	.byte	0x04, 0x17
        /*001a*/ 	.short	(.L_861 - .L_860)
.L_860:
        /*001c*/ 	.word	0x00000000
        /*0020*/ 	.short	0x0003
        /*0022*/ 	.short	0x0018
        /*0024*/ 	.byte	0x00, 0xf0, 0x11, 0x00


	//----- nvinfo : EIATTR_KPARAM_INFO
	.align		4
.L_861:
        /*0028*/ 	.byte	0x04, 0x17
        /*002a*/ 	.short	(.L_863 - .L_862)
.L_862:
        /*002c*/ 	.word	0x00000000
        /*0030*/ 	.short	0x0002
        /*0032*/ 	.short	0x0010
        /*0034*/ 	.byte	0x00, 0xf0, 0x21, 0x00


	//----- nvinfo : EIATTR_KPARAM_INFO
	.align		4
.L_863:
        /*0038*/ 	.byte	0x04, 0x17
        /*003a*/ 	.short	(.L_865 - .L_864)
.L_864:
        /*003c*/ 	.word	0x00000000
        /*0040*/ 	.short	0x0001
        /*0042*/ 	.short	0x0008
        /*0044*/ 	.byte	0x00, 0xf5, 0x21, 0x00


	//----- nvinfo : EIATTR_KPARAM_INFO
	.align		4
.L_865:
        /*0048*/ 	.byte	0x04, 0x17
        /*004a*/ 	.short	(.L_867 - .L_866)
.L_866:
        /*004c*/ 	.word	0x00000000
        /*0050*/ 	.short	0x0000
        /*0052*/ 	.short	0x0000
        /*0054*/ 	.byte	0x00, 0xf5, 0x21, 0x00


	//----- nvinfo : EIATTR_SPARSE_MMA_MASK
	.align		4
.L_867:
        /*0058*/ 	.byte	0x03, 0x50
        /*005a*/ 	.short	0x0000


	//----- nvinfo : EIATTR_MAXREG_COUNT
	.align		4
        /*005c*/ 	.byte	0x03, 0x1b
        /*005e*/ 	.short	0x00ff


	//----- nvinfo : EIATTR_NUM_BARRIERS
	.align		4
        /*0060*/ 	.byte	0x02, 0x4c
        /*0062*/ 	.byte	0x01
	.zero		1


	//----- nvinfo : EIATTR_MERCURY_ISA_VERSION
	.align		4
        /*0064*/ 	.byte	0x03, 0x5f
        /*0066*/ 	.short	0x0101


	//----- nvinfo : EIATTR_VRC_CTA_INIT_COUNT
	.align		4
        /*0068*/ 	.byte	0x02, 0x4a
	.zero		1
	.zero		1


	//----- nvinfo : EIATTR_EXIT_INSTR_OFFSETS
	.align		4
        /*006c*/ 	.byte	0x04, 0x1c
        /*006e*/ 	.short	(.L_869 - .L_868)


	//   ....[0]....
.L_868:
        /*0070*/ 	.word	0x000001c0


	//   ....[1]....
        /*0074*/ 	.word	0x000002d0


	//----- nvinfo : EIATTR_CRS_STACK_SIZE
	.align		4
.L_869:
        /*0078*/ 	.byte	0x04, 0x1e
        /*007a*/ 	.short	(.L_871 - .L_870)
.L_870:
        /*007c*/ 	.word	0x00000000


	//----- nvinfo : EIATTR_CBANK_PARAM_SIZE
	.align		4
.L_871:
        /*0080*/ 	.byte	0x03, 0x19
        /*0082*/ 	.short	0x0020


	//----- nvinfo : EIATTR_PARAM_CBANK
	.align		4
        /*0084*/ 	.byte	0x04, 0x0a
        /*0086*/ 	.short	(.L_873 - .L_872)
	.align		4
.L_872:
        /*0088*/ 	.word	index@(.nv.constant0._Z32strided_check_finite_cuda_kernelIfEvPViPT_mii)
        /*008c*/ 	.short	0x0380
        /*008e*/ 	.short	0x0020


	//----- nvinfo : EIATTR_SW_WAR
	.align		4
.L_873:
        /*0090*/ 	.byte	0x04, 0x36
        /*0092*/ 	.short	(.L_875 - .L_874)
.L_874:
        /*0094*/ 	.word	0x00000008
.L_875:


//--------------------- .nv.info._Z32strided_check_finite_cuda_kernelIhEvPViPT_mii --------------------------
	.section	.nv.info._Z32strided_check_finite_cuda_kernelIhEvPViPT_mii,"",@"SHT_CUDA_INFO"
	.sectionflags	@""
	.align	4


	//----- nvinfo : EIATTR_CUDA_API_VERSION
	.align		4
        /*0000*/ 	.byte	0x04, 0x37
        /*0002*/ 	.short	(.L_877 - .L_876)
.L_876:
        /*0004*/ 	.word	0x00000082


	//----- nvinfo : EIATTR_KPARAM_INFO
	.align		4
.L_877:
        /*0008*/ 	.byte	0x04, 0x17
        /*000a*/ 	.short	(.L_879 - .L_878)
.L_878:
        /*000c*/ 	.word	0x00000000
        /*0010*/ 	.short	0x0004
        /*0012*/ 	.short	0x001c
        /*0014*/ 	.byte	0x00, 0xf0, 0x11, 0x00


	//----- nvinfo : EIATTR_KPARAM_INFO
	.align		4
.L_879:
        /*0018*/ 	.byte	0x04, 0x17
        /*001a*/ 	.short	(.L_881 - .L_880)
.L_880:
        /*001c*/ 	.word	0x00000000
        /*0020*/ 	.short	0x0003
        /*0022*/ 	.short	0x0018
        /*0024*/ 	.byte	0x00, 0xf0, 0x11, 0x00


	//----- nvinfo : EIATTR_KPARAM_INFO
	.align		4
.L_881:
        /*0028*/ 	.byte	0x04, 0x17
        /*002a*/ 	.short	(.L_883 - .L_882)
.L_882:
        /*002c*/ 	.word	0x00000000
        /*0030*/ 	.short	0x0002
        /*0032*/ 	.short	0x0010
        /*0034*/ 	.byte	0x00, 0xf0, 0x21, 0x00


	//----- nvinfo : EIATTR_KPARAM_INFO
	.align		4
.L_883:
        /*0038*/ 	.byte	0x04, 0x17
        /*003a*/ 	.short	(.L_885 - .L_884)
.L_884:
        /*003c*/ 	.word	0x00000000
        /*0040*/ 	.short	0x0001
        /*0042*/ 	.short	0x0008
        /*0044*/ 	.byte	0x00, 0xf5, 0x21, 0x00


	//----- nvinfo : EIATTR_KPARAM_INFO
	.align		4
.L_885:
        /*0048*/ 	.byte	0x04, 0x17
        /*004a*/ 	.short	(.L_887 - .L_886)
.L_886:
        /*004c*/ 	.word	0x00000000
        /*0050*/ 	.short	0x0000
        /*0052*/ 	.short	0x0000
        /*0054*/ 	.byte	0x00, 0xf5, 0x21, 0x00


	//----- nvinfo : EIATTR_SPARSE_MMA_MASK
	.align		4
.L_887:
        /*0058*/ 	.byte	0x03, 0x50
        /*005a*/ 	.short	0x0000


	//----- nvinfo : EIATTR_MAXREG_COUNT
	.align		4
        /*005c*/ 	.byte	0x03, 0x1b
        /*005e*/ 	.short	0x00ff


	//----- nvinfo : EIATTR_NUM_BARRIERS
	.align		4
        /*0060*/ 	.byte	0x02, 0x4c
        /*0062*/ 	.byte	0x01
	.zero		1


	//----- nvinfo : EIATTR_MERCURY_ISA_VERSION
	.align		4
        /*0064*/ 	.byte	0x03, 0x5f
        /*0066*/ 	.short	0x0101


	//----- nvinfo : EIATTR_VRC_CTA_INIT_COUNT
	.align		4
        /*0068*/ 	.byte	0x02, 0x4a
	.zero		1
	.zero		1


	//----- nvinfo : EIATTR_EXIT_INSTR_OFFSETS
	.align		4
        /*006c*/ 	.byte	0x04, 0x1c
        /*006e*/ 	.short	(.L_889 - .L_888)


	//   ....[0]....
.L_888:
        /*0070*/ 	.word	0x000001c0


	//   ....[1]....
        /*0074*/ 	.word	0x000002f0


	//----- nvinfo : EIATTR_CRS_STACK_SIZE
	.align		4
.L_889:
        /*0078*/ 	.byte	0x04, 0x1e
        /*007a*/ 	.short	(.L_891 - .L_890)
.L_890:
        /*007c*/ 	.word	0x00000000


	//----- nvinfo : EIATTR_CBANK_PARAM_SIZE
	.align		4
.L_891:
        /*0080*/ 	.byte	0x03, 0x19
        /*0082*/ 	.short	0x0020


	//----- nvinfo : EIATTR_PARAM_CBANK
	.align		4
        /*0084*/ 	.byte	0x04, 0x0a
        /*0086*/ 	.short	(.L_893 - .L_892)
	.align		4
.L_892:
        /*0088*/ 	.word	index@(.nv.constant0._Z32strided_check_finite_cuda_kernelIhEvPViPT_mii)
        /*008c*/ 	.short	0x0380
        /*008e*/ 	.short	0x0020


	//----- nvinfo : EIATTR_SW_WAR
	.align		4
.L_893:
        /*0090*/ 	.byte	0x04, 0x36
        /*0092*/ 	.short	(.L_895 - .L_894)
.L_894:
        /*0094*/ 	.word	0x00000008
.L_895:


//--------------------- .nv.info._Z16adam_cuda_kernelIddEvPT_PT0_S1_S1_PKS2_fffffm10adamMode_tf --------------------------
	.section	.nv.info._Z16adam_cuda_kernelIddEvPT_PT0_S1_S1_PKS2_fffffm10adamMode_tf,"",@"SHT_CUDA_INFO"
	.sectionflags	@""
	.align	4


	//----- nvinfo : EIATTR_CUDA_API_VERSION
	.align		4
        /*0000*/ 	.byte	0x04, 0x37
        /*0002*/ 	.short	(.L_897 - .L_896)
.L_896:
        /*0004*/ 	.word	0x00000082


	//----- nvinfo : EIATTR_KPARAM_INFO
	.align		4
.L_897:
        /*0008*/ 	.byte	0x04, 0x17
        /*000a*/ 	.short	(.L_899 - .L_898)
.L_898:
        /*000c*/ 	.word	0x00000000
        /*0010*/ 	.short	0x000c
        /*0012*/ 	.short	0x004c
        /*0014*/ 	.byte	0x00, 0xf0, 0x11, 0x00


	//----- nvinfo : EIATTR_KPARAM_INFO
	.align		4
.L_899:
        /*0018*/ 	.byte	0x04, 0x17
        /*001a*/ 	.short	(.L_901 - .L_900)
.L_900:
        /*001c*/ 	.word	0x00000000
        /*0020*/ 	.short	0x000b
        /*0022*/ 	.short	0x0048
        /*0024*/ 	.byte	0x00, 0xf0, 0x11, 0x00


	//----- nvinfo : EIATTR_KPARAM_INFO
	.align		4
.L_901:
        /*0028*/ 	.byte	0x04, 0x17
        /*002a*/ 	.short	(.L_903 - .L_902)
.L_902:
        /*002c*/ 	.word	0x00000000
        /*0030*/ 	.short	0x000a
        /*0032*/ 	.short	0x0040
        /*0034*/ 	.byte	0x00, 0xf0, 0x21, 0x00


	//----- nvinfo : EIATTR_KPARAM_INFO
	.align		4
.L_903:
        /*0038*/ 	.byte	0x04, 0x17
        /*003a*/ 	.short	(.L_905 - .L_904)
.L_904:
        /*003c*/ 	.word	0x00000000
        /*0040*/ 	.short	0x0009
        /*0042*/ 	.short	0x0038
        /*0044*/ 	.byte	0x00, 0xf0, 0x11, 0x00


	//----- nvinfo : EIATTR_KPARAM_INFO
	.align		4
.L_905:
        /*0048*/ 	.byte	0x04, 0x17
        /*004a*/ 	.short	(.L_907 - .L_906)
.L_906:
        /*004c*/ 	.word	0x00000000
        /*0050*/ 	.short	0x0008
        /*0052*/ 	.short	0x0034
        /*0054*/ 	.byte	0x00, 0xf0, 0x11, 0x00


	//----- nvinfo : EIATTR_KPARAM_INFO
	.align		4
.L_907:
        /*0058*/ 	.byte	0x04, 0x17
        /*005a*/ 	.short	(.L_909 - .L_908)
.L_908:
        /*005c*/ 	.word	0x00000000
        /*0060*/ 	.short	0x0007
        /*0062*/ 	.short	0x0030
        /*0064*/ 	.byte	0x00, 0xf0, 0x11, 0x00


	//----- nvinfo : EIATTR_KPARAM_INFO
	.align		4
.L_909:
        /*0068*/ 	.byte	0x04, 0x17
        /*006a*/ 	.short	(.L_911 - .L_910)
.L_910:
        /*006c*/ 	.word	0x00000000
        /*0070*/ 	.short	0x0006
        /*0072*/ 	.short	0x002c
        /*0074*/ 	.byte	0x00, 0xf0, 0x11, 0x00


	//----- nvinfo : EIATTR_KPARAM_INFO
	.align		4
.L_911:
        /*0078*/ 	.byte	0x04, 0x17
        /*007a*/ 	.short	(.L_913 - .L_912)
.L_912:
        /*007c*/ 	.word	0x00000000
        /*0080*/ 	.short	0x0005
        /*0082*/ 	.short	0x0028
        /*0084*/ 	.byte	0x00, 0xf0, 0x11, 0x00


	//----- nvinfo : EIATTR_KPARAM_INFO
	.align		4
.L_913:
        /*0088*/ 	.byte	0x04, 0x17
        /*008a*/ 	.short	(.L_915 - .L_914)
.L_914:
        /*008c*/ 	.word	0x00000000
        /*0090*/ 	.short	0x0004
        /*0092*/ 	.short	0x0020
        /*0094*/ 	.byte	0x00, 0xf5, 0x21, 0x00


	//----- nvinfo : EIATTR_KPARAM_INFO
	.align		4
.L_915:
        /*0098*/ 	.byte	0x04, 0x17
        /*009a*/ 	.short	(.L_917 - .L_916)
.L_916:
        /*009c*/ 	.word	0x00000000
        /*00a0*/ 	.short	0x0003
        /*00a2*/ 	.short	0x0018
        /*00a4*/ 	.byte	0x00, 0xf5, 0x21, 0x00


	//----- nvinfo : EIATTR_KPARAM_INFO
	.align		4
.L_917:
        /*00a8*/ 	.byte	0x04, 0x17
        /*00aa*/ 	.short	(.L_919 - .L_918)
.L_918:
        /*00ac*/ 	.word	0x00000000
        /*00b0*/ 	.short	0x0002
        /*00b2*/ 	.short	0x0010
        /*00b4*/ 	.byte	0x00, 0xf5, 0x21, 0x00


	//----- nvinfo : EIATTR_KPARAM_INFO
	.align		4
.L_919:
        /*00b8*/ 	.byte	0x04, 0x17
        /*00ba*/ 	.short	(.L_921 - .L_920)
.L_920:
        /*00bc*/ 	.word	0x00000000
        /*00c0*/ 	.short	0x0001
        /*00c2*/ 	.short	0x0008
        /*00c4*/ 	.byte	0x00, 0xf5, 0x21, 0x00


	//----- nvinfo : EIATTR_KPARAM_INFO
	.align		4
.L_921:
        /*00c8*/ 	.byte	0x04, 0x17
        /*00ca*/ 	.short	(.L_923 - .L_922)
.L_922:
        /*00cc*/ 	.word	0x00000000
        /*00d0*/ 	.short	0x0000
        /*00d2*/ 	.short	0x0000
        /*00d4*/ 	.byte	0x00, 0xf5, 0x21, 0x00


	//----- nvinfo : EIATTR_SPARSE_MMA_MASK
	.align		4
.L_923:
        /*00d8*/ 	.byte	0x03, 0x50
        /*00da*/ 	.short	0x0000


	//----- nvinfo : EIATTR_MAXREG_COUNT
	.align		4
        /*00dc*/ 	.byte	0x03, 0x1b
        /*00de*/ 	.short	0x00ff


	//----- nvinfo : EIATTR_MERCURY_ISA_VERSION
	.align		4
        /*00e0*/ 	.byte	0x03, 0x5f
        /*00e2*/ 	.short	0x0101


	//----- nvinfo : EIATTR_VRC_CTA_INIT_COUNT
	.align		4
        /*00e4*/ 	.byte	0x02, 0x4a
	.zero		1
	.zero		1


	//----- nvinfo : EIATTR_EXIT_INSTR_OFFSETS
	.align		4
        /*00e8*/ 	.byte	0x04, 0x1c
        /*00ea*/ 	.short	(.L_925 - .L_924)


	//   ....[0]....
.L_924:
        /*00ec*/ 	.word	0x00000130


	//   ....[1]....
        /*00f0*/ 	.word	0x00001190


	//   ....[2]....
        /*00f4*/ 	.word	0x00001e40


	//   ....[3]....
        /*00f8*/ 	.word	0x00002b80


	//   ....[4]....
        /*00fc*/ 	.word	0x00003790


	//----- nvinfo : EIATTR_CRS_STACK_SIZE
	.align		4
.L_925:
        /*0100*/ 	.byte	0x04, 0x1e
        /*0102*/ 	.short	(.L_927 - .L_926)
.L_926:
        /*0104*/ 	.word	0x00000000


	//----- nvinfo : EIATTR_CBANK_PARAM_SIZE
	.align		4
.L_927:
        /*0108*/ 	.byte	0x03, 0x19
        /*010a*/ 	.short	0x0050


	//----- nvinfo : EIATTR_PARAM_CBANK
	.align		4
        /*010c*/ 	.byte	0x04, 0x0a
        /*010e*/ 	.short	(.L_929 - .L_928)
	.align		4
.L_928:
        /*0110*/ 	.word	index@(.nv.constant0._Z16adam_cuda_kernelIddEvPT_PT0_S1_S1_PKS2_fffffm10adamMode_tf)
        /*0114*/ 	.short	0x0380
        /*0116*/ 	.short	0x0050


	//----- nvinfo : EIATTR_SW_WAR
	.align		4
.L_929:
        /*0118*/ 	.byte	0x04, 0x36
        /*011a*/ 	.short	(.L_931 - .L_930)
.L_930:
        /*011c*/ 	.word	0x00000008
.L_931:


//--------------------- .nv.info._Z16adam_cuda_kernelIfN3c104HalfEEvPT_PT0_S3_S3_PKS4_fffffm10adamMode_tf --------------------------
	.section	.nv.info._Z16adam_cuda_kernelIfN3c104HalfEEvPT_PT0_S3_S3_PKS4_fffffm10adamMode_tf,"",@"SHT_CUDA_INFO"
	.sectionflags	@""
	.align	4


	//----- nvinfo : EIATTR_CUDA_API_VERSION
	.align		4
        /*0000*/ 	.byte	0x04, 0x37
        /*0002*/ 	.short	(.L_933 - .L_932)
.L_932:
        /*0004*/ 	.word	0x00000082


	//----- nvinfo : EIATTR_KPARAM_INFO
	.align		4
.L_933:
        /*0008*/ 	.byte	0x04, 0x17
        /*000a*/ 	.short	(.L_935 - .L_934)
.L_934:
        /*000c*/ 	.word	0x00000000
        /*0010*/ 	.short	0x000c
        /*0012*/ 	.short	0x004c
        /*0014*/ 	.byte	0x00, 0xf0, 0x11, 0x00


	//----- nvinfo : EIATTR_KPARAM_INFO
	.align		4
.L_935:
        /*0018*/ 	.byte	0x04, 0x17
        /*001a*/ 	.short	(.L_937 - .L_936)
.L_936:
        /*001c*/ 	.word	0x00000000
        /*0020*/ 	.short	0x000b
        /*0022*/ 	.short	0x0048
        /*0024*/ 	.byte	0x00, 0xf0, 0x11, 0x00


	//----- nvinfo : EIATTR_KPARAM_INFO
	.align		4
.L_937:
        /*0028*/ 	.byte	0x04, 0x17
        /*002a*/ 	.short	(.L_939 - .L_938)
.L_938:
        /*002c*/ 	.word	0x00000000
        /*0030*/ 	.short	0x000a
        /*0032*/ 	.short	0x0040
        /*0034*/ 	.byte	0x00, 0xf0, 0x21, 0x00


	//----- nvinfo : EIATTR_KPARAM_INFO
	.align		4
.L_939:
        /*0038*/ 	.byte	0x04, 0x17
        /*003a*/ 	.short	(.L_941 - .L_940)
.L_940:
        /*003c*/ 	.word	0x00000000
        /*0040*/ 	.short	0x0009
        /*0042*/ 	.short	0x0038
        /*0044*/ 	.byte	0x00, 0xf0, 0x11, 0x00


	//----- nvinfo : EIATTR_KPARAM_INFO
	.align		4
.L_941:
        /*0048*/ 	.byte	0x04, 0x17
        /*004a*/ 	.short	(.L_943 - .L_942)
.L_942:
        /*004c*/ 	.word	0x00000000
        /*0050*/ 	.short	0x0008
        /*0052*/ 	.short	0x0034
        /*0054*/ 	.byte	0x00, 0xf0, 0x11, 0x00


	//----- nvinfo : EIATTR_KPARAM_INFO
	.align		4
.L_943:
        /*0058*/ 	.byte	0x04, 0x17
        /*005a*/ 	.short	(.L_945 - .L_944)
.L_944:
        /*005c*/ 	.word	0x00000000
        /*0060*/ 	.short	0x0007
        /*0062*/ 	.short	0x0030
        /*0064*/ 	.byte	0x00, 0xf0, 0x11, 0x00


	//----- nvinfo : EIATTR_KPARAM_INFO
	.align		4
.L_945:
        /*0068*/ 	.byte	0x04, 0x17
        /*006a*/ 	.short	(.L_947 - .L_946)
.L_946:
        /*006c*/ 	.word	0x00000000
        /*0070*/ 	.short	0x0006
        /*0072*/ 	.short	0x002c
        /*0074*/ 	.byte	0x00, 0xf0, 0x11, 0x00


	//----- nvinfo : EIATTR_KPARAM_INFO
	.align		4
.L_947:
        /*0078*/ 	.byte	0x04, 0x17
        /*007a*/ 	.short	(.L_949 - .L_948)
.L_948:
        /*007c*/ 	.word	0x00000000
        /*0080*/ 	.short	0x0005
        /*0082*/ 	.short	0x0028
        /*0084*/ 	.byte	0x00, 0xf0, 0x11, 0x00


	//----- nvinfo : EIATTR_KPARAM_INFO
	.align		4
.L_949:
        /*0088*/ 	.byte	0x04, 0x17
        /*008a*/ 	.short	(.L_951 - .L_950)
.L_950:
        /*008c*/ 	.word	0x00000000
        /*0090*/ 	.short	0x0004
        /*0092*/ 	.short	0x0020
        /*0094*/ 	.byte	0x00, 0xf5, 0x21, 0x00


	//----- nvinfo : EIATTR_KPARAM_INFO
	.align		4
.L_951:
        /*0098*/ 	.byte	0x04, 0x17
        /*009a*/ 	.short	(.L_953 - .L_952)
.L_952:
        /*009c*/ 	.word	0x00000000
        /*00a0*/ 	.short	0x0003
        /*00a2*/ 	.short	0x0018
        /*00a4*/ 	.byte	0x00, 0xf5, 0x21, 0x00


	//----- nvinfo : EIATTR_KPARAM_INFO
	.align		4
.L_953:
        /*00a8*/ 	.byte	0x04, 0x17
        /*00aa*/ 	.short	(.L_955 - .L_954)
.L_954:
        /*00ac*/ 	.word	0x00000000
        /*00b0*/ 	.short	0x0002
        /*00b2*/ 	.short	0x0010
        /*00b4*/ 	.byte	0x00, 0xf5, 0x21, 0x00


	//----- nvinfo : EIATTR_KPARAM_INFO
	.align		4
.L_955:
        /*00b8*/ 	.byte	0x04, 0x17
        /*00ba*/ 	.short	(.L_957 - .L_956)
.L_956:
        /*00bc*/ 	.word	0x00000000
        /*00c0*/ 	.short	0x0001
        /*00c2*/ 	.short	0x0008
        /*00c4*/ 	.byte	0x00, 0xf5, 0x21, 0x00


	//----- nvinfo : EIATTR_KPARAM_INFO
	.align		4
.L_957:
        /*00c8*/ 	.byte	0x04, 0x17
        /*00ca*/ 	.short	(.L_959 - .L_958)
.L_958:
        /*00cc*/ 	.word	0x00000000
        /*00d0*/ 	.short	0x0000
        /*00d2*/ 	.short	0x0000
        /*00d4*/ 	.byte	0x00, 0xf5, 0x21, 0x00


	//----- nvinfo : EIATTR_SPARSE_MMA_MASK
	.align		4
.L_959:
        /*00d8*/ 	.byte	0x03, 0x50
        /*00da*/ 	.short	0x0000


	//----- nvinfo : EIATTR_MAXREG_COUNT
	.align		4
        /*00dc*/ 	.byte	0x03, 0x1b
        /*00de*/ 	.short	0x00ff


	//----- nvinfo : EIATTR_MERCURY_ISA_VERSION
	.align		4
        /*00e0*/ 	.byte	0x03, 0x5f
        /*00e2*/ 	.short	0x0101


	//----- nvinfo : EIATTR_VRC_CTA_INIT_COUNT
	.align		4
        /*00e4*/ 	.byte	0x02, 0x4a
	.zero		1
	.zero		1


	//----- nvinfo : EIATTR_EXIT_INSTR_OFFSETS
	.align		4
        /*00e8*/ 	.byte	0x04, 0x1c
        /*00ea*/ 	.short	(.L_961 - .L_960)


	//   ....[0]....
.L_960:
        /*00ec*/ 	.word	0x00000130


	//   ....[1]....
        /*00f0*/ 	.word	0x00000550


	//   ....[2]....
        /*00f4*/ 	.word	0x00000840


	//   ....[3]....
        /*00f8*/ 	.word	0x00000be0


	//   ....[4]....
        /*00fc*/ 	.word	0x00000ed0


	//----- nvinfo : EIATTR_CRS_STACK_SIZE
	.align		4
.L_961:
        /*0100*/ 	.byte	0x04, 0x1e
        /*0102*/ 	.short	(.L_963 - .L_962)
.L_962:
        /*0104*/ 	.word	0x00000000


	//----- nvinfo : EIATTR_CBANK_PARAM_SIZE
	.align		4
.L_963:
        /*0108*/ 	.byte	0x03, 0x19
        /*010a*/ 	.short	0x0050


	//----- nvinfo : EIATTR_PARAM_CBANK
	.align		4
        /*010c*/ 	.byte	0x04, 0x0a
        /*010e*/ 	.short	(.L_965 - .L_964)
	.align		4
.L_964:
        /*0110*/ 	.word	index@(.nv.constant0._Z16adam_cuda_kernelIfN3c104HalfEEvPT_PT0_S3_S3_PKS4_fffffm10adamMode_tf)
        /*0114*/ 	.short	0x0380
        /*0116*/ 	.short	0x0050


	//----- nvinfo : EIATTR_SW_WAR
	.align		4
.L_965:
        /*0118*/ 	.byte	0x04, 0x36
        /*011a*/ 	.short	(.L_967 - .L_966)
.L_966:
        /*011c*/ 	.word	0x00000008
.L_967:


//--------------------- .nv.info._Z16adam_cuda_kernelIffEvPT_PT0_S1_S1_PKS2_fffffm10adamMode_tf --------------------------
	.section	.nv.info._Z16adam_cuda_kernelIffEvPT_PT0_S1_S1_PKS2_fffffm10adamMode_tf,"",@"SHT_CUDA_INFO"
	.sectionflags	@""
	.align	4


	//----- nvinfo : EIATTR_CUDA_API_VERSION
	.align		4
        /*0000*/ 	.byte	0x04, 0x37
        /*0002*/ 	.short	(.L_969 - .L_968)
.L_968:
        /*0004*/ 	.word	0x00000082


	//----- nvinfo : EIATTR_KPARAM_INFO
	.align		4
.L_969:
        /*0008*/ 	.byte	0x04, 0x17
        /*000a*/ 	.short	(.L_971 - .L_970)
.L_970:
        /*000c*/ 	.word	0x00000000
        /*0010*/ 	.short	0x000c
        /*0012*/ 	.short	0x004c
        /*0014*/ 	.byte	0x00, 0xf0, 0x11, 0x00


	//----- nvinfo : EIATTR_KPARAM_INFO
	.align		4
.L_971:
        /*0018*/ 	.byte	0x04, 0x17
        /*001a*/ 	.short	(.L_973 - .L_972)
.L_972:
        /*001c*/ 	.word	0x00000000
        /*0020*/ 	.short	0x000b
        /*0022*/ 	.short	0x0048
        /*0024*/ 	.byte	0x00, 0xf0, 0x11, 0x00


	//----- nvinfo : EIATTR_KPARAM_INFO
	.align		4
.L_973:
        /*0028*/ 	.byte	0x04, 0x17
        /*002a*/ 	.short	(.L_975 - .L_974)
.L_974:
        /*002c*/ 	.word	0x00000000
        /*0030*/ 	.short	0x000a
        /*0032*/ 	.short	0x0040
        /*0034*/ 	.byte	0x00, 0xf0, 0x21, 0x00


	//----- nvinfo : EIATTR_KPARAM_INFO
	.align		4
.L_975:
        /*0038*/ 	.byte	0x04, 0x17
        /*003a*/ 	.short	(.L_977 - .L_976)
.L_976:
        /*003c*/ 	.word	0x00000000
        /*0040*/ 	.short	0x0009
        /*0042*/ 	.short	0x0038
        /*0044*/ 	.byte	0x00, 0xf0, 0x11, 0x00


	//----- nvinfo : EIATTR_KPARAM_INFO
	.align		4
.L_977:
        /*0048*/ 	.byte	0x04, 0x17
        /*004a*/ 	.short	(.L_979 - .L_978)
.L_978:
        /*004c*/ 	.word	0x00000000
        /*0050*/ 	.short	0x0008
        /*0052*/ 	.short	0x0034
        /*0054*/ 	.byte	0x00, 0xf0, 0x11, 0x00


	//----- nvinfo : EIATTR_KPARAM_INFO
	.align		4
.L_979:
        /*0058*/ 	.byte	0x04, 0x17
        /*005a*/ 	.short	(.L_981 - .L_980)
.L_980:
        /*005c*/ 	.word	0x00000000
        /*0060*/ 	.short	0x0007
        /*0062*/ 	.short	0x0030
        /*0064*/ 	.byte	0x00, 0xf0, 0x11, 0x00


	//----- nvinfo : EIATTR_KPARAM_INFO
	.align		4
.L_981:
        /*0068*/ 	.byte	0x04, 0x17
        /*006a*/ 	.short	(.L_983 - .L_982)
.L_982:
        /*006c*/ 	.word	0x00000000
        /*0070*/ 	.short	0x0006
        /*0072*/ 	.short	0x002c
        /*0074*/ 	.byte	0x00, 0xf0, 0x11, 0x00


	//----- nvinfo : EIATTR_KPARAM_INFO
	.align		4
.L_983:
        /*0078*/ 	.byte	0x04, 0x17
        /*007a*/ 	.short	(.L_985 - .L_984)
.L_984:
        /*007c*/ 	.word	0x00000000
        /*0080*/ 	.short	0x0005
        /*0082*/ 	.short	0x0028
        /*0084*/ 	.byte	0x00, 0xf0, 0x11, 0x00


	//----- nvinfo : EIATTR_KPARAM_INFO
	.align		4
.L_985:
        /*0088*/ 	.byte	0x04, 0x17
        /*008a*/ 	.short	(.L_987 - .L_986)
.L_986:
        /*008c*/ 	.word	0x00000000
        /*0090*/ 	.short	0x0004
        /*0092*/ 	.short	0x0020
        /*0094*/ 	.byte	0x00, 0xf5, 0x21, 0x00


	//----- nvinfo : EIATTR_KPARAM_INFO
	.align		4
.L_987:
        /*0098*/ 	.byte	0x04, 0x17
        /*009a*/ 	.short	(.L_989 - .L_988)
.L_988:
        /*009c*/ 	.word	0x00000000
        /*00a0*/ 	.short	0x0003
        /*00a2*/ 	.short	0x0018
        /*00a4*/ 	.byte	0x00, 0xf5, 0x21, 0x00


	//----- nvinfo : EIATTR_KPARAM_INFO
	.align		4
.L_989:
        /*00a8*/ 	.byte	0x04, 0x17
        /*00aa*/ 	.short	(.L_991 - .L_990)
.L_990:
        /*00ac*/ 	.word	0x00000000
        /*00b0*/ 	.short	0x0002
        /*00b2*/ 	.short	0x0010
        /*00b4*/ 	.byte	0x00, 0xf5, 0x21, 0x00


	//----- nvinfo : EIATTR_KPARAM_INFO
	.align		4
.L_991:
        /*00b8*/ 	.byte	0x04, 0x17
        /*00ba*/ 	.short	(.L_993 - .L_992)
.L_992:
        /*00bc*/ 	.word	0x00000000
        /*00c0*/ 	.short	0x0001
        /*00c2*/ 	.short	0x0008
        /*00c4*/ 	.byte	0x00, 0xf5, 0x21, 0x00


	//----- nvinfo : EIATTR_KPARAM_INFO
	.align		4
.L_993:
        /*00c8*/ 	.byte	0x04, 0x17
        /*00ca*/ 	.short	(.L_995 - .L_994)
.L_994:
        /*00cc*/ 	.word	0x00000000
        /*00d0*/ 	.short	0x0000
        /*00d2*/ 	.short	0x0000
        /*00d4*/ 	.byte	0x00, 0xf5, 0x21, 0x00


	//----- nvinfo : EIATTR_SPARSE_MMA_MASK
	.align		4
.L_995:
        /*00d8*/ 	.byte	0x03, 0x50
        /*00da*/ 	.short	0x0000


	//----- nvinfo : EIATTR_MAXREG_COUNT
	.align		4
        /*00dc*/ 	.byte	0x03, 0x1b
        /*00de*/ 	.short	0x00ff


	//----- nvinfo : EIATTR_MERCURY_ISA_VERSION
	.align		4
        /*00e0*/ 	.byte	0x03, 0x5f
        /*00e2*/ 	.short	0x0101


	//----- nvinfo : EIATTR_VRC_CTA_INIT_COUNT
	.align		4
        /*00e4*/ 	.byte	0x02, 0x4a
	.zero		1
	.zero		1


	//----- nvinfo : EIATTR_EXIT_INSTR_OFFSETS
	.align		4
        /*00e8*/ 	.byte	0x04, 0x1c
        /*00ea*/ 	.short	(.L_997 - .L_996)


	//   ....[0]....
.L_996:
        /*00ec*/ 	.word	0x00000130


	//   ....[1]....
        /*00f0*/ 	.word	0x00000510


	//   ....[2]....
        /*00f4*/ 	.word	0x000007f0


	//   ....[3]....
        /*00f8*/ 	.word	0x00000b40


	//   ....[4]....
        /*00fc*/ 	.word	0x00000e20


	//----- nvinfo : EIATTR_CRS_STACK_SIZE
	.align		4
.L_997:
        /*0100*/ 	.byte	0x04, 0x1e
        /*0102*/ 	.short	(.L_999 - .L_998)
.L_998:
        /*0104*/ 	.word	0x00000000


	//----- nvinfo : EIATTR_CBANK_PARAM_SIZE
	.align		4
.L_999:
        /*0108*/ 	.byte	0x03, 0x19
        /*010a*/ 	.short	0x0050


	//----- nvinfo : EIATTR_PARAM_CBANK
	.align		4
        /*010c*/ 	.byte	0x04, 0x0a
        /*010e*/ 	.short	(.L_1001 - .L_1000)
	.align		4
.L_1000:
        /*0110*/ 	.word	index@(.nv.constant0._Z16adam_cuda_kernelIffEvPT_PT0_S1_S1_PKS2_fffffm10adamMode_tf)
        /*0114*/ 	.short	0x0380
        /*0116*/ 	.short	0x0050


	//----- nvinfo : EIATTR_SW_WAR
	.align		4
.L_1001:
        /*0118*/ 	.byte	0x04, 0x36
        /*011a*/ 	.short	(.L_1003 - .L_1002)
.L_1002:
        /*011c*/ 	.word	0x00000008
.L_1003:


//--------------------- .nv.callgraph             --------------------------
	.section	.nv.callgraph,"",@"SHT_CUDA_CALLGRAPH"
	.align	4
	.sectionentsize	8
	.align		4
        /*0000*/ 	.word	0x00000000
	.align		4
        /*0004*/ 	.word	0xffffffff
	.align		4
        /*0008*/ 	.word	0x00000000
	.align		4
        /*000c*/ 	.word	0xfffffffe
	.align		4
        /*0010*/ 	.word	0x00000000
	.align		4
        /*0014*/ 	.word	0xfffffffd
	.align		4
        /*0018*/ 	.word	0x00000000
	.align		4
        /*001c*/ 	.word	0xfffffffc


//--------------------- .nv.constant4             --------------------------
	.section	.nv.constant4,"a",@progbits
	.align	8
	.align		8
.nv.constant4:
        /*0000*/ 	.dword	_ZN56_INTERNAL_f6e0bc40_25_fused_adam_cuda_kernel_cu_874107ec4cuda3std3__45__cpo5beginE
	.align		8
        /*0008*/ 	.dword	_ZN56_INTERNAL_f6e0bc40_25_fused_adam_cuda_kernel_cu_874107ec4cuda3std3__45__cpo3endE
	.align		8
        /*0010*/ 	.dword	_ZN56_INTERNAL_f6e0bc40_25_fused_adam_cuda_kernel_cu_874107ec4cuda3std3__45__cpo6cbeginE
	.align		8
        /*0018*/ 	.dword	_ZN56_INTERNAL_f6e0bc40_25_fused_adam_cuda_kernel_cu_874107ec4cuda3std3__45__cpo4cendE
	.align		8
        /*0020*/ 	.dword	_ZN56_INTERNAL_f6e0bc40_25_fused_adam_cuda_kernel_cu_874107ec4cuda3std3__45__cpo6rbeginE
	.align		8
        /*0028*/ 	.dword	_ZN56_INTERNAL_f6e0bc40_25_fused_adam_cuda_kernel_cu_874107ec4cuda3std3__45__cpo4rendE
	.align		8
        /*0030*/ 	.dword	_ZN56_INTERNAL_f6e0bc40_25_fused_adam_cuda_kernel_cu_874107ec4cuda3std3__45__cpo7crbeginE
	.align		8
        /*0038*/ 	.dword	_ZN56_INTERNAL_f6e0bc40_25_fused_adam_cuda_kernel_cu_874107ec4cuda3std3__45__cpo5crendE
	.align		8
        /*0040*/ 	.dword	_ZN56_INTERNAL_f6e0bc40_25_fused_adam_cuda_kernel_cu_874107ec4cuda3std3__458_GLOBAL__N__f6e0bc40_25_fused_adam_cuda_kernel_cu_874107ec6ignoreE
	.align		8
        /*0048*/ 	.dword	_ZN56_INTERNAL_f6e0bc40_25_fused_adam_cuda_kernel_cu_874107ec4cuda3std3__419piecewise_constructE
	.align		8
        /*0050*/ 	.dword	_ZN56_INTERNAL_f6e0bc40_25_fused_adam_cuda_kernel_cu_874107ec4cuda3std3__48in_placeE
	.align		8
        /*0058*/ 	.dword	_ZN56_INTERNAL_f6e0bc40_25_fused_adam_cuda_kernel_cu_874107ec4cuda3std3__420unreachable_sentinelE
	.align		8
        /*0060*/ 	.dword	_ZN56_INTERNAL_f6e0bc40_25_fused_adam_cuda_kernel_cu_874107ec4cuda3std6ranges3__45__cpo4swapE
	.align		8
        /*0068*/ 	.dword	_ZN56_INTERNAL_f6e0bc40_25_fused_adam_cuda_kernel_cu_874107ec4cuda3std6ranges3__45__cpo9iter_moveE
	.align		8
        /*0070*/ 	.dword	_ZN56_INTERNAL_f6e0bc40_25_fused_adam_cuda_kernel_cu_874107ec4cuda3std6ranges3__45__cpo5beginE
	.align		8
        /*0078*/ 	.dword	_ZN56_INTERNAL_f6e0bc40_25_fused_adam_cuda_kernel_cu_874107ec4cuda3std6ranges3__45__cpo3endE
	.align		8
        /*0080*/ 	.dword	_ZN56_INTERNAL_f6e0bc40_25_fused_adam_cuda_kernel_cu_874107ec4cuda3std6ranges3__45__cpo6cbeginE
	.align		8
        /*0088*/ 	.dword	_ZN56_INTERNAL_f6e0bc40_25_fused_adam_cuda_kernel_cu_874107ec4cuda3std6ranges3__45__cpo4cendE
	.align		8
        /*0090*/ 	.dword	_ZN56_INTERNAL_f6e0bc40_25_fused_adam_cuda_kernel_cu_874107ec4cuda3std6ranges3__45__cpo7advanceE
	.align		8
        /*0098*/ 	.dword	_ZN56_INTERNAL_f6e0bc40_25_fused_adam_cuda_kernel_cu_874107ec4cuda3std6ranges3__45__cpo9iter_swapE
	.align		8
        /*00a0*/ 	.dword	_ZN56_INTERNAL_f6e0bc40_25_fused_adam_cuda_kernel_cu_874107ec4cuda3std6ranges3__45__cpo4nextE
	.align		8
        /*00a8*/ 	.dword	_ZN56_INTERNAL_f6e0bc40_25_fused_adam_cuda_kernel_cu_874107ec4cuda3std6ranges3__45__cpo4prevE
	.align		8
        /*00b0*/ 	.dword	_ZN56_INTERNAL_f6e0bc40_25_fused_adam_cuda_kernel_cu_874107ec4cuda3std6ranges3__45__cpo4dataE
	.align		8
        /*00b8*/ 	.dword	_ZN56_INTERNAL_f6e0bc40_25_fused_adam_cuda_kernel_cu_874107ec4cuda3std6ranges3__45__cpo5cdataE
	.align		8
        /*00c0*/ 	.dword	_ZN56_INTERNAL_f6e0bc40_25_fused_adam_cuda_kernel_cu_874107ec4cuda3std6ranges3__45__cpo4sizeE
	.align		8
        /*00c8*/ 	.dword	_ZN56_INTERNAL_f6e0bc40_25_fused_adam_cuda_kernel_cu_874107ec4cuda3std6ranges3__45__cpo5ssizeE
	.align		8
        /*00d0*/ 	.dword	_ZN56_INTERNAL_f6e0bc40_25_fused_adam_cuda_kernel_cu_874107ec4cuda3std6ranges3__45__cpo8distanceE
	.align		8
        /*00d8*/ 	.dword	_ZN56_INTERNAL_f6e0bc40_25_fused_adam_cuda_kernel_cu_874107ec6thrust24THRUST_300001_SM_1030_NS6system6detail10sequential3seqE


//--------------------- .text._Z25multi_tensor_apply_kernelI18TensorListMetadataILi2EE16MaybeCastFunctorILi2EhhEJEEvlPViT_T0_DpT1_ --------------------------
	.section	.text._Z25multi_tensor_apply_kernelI18TensorListMetadataILi2EE16MaybeCastFunctorILi2EhhEJEEvlPViT_T0_DpT1_,"ax",@progbits
	.align	128
        .global         _Z25multi_tensor_apply_kernelI18TensorListMetadataILi2EE16MaybeCastFunctorILi2EhhEJEEvlPViT_T0_DpT1_
        .type           _Z25multi_tensor_apply_kernelI18TensorListMetadataILi2EE16MaybeCastFunctorILi2EhhEJEEvlPViT_T0_DpT1_,@function
        .size           _Z25multi_tensor_apply_kernelI18TensorListMetadataILi2EE16MaybeCastFunctorILi2EhhEJEEvlPViT_T0_DpT1_,(.L_x_853 - _Z25multi_tensor_apply_kernelI18TensorListMetadataILi2EE16MaybeCastFunctorILi2EhhEJEEvlPViT_T0_DpT1_)
        .other          _Z25multi_tensor_apply_kernelI18TensorListMetadataILi2EE16MaybeCastFunctorILi2EhhEJEEvlPViT_T0_DpT1_,@"STO_CUDA_ENTRY STV_DEFAULT"
_Z25multi_tensor_apply_kernelI18TensorListMetadataILi2EE16MaybeCastFunctorILi2EhhEJEEvlPViT_T0_DpT1_:
.text._Z25multi_tensor_apply_kernelI18TensorListMetadataILi2EE16MaybeCastFunctorILi2EhhEJEEvlPViT_T0_DpT1_:
[----:B------:R-:W-:Y:S01]  /*0000*/  LDC R1, c[0x0][0x37c] ;  /* 0x0000df00ff017b82 */ /* 0x000fe20000000800 */
[----:B------:R-:W0:Y:S01]  /*0010*/  LDCU.64 UR4, c[0x0][0x388] ;  /* 0x00007100ff0477ac */ /* 0x000e220008000a00 */
[----:B------:R-:W1:Y:S01]  /*0020*/  LDCU.64 UR10, c[0x0][0x358] ;  /* 0x00006b00ff0a77ac */ /* 0x000e620008000a00 */
[----:B0-----:R-:W-:-:S04]  /*0030*/  UISETP.NE.U32.AND UP0, UPT, UR4, URZ, UPT ;  /* 0x000000ff0400728c */ /* 0x001fc8000bf05070 */
[----:B------:R-:W-:-:S09]  /*0040*/  UISETP.NE.AND.EX UP0, UPT, UR5, URZ, UPT, UP0 ;  /* 0x000000ff0500728c */ /* 0x000fd2000bf05300 */
[----:B-1----:R-:W-:Y:S05]  /*0050*/  BRA.U !UP0, `(.L_x_0) ;  /* 0x0000000108107547 */ /* 0x002fea000b800000 */
[----:B------:R-:W0:Y:S02]  /*0060*/  LDC.64 R2, c[0x0][0x388] ;  /* 0x0000e200ff027b82 */ /* 0x000e240000000a00 */
[----:B0-----:R-:W2:Y:S02]  /*0070*/  LDG.E.STRONG.SYS R2, desc[UR10][R2.64] ;  /* 0x0000000a02027981 */ /* 0x001ea4000c1f5900 */
[----:B--2---:R-:W-:-:S13]  /*0080*/  ISETP.NE.AND P0, PT, R2, RZ, PT ;  /* 0x000000ff0200720c */ /* 0x004fda0003f05270 */
[----:B------:R-:W-:Y:S05]  /*0090*/  @P0 EXIT ;  /* 0x000000000000094d */ /* 0x000fea0003800000 */
.L_x_0:
[----:B------:R-:W0:Y:S08]  /*00a0*/  S2UR UR5, SR_CTAID.X ;  /* 0x00000000000579c3 */ /* 0x000e300000002500 */
[----:B------:R-:W1:Y:S01]  /*00b0*/  LDC R6, c[0x0][0x380] ;  /* 0x0000e000ff067b82 */ /* 0x000e620000000800 */
[----:B0-----:R-:W0:Y:S01]  /*00c0*/  LDCU.U8 UR4, c[0x0][UR5+0x990] ;  /* 0x00013200050477ac */ /* 0x001e220008000000 */
[----:B------:R-:W-:-:S04]  /*00d0*/  UIADD3 UR6, UPT, UPT, UR5, 0x10, URZ ;  /* 0x0000001005067890 */ /* 0x000fc8000fffe0ff */
[----:B------:R-:W-:-:S03]  /*00e0*/  UIMAD UR5, UR5, 0x3, UR6 ;  /* 0x00000003050578a4 */ /* 0x000fc6000f8e0206 */
[----:B------:R-:W-:Y:S02]  /*00f0*/  UMOV UR6, 0x10 ;  /* 0x0000001000067882 */ /* 0x000fe40000000000 */
[----:B0-----:R-:W-:-:S07]  /*0100*/  ULEA UR4, UR4, UR6, 0x3 ;  /* 0x0000000604047291 */ /* 0x001fce000f8e18ff */
[----:B------:R-:W1:Y:S05]  /*0110*/  LDCU UR5, c[0x0][UR5+0xac0] ;  /* 0x00015800050577ac */ /* 0x000e6a0008000800 */
[----:B------:R-:W0:Y:S01]  /*0120*/  LDCU UR6, c[0x0][UR4+0x780] ;  /* 0x0000f000040677ac */ /* 0x000e220008000800 */
[----:B-1----:R-:W-:-:S04]  /*0130*/  IMAD R0, R6, UR5, RZ ;  /* 0x0000000506007c24 */ /* 0x002fc8000f8e02ff */
[----:B------:R-:W-:-:S05]  /*0140*/  IMAD.MOV R3, RZ, RZ, -R0 ;  /* 0x000000ffff037224 */ /* 0x000fca00078e0a00 */
[----:B0-----:R-:W-:-:S04]  /*0150*/  VIADDMNMX R6, R3, UR6, R6, PT ;  /* 0x0000000603067c46 */ /* 0x001fc8000b800106 */
[----:B------:R-:W-:-:S13]  /*0160*/  ISETP.GE.AND P0, PT, R6, 0x1, PT ;  /* 0x000000010600780c */ /* 0x000fda0003f06270 */
[----:B------:R-:W-:Y:S05]  /*0170*/  @!P0 EXIT ;  /* 0x000000000000894d */ /* 0x000fea0003800000 */
[----:B------:R-:W0:Y:S01]  /*0180*/  S2R R22, SR_TID.X ;  /* 0x0000000000167919 */ /* 0x000e220000002100 */
[----:B------:R-:W-:Y:S01]  /*0190*/  SHF.R.S32.HI R7, RZ, 0x1f, R0 ;  /* 0x0000001fff077819 */ /* 0x000fe20000011400 */
[----:B------:R-:W1:Y:S01]  /*01a0*/  LDCU.64 UR8, c[0x0][UR4+0x380] ;  /* 0x00007000040877ac */ /* 0x000e620008000a00 */
[----:B------:R-:W2:Y:S01]  /*01b0*/  LDCU.64 UR6, c[0x0][UR4+0x580] ;  /* 0x0000b000040677ac */ /* 0x000ea20008000a00 */
[----:B------:R-:W3:Y:S01]  /*01c0*/  LDCU UR5, c[0x0][0x360] ;  /* 0x00006c00ff0577ac */ /* 0x000ee20008000800 */
[----:B------:R-:W-:-:S05]  /*01d0*/  UMOV UR4, URZ ;  /* 0x000000ff00047c82 */ /* 0x000fca0008000000 */
.L_x_1:
[----:B0-----:R-:W-:Y:S01]  /*01e0*/  VIADD R17, R22, UR4 ;  /* 0x0000000416117c36 */ /* 0x001fe20008000000 */
[----:B------:R-:W-:-:S03]  /*01f0*/  PRMT R8, RZ, 0x7610, R8 ;  /* 0x00007610ff087816 */ /* 0x000fc60000000008 */
[C---:B---3--:R-:W-:Y:S01]  /*0200*/  VIADD R21, R17.reuse, UR5 ;  /* 0x0000000511157c36 */ /* 0x048fe20008000000 */
[----:B------:R-:W-:-:S03]  /*0210*/  ISETP.GE.AND P2, PT, R17, R6, PT ;  /* 0x000000061100720c */ /* 0x000fc60003f46270 */
[C---:B------:R-:W-:Y:S01]  /*0220*/  VIADD R15, R21.reuse, UR5 ;  /* 0x00000005150f7c36 */ /* 0x040fe20008000000 */
[----:B------:R-:W-:-:S03]  /*0230*/  ISETP.GE.AND P1, PT, R21, R6, PT ;  /* 0x000000061500720c */ /* 0x000fc60003f26270 */
[C---:B------:R-:W-:Y:S01]  /*0240*/  VIADD R9, R15.reuse, UR5 ;  /* 0x000000050f097c36 */ /* 0x040fe20008000000 */
[----:B------:R-:W-:-:S05]  /*0250*/  ISETP.GE.AND P0, PT, R15, R6, PT ;  /* 0x000000060f00720c */ /* 0x000fca0003f06270 */
[----:B------:R-:W-:Y:S02]  /*0260*/  @!P2 SHF.R.S32.HI R2, RZ, 0x1f, R17 ;  /* 0x0000001fff02a819 */ /* 0x000fe40000011411 */
[--C-:B-1----:R-:W-:Y:S02]  /*0270*/  @!P2 IADD3 R12, P3, P4, R17, UR8, R0.reuse ;  /* 0x00000008110cac10 */ /* 0x102fe4000fc7e000 */
[----:B------:R-:W-:Y:S02]  /*0280*/  @!P1 SHF.R.S32.HI R4, RZ, 0x1f, R21 ;  /* 0x0000001fff049819 */ /* 0x000fe40000011415 */
[--C-:B------:R-:W-:Y:S02]  /*0290*/  @!P2 IADD3.X R13, PT, PT, R2, UR9, R7.reuse, P3, P4 ;  /* 0x00000009020dac10 */ /* 0x100fe40009fe8407 */
[----:B------:R-:W-:Y:S02]  /*02a0*/  @!P1 IADD3 R2, P4, P5, R21, UR8, R0 ;  /* 0x0000000815029c10 */ /* 0x000fe4000fd9e000 */
[----:B------:R-:W-:Y:S01]  /*02b0*/  ISETP.GE.AND P3, PT, R9, R6, PT ;  /* 0x000000060900720c */ /* 0x000fe20003f66270 */
[----:B------:R2:W3:Y:S01]  /*02c0*/  @!P2 LDG.E.U8 R8, desc[UR10][R12.64] ;  /* 0x0000000a0c08a981 */ /* 0x0004e2000c1e1100 */
[----:B------:R-:W-:-:S02]  /*02d0*/  @!P1 IADD3.X R3, PT, PT, R4, UR9, R7, P4, P5 ;  /* 0x0000000904039c10 */ /* 0x000fc4000a7ea407 */
[----:B------:R-:W-:Y:S02]  /*02e0*/  @!P0 SHF.R.S32.HI R10, RZ, 0x1f, R15 ;  /* 0x0000001fff0a8819 */ /* 0x000fe4000001140f */
[----:B------:R-:W-:Y:S02]  /*02f0*/  @!P0 IADD3 R4, P4, P5, R15, UR8, R0 ;  /* 0x000000080f048c10 */ /* 0x000fe4000fd9e000 */
[----:B------:R-:W-:Y:S02]  /*0300*/  PRMT R19, RZ, 0x7610, R19 ;  /* 0x00007610ff137816 */ /* 0x000fe40000000013 */
[----:B------:R-:W-:Y:S02]  /*0310*/  PRMT R18, RZ, 0x7610, R18 ;  /* 0x00007610ff127816 */ /* 0x000fe40000000012 */
[----:B------:R-:W-:Y:S02]  /*0320*/  @!P0 IADD3.X R5, PT, PT, R10, UR9, R7, P4, P5 ;  /* 0x000000090a058c10 */ /* 0x000fe4000a7ea407 */
[----:B------:R-:W4:Y:S04]  /*0330*/  @!P1 LDG.E.U8 R19, desc[UR10][R2.64] ;  /* 0x0000000a02139981 */ /* 0x000f28000c1e1100 */
[----:B------:R0:W5:Y:S01]  /*0340*/  @!P0 LDG.E.U8 R18, desc[UR10][R4.64] ;  /* 0x0000000a04128981 */ /* 0x000162000c1e1100 */
[----:B------:R-:W-:-:S02]  /*0350*/  @!P3 SHF.R.S32.HI R16, RZ, 0x1f, R9 ;  /* 0x0000001fff10b819 */ /* 0x000fc40000011409 */
[----:B------:R-:W-:Y:S02]  /*0360*/  @!P3 IADD3 R10, P4, P5, R9, UR8, R0 ;  /* 0x00000008090abc10 */ /* 0x000fe4000fd9e000 */
[----:B------:R-:W-:Y:S02]  /*0370*/  PRMT R14, RZ, 0x7610, R14 ;  /* 0x00007610ff0e7816 */ /* 0x000fe4000000000e */
[----:B------:R-:W-:-:S05]  /*0380*/  @!P3 IADD3.X R11, PT, PT, R16, UR9, R7, P4, P5 ;  /* 0x00000009100bbc10 */ /* 0x000fca000a7ea407 */
[----:B------:R-:W5:Y:S01]  /*0390*/  @!P3 LDG.E.U8 R14, desc[UR10][R10.64] ;  /* 0x0000000a0a0eb981 */ /* 0x000f62000c1e1100 */
[----:B------:R-:W-:Y:S02]  /*03a0*/  @!P2 SHF.R.S32.HI R16, RZ, 0x1f, R17 ;  /* 0x0000001fff10a819 */ /* 0x000fe40000011411 */
[--C-:B--2---:R-:W-:Y:S02]  /*03b0*/  @!P2 IADD3 R12, P4, P5, R17, UR6, R0.reuse ;  /* 0x00000006110cac10 */ /* 0x104fe4000fd9e000 */
[----:B------:R-:W-:Y:S02]  /*03c0*/  @!P1 SHF.R.S32.HI R20, RZ, 0x1f, R21 ;  /* 0x0000001fff149819 */ /* 0x000fe40000011415 */
[----:B------:R-:W-:Y:S02]  /*03d0*/  @!P2 IADD3.X R13, PT, PT, R16, UR7, R7, P4, P5 ;  /* 0x00000007100dac10 */ /* 0x000fe4000a7ea407 */
[----:B------:R-:W-:Y:S02]  /*03e0*/  @!P1 IADD3 R16, P4, P5, R21, UR6, R0 ;  /* 0x0000000615109c10 */ /* 0x000fe4000fd9e000 */
[----:B------:R-:W-:-:S02]  /*03f0*/  @!P0 SHF.R.S32.HI R24, RZ, 0x1f, R15 ;  /* 0x0000001fff188819 */ /* 0x000fc4000001140f */
[----:B------:R-:W-:Y:S02]  /*0400*/  @!P1 IADD3.X R17, PT, PT, R20, UR7, R7, P4, P5 ;  /* 0x0000000714119c10 */ /* 0x000fe4000a7ea407 */
[----:B------:R-:W-:Y:S01]  /*0410*/  @!P0 IADD3 R20, P4, P5, R15, UR6, R0 ;  /* 0x000000060f148c10 */ /* 0x000fe2000fd9e000 */
[----:B------:R-:W-:-:S03]  /*0420*/  ULEA UR4, UR5, UR4, 0x2 ;  /* 0x0000000405047291 */ /* 0x000fc6000f8e10ff */
[----:B------:R-:W-:Y:S02]  /*0430*/  @!P0 IADD3.X R21, PT, PT, R24, UR7, R7, P4, P5 ;  /* 0x0000000718158c10 */ /* 0x000fe4000a7ea407 */
[----:B0-----:R-:W-:Y:S02]  /*0440*/  @!P3 SHF.R.S32.HI R4, RZ, 0x1f, R9 ;  /* 0x0000001fff04b819 */ /* 0x001fe40000011409 */
[----:B------:R-:W-:-:S04]  /*0450*/  @!P3 IADD3 R2, P4, P5, R9, UR6, R0 ;  /* 0x000000060902bc10 */ /* 0x000fc8000fd9e000 */
[----:B------:R-:W-:Y:S01]  /*0460*/  @!P3 IADD3.X R3, PT, PT, R4, UR7, R7, P4, P5 ;  /* 0x000000070403bc10 */ /* 0x000fe2000a7ea407 */
[----:B---3--:R0:W-:Y:S04]  /*0470*/  @!P2 STG.E.U8 desc[UR10][R12.64], R8 ;  /* 0x000000080c00a986 */ /* 0x0081e8000c10110a */
[----:B----4-:R0:W-:Y:S04]  /*0480*/  @!P1 STG.E.U8 desc[UR10][R16.64], R19 ;  /* 0x0000001310009986 */ /* 0x0101e8000c10110a */
[----:B-----5:R0:W-:Y:S01]  /*0490*/  @!P0 STG.E.U8 desc[UR10][R20.64], R18 ;  /* 0x0000001214008986 */ /* 0x0201e2000c10110a */
[----:B------:R-:W-:-:S03]  /*04a0*/  ISETP.LE.AND P0, PT, R6, UR4, PT ;  /* 0x0000000406007c0c */ /* 0x000fc6000bf03270 */
[----:B------:R0:W-:Y:S10]  /*04b0*/  @!P3 STG.E.U8 desc[UR10][R2.64], R14 ;  /* 0x0000000e0200b986 */ /* 0x0001f4000c10110a */
[----:B------:R-:W-:Y:S05]  /*04c0*/  @!P0 BRA `(.L_x_1) ;  /* 0xfffffffc00448947 */ /* 0x000fea000383ffff */
[----:B------:R-:W-:Y:S05]  /*04d0*/  EXIT ;  /* 0x000000000000794d */ /* 0x000fea0003800000 */
.L_x_2:
[----:B------:R-:W-:-:S00]  /*04e0*/  BRA `(.L_x_2) ;  /* 0xfffffffc00fc7947 */ /* 0x000fc0000383ffff */
[----:B------:R-:W-:-:S00]  /*04f0*/  NOP ;  /* 0x0000000000007918 */ /* 0x000fc00000000000 */
        /* <DEDUP_REMOVED lines=8> */
.L_x_853:


//--------------------- .text._Z25multi_tensor_apply_kernelI18TensorListMetadataILi2EE16MaybeCastFunctorILi2EhN3c104HalfEEJEEvlPViT_T0_DpT1_ --------------------------
	.section	.text._Z25multi_tensor_apply_kernelI18TensorListMetadataILi2EE16MaybeCastFunctorILi2EhN3c104HalfEEJEEvlPViT_T0_DpT1_,"ax",@progbits
	.align	128
        .global         _Z25multi_tensor_apply_kernelI18TensorListMetadataILi2EE16MaybeCastFunctorILi2EhN3c104HalfEEJEEvlPViT_T0_DpT1_
        .type           _Z25multi_tensor_apply_kernelI18TensorListMetadataILi2EE16MaybeCastFunctorILi2EhN3c104HalfEEJEEvlPViT_T0_DpT1_,@function
        .size           _Z25multi_tensor_apply_kernelI18TensorListMetadataILi2EE16MaybeCastFunctorILi2EhN3c104HalfEEJEEvlPViT_T0_DpT1_,(.L_x_854 - _Z25multi_tensor_apply_kernelI18TensorListMetadataILi2EE16MaybeCastFunctorILi2EhN3c104HalfEEJEEvlPViT_T0_DpT1_)
        .other          _Z25multi_tensor_apply_kernelI18TensorListMetadataILi2EE16MaybeCastFunctorILi2EhN3c104HalfEEJEEvlPViT_T0_DpT1_,@"STO_CUDA_ENTRY STV_DEFAULT"
_Z25multi_tensor_apply_kernelI18TensorListMetadataILi2EE16MaybeCastFunctorILi2EhN3c104HalfEEJEEvlPViT_T0_DpT1_:
.text._Z25multi_tensor_apply_kernelI18TensorListMetadataILi2EE16MaybeCastFunctorILi2EhN3c104HalfEEJEEvlPViT_T0_DpT1_:
        /* <DEDUP_REMOVED lines=10> */
.L_x_3:
        /* <DEDUP_REMOVED lines=20> */
.L_x_4:
        /* <DEDUP_REMOVED lines=9> */
[----:B-1----:R-:W-:-:S04]  /*0270*/  @!P2 IADD3 R2, P3, P4, R5, UR8, R0 ;  /* 0x000000080502ac10 */ /* 0x002fc8000fc7e000 */
[----:B------:R-:W-:Y:S02]  /*0280*/  @!P2 IADD3.X R3, PT, PT, R4, UR9, R9, P3, P4 ;  /* 0x000000090403ac10 */ /* 0x000fe40009fe8409 */
[----:B------:R-:W-:Y:S02]  /*0290*/  @!P1 SHF.R.S32.HI R4, RZ, 0x1f, R21 ;  /* 0x0000001fff049819 */ /* 0x000fe40000011415 */
[----:B------:R-:W-:Y:S01]  /*02a0*/  @!P1 IADD3 R6, P4, P5, R21, UR8, R0 ;  /* 0x0000000815069c10 */ /* 0x000fe2000fd9e000 */
[----:B------:R0:W3:Y:S01]  /*02b0*/  @!P2 LDG.E.U8 R12, desc[UR10][R2.64] ;  /* 0x0000000a020ca981 */ /* 0x0000e2000c1e1100 */
[----:B------:R-:W-:Y:S02]  /*02c0*/  ISETP.GE.AND P3, PT, R13, R8, PT ;  /* 0x000000080d00720c */ /* 0x000fe40003f66270 */
[----:B------:R-:W-:Y:S02]  /*02d0*/  @!P1 IADD3.X R7, PT, PT, R4, UR9, R9, P4, P5 ;  /* 0x0000000904079c10 */ /* 0x000fe4000a7ea409 */
[----:B------:R-:W-:-:S02]  /*02e0*/  @!P0 SHF.R.S32.HI R4, RZ, 0x1f, R17 ;  /* 0x0000001fff048819 */ /* 0x000fc40000011411 */
[----:B------:R-:W-:Y:S02]  /*02f0*/  @!P0 IADD3 R10, P4, P5, R17, UR8, R0 ;  /* 0x00000008110a8c10 */ /* 0x000fe4000fd9e000 */
[----:B------:R-:W-:Y:S02]  /*0300*/  PRMT R16, RZ, 0x7610, R16 ;  /* 0x00007610ff107816 */ /* 0x000fe40000000010 */
[----:B------:R-:W-:Y:S02]  /*0310*/  PRMT R15, RZ, 0x7610, R15 ;  /* 0x00007610ff0f7816 */ /* 0x000fe4000000000f */
[----:B------:R-:W-:Y:S02]  /*0320*/  @!P0 IADD3.X R11, PT, PT, R4, UR9, R9, P4, P5 ;  /* 0x00000009040b8c10 */ /* 0x000fe4000a7ea409 */
[----:B------:R1:W4:Y:S04]  /*0330*/  @!P1 LDG.E.U8 R16, desc[UR10][R6.64] ;  /* 0x0000000a06109981 */ /* 0x000328000c1e1100 */
[----:B------:R-:W5:Y:S01]  /*0340*/  @!P0 LDG.E.U8 R15, desc[UR10][R10.64] ;  /* 0x0000000a0a0f8981 */ /* 0x000f62000c1e1100 */
[----:B------:R-:W-:-:S02]  /*0350*/  @!P3 SHF.R.S32.HI R4, RZ, 0x1f, R13 ;  /* 0x0000001fff04b819 */ /* 0x000fc4000001140d */
[----:B------:R-:W-:Y:S02]  /*0360*/  @!P3 IADD3 R18, P4, P5, R13, UR8, R0 ;  /* 0x000000080d12bc10 */ /* 0x000fe4000fd9e000 */
[----:B------:R-:W-:Y:S02]  /*0370*/  PRMT R14, RZ, 0x7610, R14 ;  /* 0x00007610ff0e7816 */ /* 0x000fe4000000000e */
[----:B------:R-:W-:-:S05]  /*0380*/  @!P3 IADD3.X R19, PT, PT, R4, UR9, R9, P4, P5 ;  /* 0x000000090413bc10 */ /* 0x000fca000a7ea409 */
[----:B------:R1:W5:Y:S01]  /*0390*/  @!P3 LDG.E.U8 R14, desc[UR10][R18.64] ;  /* 0x0000000a120eb981 */ /* 0x000362000c1e1100 */
[C---:B0-----:R-:W-:Y:S02]  /*03a0*/  @!P2 IADD3 R2, P4, PT, R0.reuse, R5, RZ ;  /* 0x000000050002a210 */ /* 0x041fe40007f9e0ff */
[----:B------:R-:W-:Y:S02]  /*03b0*/  @!P1 IADD3 R3, P5, PT, R0, R21, RZ ;  /* 0x0000001500039210 */ /* 0x000fe40007fbe0ff */
[-C--:B------:R-:W-:Y:S02]  /*03c0*/  @!P2 LEA.HI.X.SX32 R5, R5, R9.reuse, 0x1, P4 ;  /* 0x000000090505a211 */ /* 0x080fe400020f0eff */
[C---:B--2---:R-:W-:Y:S02]  /*03d0*/  @!P2 LEA R4, P4, R2.reuse, UR6, 0x1 ;  /* 0x000000060204ac11 */ /* 0x044fe4000f8808ff */
[----:B------:R-:W-:Y:S02]  /*03e0*/  @!P1 LEA.HI.X.SX32 R24, R21, R9, 0x1, P5 ;  /* 0x0000000915189211 */ /* 0x000fe400028f0eff */
[----:B------:R-:W-:-:S02]  /*03f0*/  @!P2 LEA.HI.X R5, R2, UR7, R5, 0x1, P4 ;  /* 0x000000070205ac11 */ /* 0x000fc4000a0f0c05 */
[C---:B------:R-:W-:Y:S02]  /*0400*/  @!P1 LEA R2, P5, R3.reuse, UR6, 0x1 ;  /* 0x0000000603029c11 */ /* 0x040fe4000f8a08ff */
[C---:B------:R-:W-:Y:S02]  /*0410*/  @!P0 IADD3 R22, P6, PT, R0.reuse, R17, RZ ;  /* 0x0000001100168210 */ /* 0x040fe40007fde0ff */
[----:B------:R-:W-:Y:S02]  /*0420*/  @!P3 IADD3 R21, P4, PT, R0, R13, RZ ;  /* 0x0000000d0015b210 */ /* 0x000fe40007f9e0ff */
[----:B------:R-:W-:Y:S02]  /*0430*/  @!P1 LEA.HI.X R3, R3, UR7, R24, 0x1, P5 ;  /* 0x0000000703039c11 */ /* 0x000fe4000a8f0c18 */
[----:B------:R-:W-:Y:S02]  /*0440*/  @!P0 LEA.HI.X.SX32 R17, R17, R9, 0x1, P6 ;  /* 0x0000000911118211 */ /* 0x000fe400030f0eff */
[----:B-1----:R-:W-:-:S02]  /*0450*/  @!P0 LEA R6, P5, R22, UR6, 0x1 ;  /* 0x0000000616068c11 */ /* 0x002fc4000f8a08ff */
[----:B------:R-:W-:Y:S02]  /*0460*/  @!P3 LEA.HI.X.SX32 R18, R13, R9, 0x1, P4 ;  /* 0x000000090d12b211 */ /* 0x000fe400020f0eff */
[----:B------:R-:W-:Y:S01]  /*0470*/  @!P0 LEA.HI.X R7, R22, UR7, R17, 0x1, P5 ;  /* 0x0000000716078c11 */ /* 0x000fe2000a8f0c11 */
[----:B------:R-:W-:Y:S01]  /*0480*/  ULEA UR4, UR5, UR4, 0x2 ;  /* 0x0000000405047291 */ /* 0x000fe2000f8e10ff */
[----:B------:R-:W-:-:S04]  /*0490*/  @!P3 LEA R10, P4, R21, UR6, 0x1 ;  /* 0x00000006150abc11 */ /* 0x000fc8000f8808ff */
[----:B------:R-:W-:Y:S02]  /*04a0*/  @!P3 LEA.HI.X R11, R21, UR7, R18, 0x1, P4 ;  /* 0x00000007150bbc11 */ /* 0x000fe4000a0f0c12 */
[----:B---3--:R-:W-:-:S05]  /*04b0*/  @!P2 PRMT R13, R12, 0x7604, RZ ;  /* 0x000076040c0da816 */ /* 0x008fca00000000ff */
[----:B------:R0:W-:Y:S01]  /*04c0*/  @!P2 STG.E.U16 desc[UR10][R4.64], R13 ;  /* 0x0000000d0400a986 */ /* 0x0001e2000c10150a */
[----:B----4-:R-:W-:Y:S02]  /*04d0*/  IMAD.SHL.U32 R17, R16, 0x100, RZ ;  /* 0x0000010010117824 */ /* 0x010fe400078e00ff */
[----:B-----5:R-:W-:-:S03]  /*04e0*/  IMAD.SHL.U32 R19, R15, 0x100, RZ ;  /* 0x000001000f137824 */ /* 0x020fc600078e00ff */
[----:B------:R0:W-:Y:S04]  /*04f0*/  @!P1 STG.E.U16 desc[UR10][R2.64], R17 ;  /* 0x0000001102009986 */ /* 0x0001e8000c10150a */
[----:B------:R0:W-:Y:S01]  /*0500*/  @!P0 STG.E.U16 desc[UR10][R6.64], R19 ;  /* 0x0000001306008986 */ /* 0x0001e2000c10150a */
[----:B------:R-:W-:Y:S02]  /*0510*/  ISETP.LE.AND P0, PT, R8, UR4, PT ;  /* 0x0000000408007c0c */ /* 0x000fe4000bf03270 */
[----:B------:R-:W-:-:S05]  /*0520*/  @!P3 PRMT R15, R14, 0x7604, RZ ;  /* 0x000076040e0fb816 */ /* 0x000fca00000000ff */
[----:B------:R0:W-:Y:S06]  /*0530*/  @!P3 STG.E.U16 desc[UR10][R10.64], R15 ;  /* 0x0000000f0a00b986 */ /* 0x0001ec000c10150a */
[----:B------:R-:W-:Y:S05]  /*0540*/  @!P0 BRA `(.L_x_4) ;  /* 0xfffffffc00248947 */ /* 0x000fea000383ffff */
[----:B------:R-:W-:Y:S05]  /*0550*/  EXIT ;  /* 0x000000000000794d */ /* 0x000fea0003800000 */
.L_x_5:
        /* <DEDUP_REMOVED lines=10> */
.L_x_854:


//--------------------- .text._Z25multi_tensor_apply_kernelI18TensorListMetadataILi2EE16MaybeCastFunctorILi2EhfEJEEvlPViT_T0_DpT1_ --------------------------
	.section	.text._Z25multi_tensor_apply_kernelI18TensorListMetadataILi2EE16MaybeCastFunctorILi2EhfEJEEvlPViT_T0_DpT1_,"ax",@progbits
	.align	128
        .global         _Z25multi_tensor_apply_kernelI18TensorListMetadataILi2EE16MaybeCastFunctorILi2EhfEJEEvlPViT_T0_DpT1_
        .type           _Z25multi_tensor_apply_kernelI18TensorListMetadataILi2EE16MaybeCastFunctorILi2EhfEJEEvlPViT_T0_DpT1_,@function
        .size           _Z25multi_tensor_apply_kernelI18TensorListMetadataILi2EE16MaybeCastFunctorILi2EhfEJEEvlPViT_T0_DpT1_,(.L_x_855 - _Z25multi_tensor_apply_kernelI18TensorListMetadataILi2EE16MaybeCastFunctorILi2EhfEJEEvlPViT_T0_DpT1_)
        .other          _Z25multi_tensor_apply_kernelI18TensorListMetadataILi2EE16MaybeCastFunctorILi2EhfEJEEvlPViT_T0_DpT1_,@"STO_CUDA_ENTRY STV_DEFAULT"
_Z25multi_tensor_apply_kernelI18TensorListMetadataILi2EE16MaybeCastFunctorILi2EhfEJEEvlPViT_T0_DpT1_:
.text._Z25multi_tensor_apply_kernelI18TensorListMetadataILi2EE16MaybeCastFunctorILi2EhfEJEEvlPViT_T0_DpT1_:
        /* <DEDUP_REMOVED lines=10> */
.L_x_6:
        /* <DEDUP_REMOVED lines=20> */
.L_x_7:
[----:B0---4-:R-:W-:Y:S01]  /*01e0*/  VIADD R5, R20, UR4 ;  /* 0x0000000414057c36 */ /* 0x011fe20008000000 */
        /* <DEDUP_REMOVED lines=43> */
[----:B------:R-:W-:Y:S01]  /*04a0*/  @!P3 LEA.HI.X R9, R21, UR7, R18, 0x2, P4 ;  /* 0x000000071509bc11 */ /* 0x000fe2000a0f1412 */
[----:B---3--:R-:W-:-:S05]  /*04b0*/  IMAD.SHL.U32 R12, R12, 0x100, RZ ;  /* 0x000001000c0c7824 */ /* 0x008fca00078e00ff */
[----:B------:R-:W-:Y:S02]  /*04c0*/  HADD2.F32 R15, -RZ, R12.H0_H0 ;  /* 0x2000000cff0f7230 */ /* 0x000fe40000004100 */
[----:B----4-:R-:W-:Y:S02]  /*04d0*/  IMAD.SHL.U32 R16, R16, 0x100, RZ ;  /* 0x0000010010107824 */ /* 0x010fe400078e00ff */
[----:B-----5:R-:W-:-:S03]  /*04e0*/  IMAD.SHL.U32 R14, R14, 0x100, RZ ;  /* 0x000001000e0e7824 */ /* 0x020fc600078e00ff */
[----:B------:R-:W-:Y:S02]  /*04f0*/  HADD2.F32 R17, -RZ, R16.H0_H0 ;  /* 0x20000010ff117230 */ /* 0x000fe40000004100 */
[----:B------:R-:W-:Y:S01]  /*0500*/  HADD2.F32 R19, -RZ, R14.H0_H0 ;  /* 0x2000000eff137230 */ /* 0x000fe20000004100 */
[----:B------:R4:W-:Y:S04]  /*0510*/  @!P2 STG.E desc[UR10][R4.64], R15 ;  /* 0x0000000f0400a986 */ /* 0x0009e8000c10190a */
[----:B------:R4:W-:Y:S04]  /*0520*/  @!P1 STG.E desc[UR10][R2.64], R17 ;  /* 0x0000001102009986 */ /* 0x0009e8000c10190a */
[----:B------:R4:W-:Y:S01]  /*0530*/  @!P0 STG.E desc[UR10][R6.64], R19 ;  /* 0x0000001306008986 */ /* 0x0009e2000c10190a */
[----:B------:R-:W-:Y:S01]  /*0540*/  ISETP.LE.AND P0, PT, R10, UR4, PT ;  /* 0x000000040a007c0c */ /* 0x000fe2000bf03270 */
[----:B------:R-:W-:-:S05]  /*0550*/  IMAD.SHL.U32 R13, R13, 0x100, RZ ;  /* 0x000001000d0d7824 */ /* 0x000fca00078e00ff */
[----:B------:R-:W-:-:S05]  /*0560*/  HADD2.F32 R13, -RZ, R13.H0_H0 ;  /* 0x2000000dff0d7230 */ /* 0x000fca0000004100 */
[----:B------:R4:W-:Y:S02]  /*0570*/  @!P3 STG.E desc[UR10][R8.64], R13 ;  /* 0x0000000d0800b986 */ /* 0x0009e4000c10190a */
[----:B------:R-:W-:Y:S05]  /*0580*/  @!P0 BRA `(.L_x_7) ;  /* 0xfffffffc00148947 */ /* 0x000fea000383ffff */
[----:B------:R-:W-:Y:S05]  /*0590*/  EXIT ;  /* 0x000000000000794d */ /* 0x000fea0003800000 */
.L_x_8:
        /* <DEDUP_REMOVED lines=14> */
.L_x_855:


//--------------------- .text._Z25multi_tensor_apply_kernelI18TensorListMetadataILi2EE16MaybeCastFunctorILi2EN3c104HalfEhEJEEvlPViT_T0_DpT1_ --------------------------
	.section	.text._Z25multi_tensor_apply_kernelI18TensorListMetadataILi2EE16MaybeCastFunctorILi2EN3c104HalfEhEJEEvlPViT_T0_DpT1_,"ax",@progbits
	.align	128
        .global         _Z25multi_tensor_apply_kernelI18TensorListMetadataILi2EE16MaybeCastFunctorILi2EN3c104HalfEhEJEEvlPViT_T0_DpT1_
        .type           _Z25multi_tensor_apply_kernelI18TensorListMetadataILi2EE16MaybeCastFunctorILi2EN3c104HalfEhEJEEvlPViT_T0_DpT1_,@function
        .size           _Z25multi_tensor_apply_kernelI18TensorListMetadataILi2EE16MaybeCastFunctorILi2EN3c104HalfEhEJEEvlPViT_T0_DpT1_,(.L_x_856 - _Z25multi_tensor_apply_kernelI18TensorListMetadataILi2EE16MaybeCastFunctorILi2EN3c104HalfEhEJEEvlPViT_T0_DpT1_)
        .other          _Z25multi_tensor_apply_kernelI18TensorListMetadataILi2EE16MaybeCastFunctorILi2EN3c104HalfEhEJEEvlPViT_T0_DpT1_,@"STO_CUDA_ENTRY STV_DEFAULT"
_Z25multi_tensor_apply_kernelI18TensorListMetadataILi2EE16MaybeCastFunctorILi2EN3c104HalfEhEJEEvlPViT_T0_DpT1_:
.text._Z25multi_tensor_apply_kernelI18TensorListMetadataILi2EE16MaybeCastFunctorILi2EN3c104HalfEhEJEEvlPViT_T0_DpT1_:
        /* <DEDUP_REMOVED lines=10> */
.L_x_9:
        /* <DEDUP_REMOVED lines=20> */
.L_x_10:
[----:B0---4-:R-:W-:-:S04]  /*01e0*/  VIADD R11, R18, UR4 ;  /* 0x00000004120b7c36 */ /* 0x011fc80008000000 */
[C---:B---3--:R-:W-:Y:S01]  /*01f0*/  VIADD R9, R11.reuse, UR5 ;  /* 0x000000050b097c36 */ /* 0x048fe20008000000 */
[----:B------:R-:W-:-:S03]  /*0200*/  ISETP.GE.AND P2, PT, R11, R2, PT ;  /* 0x000000020b00720c */ /* 0x000fc60003f46270 */
[C---:B------:R-:W-:Y:S01]  /*0210*/  VIADD R7, R9.reuse, UR5 ;  /* 0x0000000509077c36 */ /* 0x040fe20008000000 */
[----:B------:R-:W-:-:S03]  /*0220*/  ISETP.GE.AND P1, PT, R9, R2, PT ;  /* 0x000000020900720c */ /* 0x000fc60003f26270 */
[C---:B------:R-:W-:Y:S01]  /*0230*/  VIADD R5, R7.reuse, UR5 ;  /* 0x0000000507057c36 */ /* 0x040fe20008000000 */
[----:B------:R-:W-:-:S05]  /*0240*/  ISETP.GE.AND P0, PT, R7, R2, PT ;  /* 0x000000020700720c */ /* 0x000fca0003f06270 */
[----:B------:R-:W-:-:S04]  /*0250*/  @!P2 IADD3 R4, P3, PT, R0, R11, RZ ;  /* 0x0000000b0004a210 */ /* 0x000fc80007f7e0ff */
[----:B------:R-:W-:Y:S02]  /*0260*/  @!P2 LEA.HI.X.SX32 R13, R11, R3, 0x1, P3 ;  /* 0x000000030b0da211 */ /* 0x000fe400018f0eff */
[----:B-1----:R-:W-:Y:S02]  /*0270*/  @!P2 LEA R14, P3, R4, UR8, 0x1 ;  /* 0x00000008040eac11 */ /* 0x002fe4000f8608ff */
[----:B------:R-:W-:Y:S02]  /*0280*/  @!P1 IADD3 R6, P4, PT, R0, R9, RZ ;  /* 0x0000000900069210 */ /* 0x000fe40007f9e0ff */
[----:B------:R-:W-:Y:S02]  /*0290*/  @!P2 LEA.HI.X R15, R4, UR9, R13, 0x1, P3 ;  /* 0x00000009040fac11 */ /* 0x000fe400098f0c0d */
[----:B------:R-:W-:Y:S02]  /*02a0*/  ISETP.GE.AND P3, PT, R5, R2, PT ;  /* 0x000000020500720c */ /* 0x000fe40003f66270 */
[----:B------:R-:W-:-:S02]  /*02b0*/  PRMT R4, RZ, 0x7610, R4 ;  /* 0x00007610ff047816 */ /* 0x000fc40000000004 */
[----:B------:R-:W-:Y:S02]  /*02c0*/  @!P1 LEA.HI.X.SX32 R13, R9, R3, 0x1, P4 ;  /* 0x00000003090d9211 */ /* 0x000fe400020f0eff */
[----:B------:R-:W-:Y:S02]  /*02d0*/  @!P1 LEA R16, P4, R6, UR8, 0x1 ;  /* 0x0000000806109c11 */ /* 0x000fe4000f8808ff */
[----:B------:R-:W-:Y:S01]  /*02e0*/  @!P0 IADD3 R8, P5, PT, R0, R7, RZ ;  /* 0x0000000700088210 */ /* 0x000fe20007fbe0ff */
[----:B------:R0:W3:Y:S01]  /*02f0*/  @!P2 LDG.E.U16 R4, desc[UR10][R14.64] ;  /* 0x0000000a0e04a981 */ /* 0x0000e2000c1e1500 */
[----:B------:R-:W-:Y:S02]  /*0300*/  @!P1 LEA.HI.X R17, R6, UR9, R13, 0x1, P4 ;  /* 0x0000000906119c11 */ /* 0x000fe4000a0f0c0d */
[----:B------:R-:W-:Y:S02]  /*0310*/  @!P0 LEA.HI.X.SX32 R13, R7, R3, 0x1, P5 ;  /* 0x00000003070d8211 */ /* 0x000fe400028f0eff */
[----:B------:R-:W-:-:S02]  /*0320*/  @!P0 LEA R12, P4, R8, UR8, 0x1 ;  /* 0x00000008080c8c11 */ /* 0x000fc4000f8808ff */
[----:B------:R-:W-:Y:S02]  /*0330*/  PRMT R6, RZ, 0x7610, R6 ;  /* 0x00007610ff067816 */ /* 0x000fe40000000006 */
[----:B------:R-:W-:Y:S02]  /*0340*/  @!P0 LEA.HI.X R13, R8, UR9, R13, 0x1, P4 ;  /* 0x00000009080d8c11 */ /* 0x000fe4000a0f0c0d */
[----:B------:R-:W-:Y:S02]  /*0350*/  @!P3 IADD3 R10, P5, PT, R0, R5, RZ ;  /* 0x00000005000ab210 */ /* 0x000fe40007fbe0ff */
[----:B------:R-:W-:Y:S01]  /*0360*/  PRMT R8, RZ, 0x7610, R8 ;  /* 0x00007610ff087816 */ /* 0x000fe20000000008 */
[----:B------:R1:W4:Y:S01]  /*0370*/  @!P1 LDG.E.U16 R6, desc[UR10][R16.64] ;  /* 0x0000000a10069981 */ /* 0x000322000c1e1500 */
[----:B------:R-:W-:Y:S02]  /*0380*/  @!P3 LEA.HI.X.SX32 R19, R5, R3, 0x1, P5 ;  /* 0x000000030513b211 */ /* 0x000fe400028f0eff */
[----:B0-----:R-:W-:-:S02]  /*0390*/  @!P3 LEA R14, P4, R10, UR8, 0x1 ;  /* 0x000000080a0ebc11 */ /* 0x001fc4000f8808ff */
[----:B------:R-:W5:Y:S02]  /*03a0*/  @!P0 LDG.E.U16 R8, desc[UR10][R12.64] ;  /* 0x0000000a0c088981 */ /* 0x000f64000c1e1500 */
[----:B------:R-:W-:Y:S02]  /*03b0*/  @!P3 LEA.HI.X R15, R10, UR9, R19, 0x1, P4 ;  /* 0x000000090a0fbc11 */ /* 0x000fe4000a0f0c13 */
[----:B------:R-:W-:-:S06]  /*03c0*/  PRMT R10, RZ, 0x7610, R10 ;  /* 0x00007610ff0a7816 */ /* 0x000fcc000000000a */
[----:B------:R-:W2:Y:S01]  /*03d0*/  @!P3 LDG.E.U16 R10, desc[UR10][R14.64] ;  /* 0x0000000a0e0ab981 */ /* 0x000ea2000c1e1500 */
[----:B-1----:R-:W-:Y:S01]  /*03e0*/  @!P0 SHF.R.S32.HI R16, RZ, 0x1f, R7 ;  /* 0x0000001fff108819 */ /* 0x002fe20000011407 */
[----:B------:R-:W-:Y:S01]  /*03f0*/  ULEA UR4, UR5, UR4, 0x2 ;  /* 0x0000000405047291 */ /* 0x000fe2000f8e10ff */
[----:B------:R-:W-:Y:S01]  /*0400*/  @!P3 SHF.R.S32.HI R20, RZ, 0x1f, R5 ;  /* 0x0000001fff14b819 */ /* 0x000fe20000011405 */
[----:B---3--:R-:W-:-:S05]  /*0410*/  HADD2.F32 R4, -RZ, R4.H0_H0 ;  /* 0x20000004ff047230 */ /* 0x008fca0000004100 */
[----:B------:R-:W-:-:S05]  /*0420*/  LOP3.LUT R17, R4, 0xff800000, RZ, 0xc0, !PT ;  /* 0xff80000004117812 */ /* 0x000fca00078ec0ff */
[----:B------:R-:W-:Y:S01]  /*0430*/  FFMA.FTZ R17, R17, 0.125, R4 ;  /* 0x3e00000011117823 */ /* 0x000fe20000010004 */
[----:B----4-:R-:W-:-:S05]  /*0440*/  HADD2.F32 R6, -RZ, R6.H0_H0 ;  /* 0x20000006ff067230 */ /* 0x010fca0000004100 */
[----:B------:R-:W0:Y:S01]  /*0450*/  F2F.F16.F32 R17, R17 ;  /* 0x0000001100117304 */ /* 0x000e220000200800 */
[----:B-----5:R-:W-:Y:S01]  /*0460*/  HADD2.F32 R8, -RZ, R8.H0_H0 ;  /* 0x20000008ff087230 */ /* 0x020fe20000004100 */
[----:B------:R-:W-:-:S04]  /*0470*/  LOP3.LUT R19, R6, 0xff800000, RZ, 0xc0, !PT ;  /* 0xff80000006137812 */ /* 0x000fc800078ec0ff */
[----:B------:R-:W-:Y:S01]  /*0480*/  LOP3.LUT R13, R8, 0xff800000, RZ, 0xc0, !PT ;  /* 0xff800000080d7812 */ /* 0x000fe200078ec0ff */
[----:B------:R-:W-:Y:S01]  /*0490*/  FFMA.FTZ R4, R19, 0.125, R6 ;  /* 0x3e00000013047823 */ /* 0x000fe20000010006 */
[----:B--2---:R-:W-:-:S03]  /*04a0*/  HADD2.F32 R6, -RZ, R10.H0_H0 ;  /* 0x2000000aff067230 */ /* 0x004fc60000004100 */
[----:B------:R-:W-:Y:S02]  /*04b0*/  FFMA.FTZ R13, R13, 0.125, R8 ;  /* 0x3e0000000d0d7823 */ /* 0x000fe40000010008 */
[----:B------:R-:W1:Y:S01]  /*04c0*/  F2F.F16.F32 R4, R4 ;  /* 0x0000000400047304 */ /* 0x000e620000200800 */
[----:B------:R-:W-:Y:S02]  /*04d0*/  @!P2 SHF.R.S32.HI R8, RZ, 0x1f, R11 ;  /* 0x0000001fff08a819 */ /* 0x000fe4000001140b */
[----:B------:R-:W-:Y:S02]  /*04e0*/  LOP3.LUT R15, R6, 0xff800000, RZ, 0xc0, !PT ;  /* 0xff800000060f7812 */ /* 0x000fe400078ec0ff */
[----:B------:R-:W-:Y:S02]  /*04f0*/  @!P2 IADD3 R10, P4, P5, R11, UR6, R0 ;  /* 0x000000060b0aac10 */ /* 0x000fe4000fd9e000 */
[----:B0-----:R-:W-:Y:S01]  /*0500*/  @!P2 SHF.R.U32.HI R17, RZ, 0x8, R17 ;  /* 0x00000008ff11a819 */ /* 0x001fe20000011611 */
[----:B------:R-:W0:Y:S01]  /*0510*/  F2F.F16.F32 R14, R13 ;  /* 0x0000000d000e7304 */ /* 0x000e220000200800 */
[----:B------:R-:W-:Y:S01]  /*0520*/  FFMA.FTZ R15, R15, 0.125, R6 ;  /* 0x3e0000000f0f7823 */ /* 0x000fe20000010006 */
[----:B------:R-:W-:-:S02]  /*0530*/  @!P2 IADD3.X R11, PT, PT, R8, UR7, R3, P4, P5 ;  /* 0x00000007080bac10 */ /* 0x000fc4000a7ea403 */
[----:B------:R-:W-:Y:S02]  /*0540*/  @!P1 SHF.R.S32.HI R6, RZ, 0x1f, R9 ;  /* 0x0000001fff069819 */ /* 0x000fe40000011409 */
[--C-:B------:R-:W-:Y:S01]  /*0550*/  @!P1 IADD3 R8, P4, P5, R9, UR6, R0.reuse ;  /* 0x0000000609089c10 */ /* 0x100fe2000fd9e000 */
[----:B------:R4:W-:Y:S01]  /*0560*/  @!P2 STG.E.U8 desc[UR10][R10.64], R17 ;  /* 0x000000110a00a986 */ /* 0x0009e2000c10110a */
[----:B------:R-:W2:Y:S02]  /*0570*/  F2F.F16.F32 R15, R15 ;  /* 0x0000000f000f7304 */ /* 0x000ea40000200800 */
[----:B------:R-:W-:Y:S02]  /*0580*/  @!P1 IADD3.X R9, PT, PT, R6, UR7, R3, P4, P5 ;  /* 0x0000000706099c10 */ /* 0x000fe4000a7ea403 */
[--C-:B------:R-:W-:Y:S02]  /*0590*/  @!P0 IADD3 R6, P2, P4, R7, UR6, R0.reuse ;  /* 0x0000000607068c10 */ /* 0x100fe4000fc5e000 */
[----:B------:R-:W-:-:S02]  /*05a0*/  @!P3 IADD3 R12, P5, P6, R5, UR6, R0 ;  /* 0x00000006050cbc10 */ /* 0x000fc4000febe000 */
[----:B-1----:R-:W-:Y:S02]  /*05b0*/  SHF.R.U32.HI R5, RZ, 0x8, R4 ;  /* 0x00000008ff057819 */ /* 0x002fe40000011604 */
[--C-:B------:R-:W-:Y:S02]  /*05c0*/  @!P0 IADD3.X R7, PT, PT, R16, UR7, R3.reuse, P2, P4 ;  /* 0x0000000710078c10 */ /* 0x100fe400097e8403 */
[----:B0-----:R-:W-:Y:S01]  /*05d0*/  SHF.R.U32.HI R19, RZ, 0x8, R14 ;  /* 0x00000008ff137819 */ /* 0x001fe2000001160e */
[----:B------:R4:W-:Y:S01]  /*05e0*/  @!P1 STG.E.U8 desc[UR10][R8.64], R5 ;  /* 0x0000000508009986 */ /* 0x0009e2000c10110a */
[----:B------:R-:W-:Y:S02]  /*05f0*/  @!P3 IADD3.X R13, PT, PT, R20, UR7, R3, P5, P6 ;  /* 0x00000007140dbc10 */ /* 0x000fe4000afec403 */
[----:B--2---:R-:W-:Y:S01]  /*0600*/  SHF.R.U32.HI R15, RZ, 0x8, R15 ;  /* 0x00000008ff0f7819 */ /* 0x004fe2000001160f */
[----:B------:R4:W-:Y:S01]  /*0610*/  @!P0 STG.E.U8 desc[UR10][R6.64], R19 ;  /* 0x0000001306008986 */ /* 0x0009e2000c10110a */
[----:B------:R-:W-:-:S03]  /*0620*/  ISETP.LE.AND P0, PT, R2, UR4, PT ;  /* 0x0000000402007c0c */ /* 0x000fc6000bf03270 */
[----:B------:R4:W-:Y:S10]  /*0630*/  @!P3 STG.E.U8 desc[UR10][R12.64], R15 ;  /* 0x0000000f0c00b986 */ /* 0x0009f4000c10110a */
[----:B------:R-:W-:Y:S05]  /*0640*/  @!P0 BRA `(.L_x_10) ;  /* 0xfffffff800e48947 */ /* 0x000fea000383ffff */
[----:B------:R-:W-:Y:S05]  /*0650*/  EXIT ;  /* 0x000000000000794d */ /* 0x000fea0003800000 */
.L_x_11:
        /* <DEDUP_REMOVED lines=10> */
.L_x_856:


//--------------------- .text._Z25multi_tensor_apply_kernelI18TensorListMetadataILi2EE16MaybeCastFunctorILi2EN3c104HalfES4_EJEEvlPViT_T0_DpT1_ --------------------------
	.section	.text._Z25multi_tensor_apply_kernelI18TensorListMetadataILi2EE16MaybeCastFunctorILi2EN3c104HalfES4_EJEEvlPViT_T0_DpT1_,"ax",@progbits
	.align	128
        .global         _Z25multi_tensor_apply_kernelI18TensorListMetadataILi2EE16MaybeCastFunctorILi2EN3c104HalfES4_EJEEvlPViT_T0_DpT1_
        .type           _Z25multi_tensor_apply_kernelI18TensorListMetadataILi2EE16MaybeCastFunctorILi2EN3c104HalfES4_EJEEvlPViT_T0_DpT1_,@function
        .size           _Z25multi_tensor_apply_kernelI18TensorListMetadataILi2EE16MaybeCastFunctorILi2EN3c104HalfES4_EJEEvlPViT_T0_DpT1_,(.L_x_857 - _Z25multi_tensor_apply_kernelI18TensorListMetadataILi2EE16MaybeCastFunctorILi2EN3c104HalfES4_EJEEvlPViT_T0_DpT1_)
        .other          _Z25multi_tensor_apply_kernelI18TensorListMetadataILi2EE16MaybeCastFunctorILi2EN3c104HalfES4_EJEEvlPViT_T0_DpT1_,@"STO_CUDA_ENTRY STV_DEFAULT"
_Z25multi_tensor_apply_kernelI18TensorListMetadataILi2EE16MaybeCastFunctorILi2EN3c104HalfES4_EJEEvlPViT_T0_DpT1_:
.text._Z25multi_tensor_apply_kernelI18TensorListMetadataILi2EE16MaybeCastFunctorILi2EN3c104HalfES4_EJEEvlPViT_T0_DpT1_:
        /* <DEDUP_REMOVED lines=10> */
.L_x_12:
        /* <DEDUP_REMOVED lines=20> */
.L_x_13:
[----:B0-----:R-:W-:Y:S01]  /*01e0*/  VIADD R21, R20, UR4 ;  /* 0x0000000414157c36 */ /* 0x001fe20008000000 */
[----:B------:R-:W-:-:S03]  /*01f0*/  PRMT R13, RZ, 0x7610, R13 ;  /* 0x00007610ff0d7816 */ /* 0x000fc6000000000d */
[C---:B---3--:R-:W-:Y:S01]  /*0200*/  VIADD R19, R21.reuse, UR5 ;  /* 0x0000000515137c36 */ /* 0x048fe20008000000 */
[----:B------:R-:W-:-:S03]  /*0210*/  ISETP.GE.AND P3, PT, R21, R10, PT ;  /* 0x0000000a1500720c */ /* 0x000fc60003f66270 */
[C---:B------:R-:W-:Y:S01]  /*0220*/  VIADD R17, R19.reuse, UR5 ;  /* 0x0000000513117c36 */ /* 0x040fe20008000000 */
[----:B------:R-:W-:-:S03]  /*0230*/  ISETP.GE.AND P2, PT, R19, R10, PT ;  /* 0x0000000a1300720c */ /* 0x000fc60003f46270 */
[C---:B------:R-:W-:Y:S01]  /*0240*/  VIADD R15, R17.reuse, UR5 ;  /* 0x00000005110f7c36 */ /* 0x040fe20008000000 */
[----:B------:R-:W-:-:S04]  /*0250*/  ISETP.GE.AND P1, PT, R17, R10, PT ;  /* 0x0000000a1100720c */ /* 0x000fc80003f26270 */
[----:B------:R-:W-:Y:S02]  /*0260*/  ISETP.GE.AND P0, PT, R15, R10, PT ;  /* 0x0000000a0f00720c */ /* 0x000fe40003f06270 */
[----:B------:R-:W-:-:S03]  /*0270*/  @!P3 IADD3 R5, P4, PT, R0, R21, RZ ;  /* 0x000000150005b210 */ /* 0x000fc60007f9e0ff */
[----:B------:R-:W-:Y:S02]  /*0280*/  @!P2 IADD3 R3, P5, PT, R0, R19, RZ ;  /* 0x000000130003a210 */ /* 0x000fe40007fbe0ff */
[-C--:B------:R-:W-:Y:S02]  /*0290*/  @!P3 LEA.HI.X.SX32 R6, R21, R11.reuse, 0x1, P4 ;  /* 0x0000000b1506b211 */ /* 0x080fe400020f0eff */
[----:B-1----:R-:W-:Y:S02]  /*02a0*/  @!P3 LEA R8, P4, R5, UR8, 0x1 ;  /* 0x000000080508bc11 */ /* 0x002fe4000f8808ff */
[----:B------:R-:W-:Y:S02]  /*02b0*/  @!P2 LEA.HI.X.SX32 R4, R19, R11, 0x1, P5 ;  /* 0x0000000b1304a211 */ /* 0x000fe400028f0eff */
[----:B------:R-:W-:Y:S02]  /*02c0*/  @!P2 LEA R2, P5, R3, UR8, 0x1 ;  /* 0x000000080302ac11 */ /* 0x000fe4000f8a08ff */
[----:B------:R-:W-:-:S02]  /*02d0*/  @!P3 LEA.HI.X R9, R5, UR9, R6, 0x1, P4 ;  /* 0x000000090509bc11 */ /* 0x000fc4000a0f0c06 */
[C---:B------:R-:W-:Y:S02]  /*02e0*/  @!P1 IADD3 R5, P4, PT, R0.reuse, R17, RZ ;  /* 0x0000001100059210 */ /* 0x040fe40007f9e0ff */
[----:B------:R-:W-:Y:S01]  /*02f0*/  @!P2 LEA.HI.X R3, R3, UR9, R4, 0x1, P5 ;  /* 0x000000090303ac11 */ /* 0x000fe2000a8f0c04 */
[----:B------:R2:W3:Y:S01]  /*0300*/  @!P3 LDG.E.U16 R13, desc[UR10][R8.64] ;  /* 0x0000000a080db981 */ /* 0x0004e2000c1e1500 */
[----:B------:R-:W-:Y:S02]  /*0310*/  @!P0 IADD3 R7, P5, PT, R0, R15, RZ ;  /* 0x0000000f00078210 */ /* 0x000fe40007fbe0ff */
[-C--:B------:R-:W-:Y:S02]  /*0320*/  @!P1 LEA.HI.X.SX32 R12, R17, R11.reuse, 0x1, P4 ;  /* 0x0000000b110c9211 */ /* 0x080fe400020f0eff */
[----:B------:R-:W-:Y:S02]  /*0330*/  @!P1 LEA R4, P4, R5, UR8, 0x1 ;  /* 0x0000000805049c11 */ /* 0x000fe4000f8808ff */
[----:B------:R-:W-:-:S02]  /*0340*/  @!P0 LEA.HI.X.SX32 R14, R15, R11, 0x1, P5 ;  /* 0x0000000b0f0e8211 */ /* 0x000fc400028f0eff */
[----:B------:R-:W-:Y:S02]  /*0350*/  @!P0 LEA R6, P5, R7, UR8, 0x1 ;  /* 0x0000000807068c11 */ /* 0x000fe4000f8a08ff */
[--C-:B------:R-:W-:Y:S02]  /*0360*/  @!P1 LEA.HI.X R5, R5, UR9, R12.reuse, 0x1, P4 ;  /* 0x0000000905059c11 */ /* 0x100fe4000a0f0c0c */
[----:B------:R-:W-:Y:S02]  /*0370*/  PRMT R12, RZ, 0x7610, R12 ;  /* 0x00007610ff0c7816 */ /* 0x000fe4000000000c */
[----:B------:R-:W-:Y:S02]  /*0380*/  @!P0 LEA.HI.X R7, R7, UR9, R14, 0x1, P5 ;  /* 0x0000000907078c11 */ /* 0x000fe4000a8f0c0e */
[----:B------:R-:W-:Y:S02]  /*0390*/  PRMT R16, RZ, 0x7610, R16 ;  /* 0x00007610ff107816 */ /* 0x000fe40000000010 */
[----:B------:R-:W-:Y:S01]  /*03a0*/  PRMT R14, RZ, 0x7610, R14 ;  /* 0x00007610ff0e7816 */ /* 0x000fe2000000000e */
[----:B------:R-:W4:Y:S04]  /*03b0*/  @!P2 LDG.E.U16 R12, desc[UR10][R2.64] ;  /* 0x0000000a020ca981 */ /* 0x000f28000c1e1500 */
[----:B------:R-:W5:Y:S04]  /*03c0*/  @!P1 LDG.E.U16 R16, desc[UR10][R4.64] ;  /* 0x0000000a04109981 */ /* 0x000f68000c1e1500 */
[----:B------:R0:W5:Y:S01]  /*03d0*/  @!P0 LDG.E.U16 R14, desc[UR10][R6.64] ;  /* 0x0000000a060e8981 */ /* 0x000162000c1e1500 */
[----:B------:R-:W-:-:S02]  /*03e0*/  @!P3 IADD3 R18, P4, PT, R0, R21, RZ ;  /* 0x000000150012b210 */ /* 0x000fc40007f9e0ff */
[----:B------:R-:W-:Y:S02]  /*03f0*/  @!P2 IADD3 R22, P5, PT, R0, R19, RZ ;  /* 0x000000130016a210 */ /* 0x000fe40007fbe0ff */
[-C--:B------:R-:W-:Y:S02]  /*0400*/  @!P3 LEA.HI.X.SX32 R21, R21, R11.reuse, 0x1, P4 ;  /* 0x0000000b1515b211 */ /* 0x080fe400020f0eff */
[C---:B--2---:R-:W-:Y:S02]  /*0410*/  @!P3 LEA R8, P4, R18.reuse, UR6, 0x1 ;  /* 0x000000061208bc11 */ /* 0x044fe4000f8808ff */
[----:B------:R-:W-:Y:S02]  /*0420*/  @!P2 LEA.HI.X.SX32 R19, R19, R11, 0x1, P5 ;  /* 0x0000000b1313a211 */ /* 0x000fe400028f0eff */
[----:B------:R-:W-:Y:S02]  /*0430*/  @!P3 LEA.HI.X R9, R18, UR7, R21, 0x1, P4 ;  /* 0x000000071209bc11 */ /* 0x000fe4000a0f0c15 */
[----:B------:R-:W-:-:S02]  /*0440*/  @!P2 LEA R18, P5, R22, UR6, 0x1 ;  /* 0x000000061612ac11 */ /* 0x000fc4000f8a08ff */
[C---:B------:R-:W-:Y:S02]  /*0450*/  @!P1 IADD3 R21, P6, PT, R0.reuse, R17, RZ ;  /* 0x0000001100159210 */ /* 0x040fe40007fde0ff */
[----:B------:R-:W-:Y:S02]  /*0460*/  @!P0 IADD3 R23, P4, PT, R0, R15, RZ ;  /* 0x0000000f00178210 */ /* 0x000fe40007f9e0ff */
[----:B------:R-:W-:Y:S02]  /*0470*/  @!P2 LEA.HI.X R19, R22, UR7, R19, 0x1, P5 ;  /* 0x000000071613ac11 */ /* 0x000fe4000a8f0c13 */
[-C--:B0-----:R-:W-:Y:S02]  /*0480*/  @!P1 LEA.HI.X.SX32 R6, R17, R11.reuse, 0x1, P6 ;  /* 0x0000000b11069211 */ /* 0x081fe400030f0eff */
[----:B------:R-:W-:Y:S02]  /*0490*/  @!P1 LEA R2, P5, R21, UR6, 0x1 ;  /* 0x0000000615029c11 */ /* 0x000fe4000f8a08ff */
[----:B------:R-:W-:-:S02]  /*04a0*/  @!P0 LEA.HI.X.SX32 R22, R15, R11, 0x1, P4 ;  /* 0x0000000b0f168211 */ /* 0x000fc400020f0eff */
[----:B------:R-:W-:Y:S01]  /*04b0*/  @!P0 LEA R4, P4, R23, UR6, 0x1 ;  /* 0x0000000617048c11 */ /* 0x000fe2000f8808ff */
[----:B------:R-:W-:Y:S01]  /*04c0*/  ULEA UR4, UR5, UR4, 0x2 ;  /* 0x0000000405047291 */ /* 0x000fe2000f8e10ff */
[----:B------:R-:W-:Y:S02]  /*04d0*/  @!P1 LEA.HI.X R3, R21, UR7, R6, 0x1, P5 ;  /* 0x0000000715039c11 */ /* 0x000fe4000a8f0c06 */
[----:B------:R-:W-:Y:S01]  /*04e0*/  @!P0 LEA.HI.X R5, R23, UR7, R22, 0x1, P4 ;  /* 0x0000000717058c11 */ /* 0x000fe2000a0f0c16 */
[----:B---3--:R0:W-:Y:S04]  /*04f0*/  @!P3 STG.E.U16 desc[UR10][R8.64], R13 ;  /* 0x0000000d0800b986 */ /* 0x0081e8000c10150a */
[----:B----4-:R0:W-:Y:S04]  /*0500*/  @!P2 STG.E.U16 desc[UR10][R18.64], R12 ;  /* 0x0000000c1200a986 */ /* 0x0101e8000c10150a */
[----:B-----5:R0:W-:Y:S04]  /*0510*/  @!P1 STG.E.U16 desc[UR10][R2.64], R16 ;  /* 0x0000001002009986 */ /* 0x0201e8000c10150a */
[----:B------:R0:W-:Y:S01]  /*0520*/  @!P0 STG.E.U16 desc[UR10][R4.64], R14 ;  /* 0x0000000e04008986 */ /* 0x0001e2000c10150a */
[----:B------:R-:W-:-:S13]  /*0530*/  ISETP.LE.AND P0, PT, R10, UR4, PT ;  /* 0x000000040a007c0c */ /* 0x000fda000bf03270 */
[----:B0-----:R-:W-:Y:S05]  /*0540*/  @!P0 BRA `(.L_x_13) ;  /* 0xfffffffc00248947 */ /* 0x001fea000383ffff */
[----:B------:R-:W-:Y:S05]  /*0550*/  EXIT ;  /* 0x000000000000794d */ /* 0x000fea0003800000 */
.L_x_14:
        /* <DEDUP_REMOVED lines=10> */
.L_x_857:


//--------------------- .text._Z25multi_tensor_apply_kernelI18TensorListMetadataILi2EE16MaybeCastFunctorILi2EN3c104HalfEfEJEEvlPViT_T0_DpT1_ --------------------------
	.section	.text._Z25multi_tensor_apply_kernelI18TensorListMetadataILi2EE16MaybeCastFunctorILi2EN3c104HalfEfEJEEvlPViT_T0_DpT1_,"ax",@progbits
	.align	128
        .global         _Z25multi_tensor_apply_kernelI18TensorListMetadataILi2EE16MaybeCastFunctorILi2EN3c104HalfEfEJEEvlPViT_T0_DpT1_
        .type           _Z25multi_tensor_apply_kernelI18TensorListMetadataILi2EE16MaybeCastFunctorILi2EN3c104HalfEfEJEEvlPViT_T0_DpT1_,@function
        .size           _Z25multi_tensor_apply_kernelI18TensorListMetadataILi2EE16MaybeCastFunctorILi2EN3c104HalfEfEJEEvlPViT_T0_DpT1_,(.L_x_858 - _Z25multi_tensor_apply_kernelI18TensorListMetadataILi2EE16MaybeCastFunctorILi2EN3c104HalfEfEJEEvlPViT_T0_DpT1_)
        .other          _Z25multi_tensor_apply_kernelI18TensorListMetadataILi2EE16MaybeCastFunctorILi2EN3c104HalfEfEJEEvlPViT_T0_DpT1_,@"STO_CUDA_ENTRY STV_DEFAULT"
_Z25multi_tensor_apply_kernelI18TensorListMetadataILi2EE16MaybeCastFunctorILi2EN3c104HalfEfEJEEvlPViT_T0_DpT1_:
.text._Z25multi_tensor_apply_kernelI18TensorListMetadataILi2EE16MaybeCastFunctorILi2EN3c104HalfEfEJEEvlPViT_T0_DpT1_:
        /* <DEDUP_REMOVED lines=10> */
.L_x_15:
        /* <DEDUP_REMOVED lines=20> */
.L_x_16:
        /* <DEDUP_REMOVED lines=12> */
[----:B------:R-:W-:Y:S02]  /*02a0*/  @!P2 LEA.HI.X.SX32 R4, R17, R11, 0x1, P5 ;  /* 0x0000000b1104a211 */ /* 0x000fe400028f0eff */
[----:B-1----:R-:W-:Y:S02]  /*02b0*/  @!P2 LEA R2, P5, R3, UR8, 0x1 ;  /* 0x000000080302ac11 */ /* 0x002fe4000f8a08ff */
[----:B------:R-:W-:Y:S02]  /*02c0*/  @!P3 LEA R8, P4, R5, UR8, 0x1 ;  /* 0x000000080508bc11 */ /* 0x000fe4000f8808ff */
[----:B------:R-:W-:-:S02]  /*02d0*/  @!P2 LEA.HI.X R3, R3, UR9, R4, 0x1, P5 ;  /* 0x000000090303ac11 */ /* 0x000fc4000a8f0c04 */
[----:B------:R-:W-:Y:S02]  /*02e0*/  @!P3 LEA.HI.X R9, R5, UR9, R6, 0x1, P4 ;  /* 0x000000090509bc11 */ /* 0x000fe4000a0f0c06 */
[C---:B------:R-:W-:Y:S02]  /*02f0*/  @!P0 IADD3 R7, P5, PT, R0.reuse, R13, RZ ;  /* 0x0000000d00078210 */ /* 0x040fe40007fbe0ff */
[----:B------:R-:W-:Y:S01]  /*0300*/  @!P1 IADD3 R5, P4, PT, R0, R15, RZ ;  /* 0x0000000f00059210 */ /* 0x000fe20007f9e0ff */
[----:B------:R2:W3:Y:S01]  /*0310*/  @!P3 LDG.E.U16 R12, desc[UR10][R8.64] ;  /* 0x0000000a080cb981 */ /* 0x0004e2000c1e1500 */
[-C--:B------:R-:W-:Y:S02]  /*0320*/  @!P0 LEA.HI.X.SX32 R14, R13, R11.reuse, 0x1, P5 ;  /* 0x0000000b0d0e8211 */ /* 0x080fe400028f0eff */
[----:B------:R-:W-:Y:S02]  /*0330*/  @!P1 LEA.HI.X.SX32 R16, R15, R11, 0x1, P4 ;  /* 0x0000000b0f109211 */ /* 0x000fe400020f0eff */
[----:B------:R-:W-:-:S02]  /*0340*/  @!P0 LEA R6, P5, R7, UR8, 0x1 ;  /* 0x0000000807068c11 */ /* 0x000fc4000f8a08ff */
[----:B------:R-:W-:Y:S02]  /*0350*/  @!P1 LEA R4, P4, R5, UR8, 0x1 ;  /* 0x0000000805049c11 */ /* 0x000fe4000f8808ff */
[----:B------:R-:W-:Y:S02]  /*0360*/  PRMT R18, RZ, 0x7610, R18 ;  /* 0x00007610ff127816 */ /* 0x000fe40000000012 */
[----:B------:R-:W-:Y:S02]  /*0370*/  @!P0 LEA.HI.X R7, R7, UR9, R14, 0x1, P5 ;  /* 0x0000000907078c11 */ /* 0x000fe4000a8f0c0e */
[----:B------:R-:W-:Y:S02]  /*0380*/  PRMT R19, RZ, 0x7610, R19 ;  /* 0x00007610ff137816 */ /* 0x000fe40000000013 */
[----:B------:R-:W-:Y:S01]  /*0390*/  @!P1 LEA.HI.X R5, R5, UR9, R16, 0x1, P4 ;  /* 0x0000000905059c11 */ /* 0x000fe2000a0f0c10 */
[----:B------:R-:W4:Y:S01]  /*03a0*/  @!P2 LDG.E.U16 R18, desc[UR10][R2.64] ;  /* 0x0000000a0212a981 */ /* 0x000f22000c1e1500 */
[----:B------:R-:W-:-:S03]  /*03b0*/  PRMT R14, RZ, 0x7610, R14 ;  /* 0x00007610ff0e7816 */ /* 0x000fc6000000000e */
[----:B------:R-:W5:Y:S04]  /*03c0*/  @!P1 LDG.E.U16 R19, desc[UR10][R4.64] ;  /* 0x0000000a04139981 */ /* 0x000f68000c1e1500 */
[----:B------:R0:W5:Y:S01]  /*03d0*/  @!P0 LDG.E.U16 R14, desc[UR10][R6.64] ;  /* 0x0000000a060e8981 */ /* 0x000162000c1e1500 */
[C---:B------:R-:W-:Y:S02]  /*03e0*/  @!P3 IADD3 R16, P4, PT, R0.reuse, R21, RZ ;  /* 0x000000150010b210 */ /* 0x040fe40007f9e0ff */
[----:B------:R-:W-:Y:S02]  /*03f0*/  @!P2 IADD3 R22, P5, PT, R0, R17, RZ ;  /* 0x000000110016a210 */ /* 0x000fe40007fbe0ff */
[----:B------:R-:W-:Y:S02]  /*0400*/  @!P3 LEA.HI.X.SX32 R21, R21, R11, 0x1, P4 ;  /* 0x0000000b1515b211 */ /* 0x000fe400020f0eff */
[----:B--2---:R-:W-:-:S02]  /*0410*/  @!P3 LEA R8, P4, R16, UR6, 0x2 ;  /* 0x000000061008bc11 */ /* 0x004fc4000f8810ff */
[----:B------:R-:W-:Y:S02]  /*0420*/  @!P2 LEA.HI.X.SX32 R17, R17, R11, 0x1, P5 ;  /* 0x0000000b1111a211 */ /* 0x000fe400028f0eff */
[----:B------:R-:W-:Y:S02]  /*0430*/  @!P3 LEA.HI.X R9, R16, UR7, R21, 0x2, P4 ;  /* 0x000000071009bc11 */ /* 0x000fe4000a0f1415 */
[----:B------:R-:W-:Y:S02]  /*0440*/  @!P2 LEA R16, P5, R22, UR6, 0x2 ;  /* 0x000000061610ac11 */ /* 0x000fe4000f8a10ff */
[C---:B------:R-:W-:Y:S02]  /*0450*/  @!P1 IADD3 R21, P6, PT, R0.reuse, R15, RZ ;  /* 0x0000000f00159210 */ /* 0x040fe40007fde0ff */
[----:B------:R-:W-:Y:S02]  /*0460*/  @!P0 IADD3 R23, P4, PT, R0, R13, RZ ;  /* 0x0000000d00178210 */ /* 0x000fe40007f9e0ff */
[----:B------:R-:W-:-:S02]  /*0470*/  @!P2 LEA.HI.X R17, R22, UR7, R17, 0x2, P5 ;  /* 0x000000071611ac11 */ /* 0x000fc4000a8f1411 */
[-C--:B0-----:R-:W-:Y:S02]  /*0480*/  @!P1 LEA.HI.X.SX32 R6, R15, R11.reuse, 0x1, P6 ;  /* 0x0000000b0f069211 */ /* 0x081fe400030f0eff */
[----:B------:R-:W-:Y:S02]  /*0490*/  @!P1 LEA R2, P5, R21, UR6, 0x2 ;  /* 0x0000000615029c11 */ /* 0x000fe4000f8a10ff */
[----:B------:R-:W-:Y:S02]  /*04a0*/  @!P0 LEA.HI.X.SX32 R22, R13, R11, 0x1, P4 ;  /* 0x0000000b0d168211 */ /* 0x000fe400020f0eff */
[----:B------:R-:W-:Y:S01]  /*04b0*/  @!P0 LEA R4, P4, R23, UR6, 0x2 ;  /* 0x0000000617048c11 */ /* 0x000fe2000f8810ff */
[----:B------:R-:W-:Y:S01]  /*04c0*/  ULEA UR4, UR5, UR4, 0x2 ;  /* 0x0000000405047291 */ /* 0x000fe2000f8e10ff */
[----:B------:R-:W-:Y:S02]  /*04d0*/  @!P1 LEA.HI.X R3, R21, UR7, R6, 0x2, P5 ;  /* 0x0000000715039c11 */ /* 0x000fe4000a8f1406 */
[----:B------:R-:W-:Y:S01]  /*04e0*/  @!P0 LEA.HI.X R5, R23, UR7, R22, 0x2, P4 ;  /* 0x0000000717058c11 */ /* 0x000fe2000a0f1416 */
[----:B---3--:R-:W-:-:S05]  /*04f0*/  HADD2.F32 R7, -RZ, R12.H0_H0 ;  /* 0x2000000cff077230 */ /* 0x008fca0000004100 */
[----:B------:R0:W-:Y:S01]  /*0500*/  @!P3 STG.E desc[UR10][R8.64], R7 ;  /* 0x000000070800b986 */ /* 0x0001e2000c10190a */
[----:B----4-:R-:W-:Y:S02]  /*0510*/  HADD2.F32 R13, -RZ, R18.H0_H0 ;  /* 0x20000012ff0d7230 */ /* 0x010fe40000004100 */
[----:B-----5:R-:W-:-:S03]  /*0520*/  HADD2.F32 R19, -RZ, R19.H0_H0 ;  /* 0x20000013ff137230 */ /* 0x020fc60000004100 */
[----:B------:R0:W-:Y:S01]  /*0530*/  @!P2 STG.E desc[UR10][R16.64], R13 ;  /* 0x0000000d1000a986 */ /* 0x0001e2000c10190a */
[----:B------:R-:W-:-:S03]  /*0540*/  HADD2.F32 R15, -RZ, R14.H0_H0 ;  /* 0x2000000eff0f7230 */ /* 0x000fc60000004100 */
[----:B------:R0:W-:Y:S04]  /*0550*/  @!P1 STG.E desc[UR10][R2.64], R19 ;  /* 0x0000001302009986 */ /* 0x0001e8000c10190a */
[----:B------:R0:W-:Y:S01]  /*0560*/  @!P0 STG.E desc[UR10][R4.64], R15 ;  /* 0x0000000f04008986 */ /* 0x0001e2000c10190a */
[----:B------:R-:W-:-:S13]  /*0570*/  ISETP.LE.AND P0, PT, R10, UR4, PT ;  /* 0x000000040a007c0c */ /* 0x000fda000bf03270 */
[----:B0-----:R-:W-:Y:S05]  /*0580*/  @!P0 BRA `(.L_x_16) ;  /* 0xfffffffc00148947 */ /* 0x001fea000383ffff */
[----:B------:R-:W-:Y:S05]  /*0590*/  EXIT ;  /* 0x000000000000794d */ /* 0x000fea0003800000 */
.L_x_17:
        /* <DEDUP_REMOVED lines=14> */
.L_x_858:


//--------------------- .text._Z25multi_tensor_apply_kernelI18TensorListMetadataILi2EE16MaybeCastFunctorILi2EfhEJEEvlPViT_T0_DpT1_ --------------------------
	.section	.text._Z25multi_tensor_apply_kernelI18TensorListMetadataILi2EE16MaybeCastFunctorILi2EfhEJEEvlPViT_T0_DpT1_,"ax",@progbits
	.align	128
        .global         _Z25multi_tensor_apply_kernelI18TensorListMetadataILi2EE16MaybeCastFunctorILi2EfhEJEEvlPViT_T0_DpT1_
        .type           _Z25multi_tensor_apply_kernelI18TensorListMetadataILi2EE16MaybeCastFunctorILi2EfhEJEEvlPViT_T0_DpT1_,@function
        .size           _Z25multi_tensor_apply_kernelI18TensorListMetadataILi2EE16MaybeCastFunctorILi2EfhEJEEvlPViT_T0_DpT1_,(.L_x_859 - _Z25multi_tensor_apply_kernelI18TensorListMetadataILi2EE16MaybeCastFunctorILi2EfhEJEEvlPViT_T0_DpT1_)
        .other          _Z25multi_tensor_apply_kernelI18TensorListMetadataILi2EE16MaybeCastFunctorILi2EfhEJEEvlPViT_T0_DpT1_,@"STO_CUDA_ENTRY STV_DEFAULT"
_Z25multi_tensor_apply_kernelI18TensorListMetadataILi2EE16MaybeCastFunctorILi2EfhEJEEvlPViT_T0_DpT1_:
.text._Z25multi_tensor_apply_kernelI18TensorListMetadataILi2EE16MaybeCastFunctorILi2EfhEJEEvlPViT_T0_DpT1_:
        /* <DEDUP_REMOVED lines=10> */
.L_x_18:
        /* <DEDUP_REMOVED lines=20> */
.L_x_19:
        /* <DEDUP_REMOVED lines=9> */
[C---:B-1----:R-:W-:Y:S02]  /*0270*/  @!P2 LEA R18, P3, R3.reuse, UR8, 0x2 ;  /* 0x000000080312ac11 */ /* 0x042fe4000f8610ff */
[----:B------:R-:W-:Y:S02]  /*0280*/  @!P1 IADD3 R2, P4, PT, R0, R11, RZ ;  /* 0x0000000b00029210 */ /* 0x000fe40007f9e0ff */
[----:B------:R-:W-:Y:S01]  /*0290*/  @!P2 LEA.HI.X R19, R3, UR9, R6, 0x2, P3 ;  /* 0x000000090313ac11 */ /* 0x000fe200098f1406 */
[----:B------:R-:W-:Y:S01]  /*02a0*/  IMAD.MOV.U32 R6, RZ, RZ, RZ ;  /* 0x000000ffff067224 */ /* 0x000fe200078e00ff */
[----:B------:R-:W-:Y:S02]  /*02b0*/  ISETP.GE.AND P3, PT, R7, R4, PT ;  /* 0x000000040700720c */ /* 0x000fe40003f66270 */
[----:B------:R-:W-:-:S02]  /*02c0*/  @!P1 LEA.HI.X.SX32 R15, R11, R5, 0x1, P4 ;  /* 0x000000050b0f9211 */ /* 0x000fc400020f0eff */
[----:B------:R-:W-:Y:S01]  /*02d0*/  @!P1 LEA R16, P4, R2, UR8, 0x2 ;  /* 0x0000000802109c11 */ /* 0x000fe2000f8810ff */
[----:B------:R-:W3:Y:S01]  /*02e0*/  @!P2 LDG.E R6, desc[UR10][R18.64] ;  /* 0x0000000a1206a981 */ /* 0x000ee2000c1e1900 */
[----:B------:R-:W-:Y:S02]  /*02f0*/  @!P0 IADD3 R3, P5, PT, R0, R9, RZ ;  /* 0x0000000900038210 */ /* 0x000fe40007fbe0ff */
[----:B------:R-:W-:Y:S02]  /*0300*/  @!P1 LEA.HI.X R17, R2, UR9, R15, 0x2, P4 ;  /* 0x0000000902119c11 */ /* 0x000fe4000a0f140f */
[----:B------:R-:W-:Y:S02]  /*0310*/  @!P0 LEA.HI.X.SX32 R10, R9, R5, 0x1, P5 ;  /* 0x00000005090a8211 */ /* 0x000fe400028f0eff */
[----:B------:R-:W-:Y:S01]  /*0320*/  @!P0 LEA R2, P4, R3, UR8, 0x2 ;  /* 0x0000000803028c11 */ /* 0x000fe2000f8810ff */
[----:B------:R-:W-:-:S03]  /*0330*/  IMAD.MOV.U32 R8, RZ, RZ, RZ ;  /* 0x000000ffff087224 */ /* 0x000fc600078e00ff */
[----:B------:R-:W-:Y:S01]  /*0340*/  @!P0 LEA.HI.X R3, R3, UR9, R10, 0x2, P4 ;  /* 0x0000000903038c11 */ /* 0x000fe2000a0f140a */
[----:B------:R-:W-:Y:S01]  /*0350*/  IMAD.MOV.U32 R10, RZ, RZ, RZ ;  /* 0x000000ffff0a7224 */ /* 0x000fe200078e00ff */
[----:B------:R-:W-:Y:S01]  /*0360*/  @!P3 IADD3 R12, P4, PT, R0, R7, RZ ;  /* 0x00000007000cb210 */ /* 0x000fe20007f9e0ff */
[----:B------:R-:W4:Y:S03]  /*0370*/  @!P1 LDG.E R8, desc[UR10][R16.64] ;  /* 0x0000000a10089981 */ /* 0x000f26000c1e1900 */
[----:B------:R-:W-:Y:S01]  /*0380*/  @!P3 LEA.HI.X.SX32 R15, R7, R5, 0x1, P4 ;  /* 0x00000005070fb211 */ /* 0x000fe200020f0eff */
[----:B------:R2:W5:Y:S01]  /*0390*/  @!P0 LDG.E R10, desc[UR10][R2.64] ;  /* 0x0000000a020a8981 */ /* 0x000562000c1e1900 */
[----:B------:R-:W-:-:S04]  /*03a0*/  @!P3 LEA R14, P4, R12, UR8, 0x2 ;  /* 0x000000080c0ebc11 */ /* 0x000fc8000f8810ff */
[----:B------:R-:W-:Y:S01]  /*03b0*/  @!P3 LEA.HI.X R15, R12, UR9, R15, 0x2, P4 ;  /* 0x000000090c0fbc11 */ /* 0x000fe2000a0f140f */
[----:B------:R-:W-:-:S06]  /*03c0*/  IMAD.MOV.U32 R12, RZ, RZ, RZ ;  /* 0x000000ffff0c7224 */ /* 0x000fcc00078e00ff */
[----:B------:R-:W5:Y:S01]  /*03d0*/  @!P3 LDG.E R12, desc[UR10][R14.64] ;  /* 0x0000000a0e0cb981 */ /* 0x000f62000c1e1900 */
[----:B--2---:R-:W-:Y:S02]  /*03e0*/  @!P2 IADD3 R2, P4, P5, R13, UR6, R0 ;  /* 0x000000060d02ac10 */ /* 0x004fe4000fd9e000 */
[----:B------:R-:W-:Y:S02]  /*03f0*/  @!P0 SHF.R.S32.HI R16, RZ, 0x1f, R9 ;  /* 0x0000001fff108819 */ /* 0x000fe40000011409 */
[----:B------:R-:W-:Y:S01]  /*0400*/  @!P3 SHF.R.S32.HI R18, RZ, 0x1f, R7 ;  /* 0x0000001fff12b819 */ /* 0x000fe20000011407 */
[----:B------:R-:W-:Y:S01]  /*0410*/  ULEA UR4, UR5, UR4, 0x2 ;  /* 0x0000000405047291 */ /* 0x000fe2000f8e10ff */
[----:B---3--:R-:W-:-:S05]  /*0420*/  LOP3.LUT R19, R6, 0xff800000, RZ, 0xc0, !PT ;  /* 0xff80000006137812 */ /* 0x008fca00078ec0ff */
[----:B------:R-:W-:-:S06]  /*0430*/  FFMA.FTZ R19, R19, 0.125, R6 ;  /* 0x3e00000013137823 */ /* 0x000fcc0000010006 */
[----:B------:R-:W0:Y:S01]  /*0440*/  F2F.F16.F32 R19, R19 ;  /* 0x0000001300137304 */ /* 0x000e220000200800 */
[----:B----4-:R-:W-:Y:S02]  /*0450*/  LOP3.LUT R21, R8, 0xff800000, RZ, 0xc0, !PT ;  /* 0xff80000008157812 */ /* 0x010fe400078ec0ff */
[----:B-----5:R-:W-:-:S03]  /*0460*/  LOP3.LUT R17, R10, 0xff800000, RZ, 0xc0, !PT ;  /* 0xff8000000a117812 */ /* 0x020fc600078ec0ff */
[----:B------:R-:W-:Y:S02]  /*0470*/  FFMA.FTZ R6, R21, 0.125, R8 ;  /* 0x3e00000015067823 */ /* 0x000fe40000010008 */
[----:B------:R-:W-:-:S04]  /*0480*/  FFMA.FTZ R17, R17, 0.125, R10 ;  /* 0x3e00000011117823 */ /* 0x000fc8000001000a */
[----:B------:R-:W1:Y:S01]  /*0490*/  F2F.F16.F32 R6, R6 ;  /* 0x0000000600067304 */ /* 0x000e620000200800 */
[----:B------:R-:W-:Y:S02]  /*04a0*/  @!P2 SHF.R.S32.HI R8, RZ, 0x1f, R13 ;  /* 0x0000001fff08a819 */ /* 0x000fe4000001140d */
[----:B------:R-:W-:-:S05]  /*04b0*/  LOP3.LUT R3, R12, 0xff800000, RZ, 0xc0, !PT ;  /* 0xff8000000c037812 */ /* 0x000fca00078ec0ff */
[----:B------:R-:W2:Y:S01]  /*04c0*/  F2F.F16.F32 R17, R17 ;  /* 0x0000001100117304 */ /* 0x000ea20000200800 */
[----:B0-----:R-:W-:Y:S01]  /*04d0*/  @!P2 SHF.R.U32.HI R15, RZ, 0x8, R19 ;  /* 0x00000008ff0fa819 */ /* 0x001fe20000011613 */
[----:B------:R-:W-:Y:S01]  /*04e0*/  FFMA.FTZ R14, R3, 0.125, R12 ;  /* 0x3e000000030e7823 */ /* 0x000fe2000001000c */
[----:B------:R-:W-:Y:S02]  /*04f0*/  @!P2 IADD3.X R3, PT, PT, R8, UR7, R5, P4, P5 ;  /* 0x000000070803ac10 */ /* 0x000fe4000a7ea405 */
[----:B------:R-:W-:Y:S02]  /*0500*/  @!P1 SHF.R.S32.HI R8, RZ, 0x1f, R11 ;  /* 0x0000001fff089819 */ /* 0x000fe4000001140b */
[----:B------:R-:W-:Y:S01]  /*0510*/  @!P1 IADD3 R10, P4, P5, R11, UR6, R0 ;  /* 0x000000060b0a9c10 */ /* 0x000fe2000fd9e000 */
[----:B------:R4:W-:Y:S03]  /*0520*/  @!P2 STG.E.U8 desc[UR10][R2.64], R15 ;  /* 0x0000000f0200a986 */ /* 0x0009e6000c10110a */
[----:B------:R-:W-:-:S02]  /*0530*/  @!P1 IADD3.X R11, PT, PT, R8, UR7, R5, P4, P5 ;  /* 0x00000007080b9c10 */ /* 0x000fc4000a7ea405 */
[--C-:B------:R-:W-:Y:S01]  /*0540*/  @!P0 IADD3 R8, P2, P4, R9, UR6, R0.reuse ;  /* 0x0000000609088c10 */ /* 0x100fe2000fc5e000 */
[----:B------:R-:W0:Y:S01]  /*0550*/  F2F.F16.F32 R14, R14 ;  /* 0x0000000e000e7304 */ /* 0x000e220000200800 */
[----:B------:R-:W-:Y:S02]  /*0560*/  @!P3 IADD3 R12, P5, P6, R7, UR6, R0 ;  /* 0x00000006070cbc10 */ /* 0x000fe4000febe000 */
[----:B-1----:R-:W-:Y:S02]  /*0570*/  SHF.R.U32.HI R7, RZ, 0x8, R6 ;  /* 0x00000008ff077819 */ /* 0x002fe40000011606 */
[----:B------:R-:W-:Y:S02]  /*0580*/  @!P0 IADD3.X R9, PT, PT, R16, UR7, R5, P2, P4 ;  /* 0x0000000710098c10 */ /* 0x000fe400097e8405 */
[----:B--2---:R-:W-:Y:S01]  /*0590*/  SHF.R.U32.HI R17, RZ, 0x8, R17 ;  /* 0x00000008ff117819 */ /* 0x004fe20000011611 */
[----:B------:R4:W-:Y:S04]  /*05a0*/  @!P1 STG.E.U8 desc[UR10][R10.64], R7 ;  /* 0x000000070a009986 */ /* 0x0009e8000c10110a */
[----:B------:R4:W-:Y:S01]  /*05b0*/  @!P0 STG.E.U8 desc[UR10][R8.64], R17 ;  /* 0x0000001108008986 */ /* 0x0009e2000c10110a */
[----:B------:R-:W-:-:S02]  /*05c0*/  ISETP.LE.AND P0, PT, R4, UR4, PT ;  /* 0x0000000404007c0c */ /* 0x000fc4000bf03270 */
[----:B------:R-:W-:Y:S02]  /*05d0*/  @!P3 IADD3.X R13, PT, PT, R18, UR7, R5, P5, P6 ;  /* 0x00000007120dbc10 */ /* 0x000fe4000afec405 */
[----:B0-----:R-:W-:-:S05]  /*05e0*/  SHF.R.U32.HI R19, RZ, 0x8, R14 ;  /* 0x00000008ff137819 */ /* 0x001fca000001160e */
[----:B------:R4:W-:Y:S04]  /*05f0*/  @!P3 STG.E.U8 desc[UR10][R12.64], R19 ;  /* 0x000000130c00b986 */ /* 0x0009e8000c10110a */
[----:B------:R-:W-:Y:S05]  /*0600*/  @!P0 BRA `(.L_x_19) ;  /* 0xfffffff800f48947 */ /* 0x000fea000383ffff */
[----:B------:R-:W-:Y:S05]  /*0610*/  EXIT ;  /* 0x000000000000794d */ /* 0x000fea0003800000 */
.L_x_20:
        /* <DEDUP_REMOVED lines=14> */
.L_x_859:


//--------------------- .text._Z25multi_tensor_apply_kernelI18TensorListMetadataILi2EE16MaybeCastFunctorILi2EfN3c104HalfEEJEEvlPViT_T0_DpT1_ --------------------------
	.section	.text._Z25multi_tensor_apply_kernelI18TensorListMetadataILi2EE16MaybeCastFunctorILi2EfN3c104HalfEEJEEvlPViT_T0_DpT1_,"ax",@progbits
	.align	128
        .global         _Z25multi_tensor_apply_kernelI18TensorListMetadataILi2EE16MaybeCastFunctorILi2EfN3c104HalfEEJEEvlPViT_T0_DpT1_
        .type           _Z25multi_tensor_apply_kernelI18TensorListMetadataILi2EE16MaybeCastFunctorILi2EfN3c104HalfEEJEEvlPViT_T0_DpT1_,@function
        .size           _Z25multi_tensor_apply_kernelI18TensorListMetadataILi2EE16MaybeCastFunctorILi2EfN3c104HalfEEJEEvlPViT_T0_DpT1_,(.L_x_860 - _Z25multi_tensor_apply_kernelI18TensorListMetadataILi2EE16MaybeCastFunctorILi2EfN3c104HalfEEJEEvlPViT_T0_DpT1_)
        .other          _Z25multi_tensor_apply_kernelI18TensorListMetadataILi2EE16MaybeCastFunctorILi2EfN3c104HalfEEJEEvlPViT_T0_DpT1_,@"STO_CUDA_ENTRY STV_DEFAULT"
_Z25multi_tensor_apply_kernelI18TensorListMetadataILi2EE16MaybeCastFunctorILi2EfN3c104HalfEEJEEvlPViT_T0_DpT1_:
.text._Z25multi_tensor_apply_kernelI18TensorListMetadataILi2EE16MaybeCastFunctorILi2EfN3c104HalfEEJEEvlPViT_T0_DpT1_:
        /* <DEDUP_REMOVED lines=10> */
.L_x_21:
        /* <DEDUP_REMOVED lines=20> */
.L_x_22:
[----:B0-----:R-:W-:Y:S02]  /*01e0*/  VIADD R19, R16, UR4 ;  /* 0x0000000410137c36 */ /* 0x001fe40008000000 */
[----:B------:R-:W-:Y:S02]  /*01f0*/  IMAD.MOV.U32 R12, RZ, RZ, RZ ;  /* 0x000000ffff0c7224 */ /* 0x000fe400078e00ff */
        /* <DEDUP_REMOVED lines=8> */
[----:B------:R-:W-:Y:S02]  /*0280*/  ISETP.GE.AND P0, PT, R13, R10, PT ;  /* 0x0000000a0d00720c */ /* 0x000fe40003f06270 */
[----:B------:R-:W-:Y:S02]  /*0290*/  @!P2 IADD3 R2, P5, PT, R0, R17, RZ ;  /* 0x000000110002a210 */ /* 0x000fe40007fbe0ff */
[----:B-1----:R-:W-:Y:S02]  /*02a0*/  @!P3 LEA R8, P4, R4, UR8, 0x2 ;  /* 0x000000080408bc11 */ /* 0x002fe4000f8810ff */
[----:B------:R-:W-:Y:S02]  /*02b0*/  @!P2 LEA.HI.X.SX32 R3, R17, R11, 0x1, P5 ;  /* 0x0000000b1103a211 */ /* 0x000fe400028f0eff */
[----:B------:R-:W-:-:S02]  /*02c0*/  @!P2 LEA R6, P5, R2, UR8, 0x2 ;  /* 0x000000080206ac11 */ /* 0x000fc4000f8a10ff */
[----:B------:R-:W-:Y:S02]  /*02d0*/  @!P3 LEA.HI.X R9, R4, UR9, R5, 0x2, P4 ;  /* 0x000000090409bc11 */ /* 0x000fe4000a0f1405 */
[----:B------:R-:W-:Y:S02]  /*02e0*/  @!P2 LEA.HI.X R7, R2, UR9, R3, 0x2, P5 ;  /* 0x000000090207ac11 */ /* 0x000fe4000a8f1403 */
[C---:B------:R-:W-:Y:S01]  /*02f0*/  @!P1 IADD3 R3, P5, PT, R0.reuse, R15, RZ ;  /* 0x0000000f00039210 */ /* 0x040fe20007fbe0ff */
[----:B------:R-:W-:Y:S01]  /*0300*/  IMAD.MOV.U32 R21, RZ, RZ, RZ ;  /* 0x000000ffff157224 */ /* 0x000fe200078e00ff */
[----:B------:R-:W-:Y:S01]  /*0310*/  @!P0 IADD3 R5, P4, PT, R0, R13, RZ ;  /* 0x0000000d00058210 */ /* 0x000fe20007f9e0ff */
[----:B------:R-:W-:Y:S01]  /*0320*/  IMAD.MOV.U32 R23, RZ, RZ, RZ ;  /* 0x000000ffff177224 */ /* 0x000fe200078e00ff */
[----:B------:R-:W-:Y:S01]  /*0330*/  @!P1 LEA.HI.X.SX32 R14, R15, R11, 0x1, P5 ;  /* 0x0000000b0f0e9211 */ /* 0x000fe200028f0eff */
[----:B------:R0:W3:Y:S01]  /*0340*/  @!P3 LDG.E R12, desc[UR10][R8.64] ;  /* 0x0000000a080cb981 */ /* 0x0000e2000c1e1900 */
[----:B------:R-:W-:-:S02]  /*0350*/  @!P1 LEA R2, P5, R3, UR8, 0x2 ;  /* 0x0000000803029c11 */ /* 0x000fc4000f8a10ff */
[----:B------:R-:W-:Y:S01]  /*0360*/  @!P0 LEA.HI.X.SX32 R18, R13, R11, 0x1, P4 ;  /* 0x0000000b0d128211 */ /* 0x000fe200020f0eff */
[----:B------:R1:W3:Y:S01]  /*0370*/  @!P2 LDG.E R21, desc[UR10][R6.64] ;  /* 0x0000000a0615a981 */ /* 0x0002e2000c1e1900 */
[----:B------:R-:W-:Y:S02]  /*0380*/  @!P0 LEA R4, P4, R5, UR8, 0x2 ;  /* 0x0000000805048c11 */ /* 0x000fe4000f8810ff */
[----:B------:R-:W-:Y:S01]  /*0390*/  @!P1 LEA.HI.X R3, R3, UR9, R14, 0x2, P5 ;  /* 0x0000000903039c11 */ /* 0x000fe2000a8f140e */
[----:B------:R-:W-:Y:S01]  /*03a0*/  IMAD.MOV.U32 R14, RZ, RZ, RZ ;  /* 0x000000ffff0e7224 */ /* 0x000fe200078e00ff */
[----:B------:R-:W-:-:S05]  /*03b0*/  @!P0 LEA.HI.X R5, R5, UR9, R18, 0x2, P4 ;  /* 0x0000000905058c11 */ /* 0x000fca000a0f1412 */
[----:B------:R4:W5:Y:S04]  /*03c0*/  @!P1 LDG.E R14, desc[UR10][R2.64] ;  /* 0x0000000a020e9981 */ /* 0x000968000c1e1900 */
[----:B------:R4:W5:Y:S01]  /*03d0*/  @!P0 LDG.E R23, desc[UR10][R4.64] ;  /* 0x0000000a04178981 */ /* 0x000962000c1e1900 */
[C---:B0-----:R-:W-:Y:S02]  /*03e0*/  @!P3 IADD3 R9, P4, PT, R0.reuse, R19, RZ ;  /* 0x000000130009b210 */ /* 0x041fe40007f9e0ff */
[----:B------:R-:W-:Y:S02]  /*03f0*/  @!P2 IADD3 R20, P5, PT, R0, R17, RZ ;  /* 0x000000110014a210 */ /* 0x000fe40007fbe0ff */
[----:B------:R-:W-:Y:S02]  /*0400*/  @!P3 LEA.HI.X.SX32 R18, R19, R11, 0x1, P4 ;  /* 0x0000000b1312b211 */ /* 0x000fe400020f0eff */
[----:B--2---:R-:W-:-:S02]  /*0410*/  @!P3 LEA R8, P4, R9, UR6, 0x1 ;  /* 0x000000060908bc11 */ /* 0x004fc4000f8808ff */
[----:B------:R-:W-:Y:S02]  /*0420*/  @!P2 LEA.HI.X.SX32 R17, R17, R11, 0x1, P5 ;  /* 0x0000000b1111a211 */ /* 0x000fe400028f0eff */
[----:B-1----:R-:W-:Y:S02]  /*0430*/  @!P2 LEA R6, P5, R20, UR6, 0x1 ;  /* 0x000000061406ac11 */ /* 0x002fe4000f8a08ff */
[----:B------:R-:W-:Y:S02]  /*0440*/  @!P3 LEA.HI.X R9, R9, UR7, R18, 0x1, P4 ;  /* 0x000000070909bc11 */ /* 0x000fe4000a0f0c12 */
[----:B------:R-:W-:Y:S02]  /*0450*/  @!P1 IADD3 R18, P4, PT, R0, R15, RZ ;  /* 0x0000000f00129210 */ /* 0x000fe40007f9e0ff */
[----:B------:R-:W-:Y:S02]  /*0460*/  @!P2 LEA.HI.X R7, R20, UR7, R17, 0x1, P5 ;  /* 0x000000071407ac11 */ /* 0x000fe4000a8f0c11 */
[----:B------:R-:W-:-:S02]  /*0470*/  @!P0 IADD3 R17, P5, PT, R0, R13, RZ ;  /* 0x0000000d00118210 */ /* 0x000fc40007fbe0ff */
[-C--:B------:R-:W-:Y:S02]  /*0480*/  @!P1 LEA.HI.X.SX32 R15, R15, R11.reuse, 0x1, P4 ;  /* 0x0000000b0f0f9211 */ /* 0x080fe400020f0eff */
[C---:B----4-:R-:W-:Y:S02]  /*0490*/  @!P1 LEA R2, P4, R18.reuse, UR6, 0x1 ;  /* 0x0000000612029c11 */ /* 0x050fe4000f8808ff */
[----:B------:R-:W-:Y:S02]  /*04a0*/  @!P0 LEA.HI.X.SX32 R20, R13, R11, 0x1, P5 ;  /* 0x0000000b0d148211 */ /* 0x000fe400028f0eff */
[C---:B------:R-:W-:Y:S01]  /*04b0*/  @!P0 LEA R4, P5, R17.reuse, UR6, 0x1 ;  /* 0x0000000611048c11 */ /* 0x040fe2000f8a08ff */
[----:B------:R-:W-:Y:S01]  /*04c0*/  ULEA UR4, UR5, UR4, 0x2 ;  /* 0x0000000405047291 */ /* 0x000fe2000f8e10ff */
[----:B------:R-:W-:Y:S02]  /*04d0*/  @!P1 LEA.HI.X R3, R18, UR7, R15, 0x1, P4 ;  /* 0x0000000712039c11 */ /* 0x000fe4000a0f0c0f */
[----:B------:R-:W-:-:S02]  /*04e0*/  @!P0 LEA.HI.X R5, R17, UR7, R20, 0x1, P5 ;  /* 0x0000000711058c11 */ /* 0x000fc4000a8f0c14 */
[----:B---3--:R-:W-:-:S04]  /*04f0*/  F2FP.F16.F32.PACK_AB R12, R21, R12 ;  /* 0x0000000c150c723e */ /* 0x008fc800000000ff */
[----:B------:R-:W-:Y:S01]  /*0500*/  PRMT R13, R12, 0x7632, R13 ;  /* 0x000076320c0d7816 */ /* 0x000fe2000000000d */
[----:B------:R0:W-:Y:S01]  /*0510*/  @!P3 STG.E.U16 desc[UR10][R8.64], R12 ;  /* 0x0000000c0800b986 */ /* 0x0001e2000c10150a */
[----:B-----5:R-:W-:-:S03]  /*0520*/  F2FP.F16.F32.PACK_AB R14, R23, R14 ;  /* 0x0000000e170e723e */ /* 0x020fc600000000ff */
[----:B------:R4:W-:Y:S01]  /*0530*/  @!P2 STG.E.U16 desc[UR10][R6.64], R13 ;  /* 0x0000000d0600a986 */ /* 0x0009e2000c10150a */
[----:B0-----:R-:W-:-:S03]  /*0540*/  PRMT R9, R14, 0x7632, R9 ;  /* 0x000076320e097816 */ /* 0x001fc60000000009 */
[----:B------:R4:W-:Y:S04]  /*0550*/  @!P1 STG.E.U16 desc[UR10][R2.64], R14 ;  /* 0x0000000e02009986 */ /* 0x0009e8000c10150a */
[----:B------:R4:W-:Y:S01]  /*0560*/  @!P0 STG.E.U16 desc[UR10][R4.64], R9 ;  /* 0x0000000904008986 */ /* 0x0009e2000c10150a */
[----:B------:R-:W-:-:S13]  /*0570*/  ISETP.LE.AND P0, PT, R10, UR4, PT ;  /* 0x000000040a007c0c */ /* 0x000fda000bf03270 */
[----:B----4-:R-:W-:Y:S05]  /*0580*/  @!P0 BRA `(.L_x_22) ;  /* 0xfffffffc00148947 */ /* 0x010fea000383ffff */
[----:B------:R-:W-:Y:S05]  /*0590*/  EXIT ;  /* 0x000000000000794d */ /* 0x000fea0003800000 */
.L_x_23:
        /* <DEDUP_REMOVED lines=14> */
.L_x_860:


//--------------------- .text._Z25multi_tensor_apply_kernelI18TensorListMetadataILi2EE16MaybeCastFunctorILi2EffEJEEvlPViT_T0_DpT1_ --------------------------
	.section	.text._Z25multi_tensor_apply_kernelI18TensorListMetadataILi2EE16MaybeCastFunctorILi2EffEJEEvlPViT_T0_DpT1_,"ax",@progbits
	.align	128
        .global         _Z25multi_tensor_apply_kernelI18TensorListMetadataILi2EE16MaybeCastFunctorILi2EffEJEEvlPViT_T0_DpT1_
        .type           _Z25multi_tensor_apply_kernelI18TensorListMetadataILi2EE16MaybeCastFunctorILi2EffEJEEvlPViT_T0_DpT1_,@function
        .size           _Z25multi_tensor_apply_kernelI18TensorListMetadataILi2EE16MaybeCastFunctorILi2EffEJEEvlPViT_T0_DpT1_,(.L_x_861 - _Z25multi_tensor_apply_kernelI18TensorListMetadataILi2EE16MaybeCastFunctorILi2EffEJEEvlPViT_T0_DpT1_)
        .other          _Z25multi_tensor_apply_kernelI18TensorListMetadataILi2EE16MaybeCastFunctorILi2EffEJEEvlPViT_T0_DpT1_,@"STO_CUDA_ENTRY STV_DEFAULT"
_Z25multi_tensor_apply_kernelI18TensorListMetadataILi2EE16MaybeCastFunctorILi2EffEJEEvlPViT_T0_DpT1_:
.text._Z25multi_tensor_apply_kernelI18TensorListMetadataILi2EE16MaybeCastFunctorILi2EffEJEEvlPViT_T0_DpT1_:
        /* <DEDUP_REMOVED lines=10> */
.L_x_24:
        /* <DEDUP_REMOVED lines=20> */
.L_x_25:
[----:B0-----:R-:W-:Y:S02]  /*01e0*/  VIADD R21, R20, UR4 ;  /* 0x0000000414157c36 */ /* 0x001fe40008000000 */
[----:B------:R-:W-:Y:S02]  /*01f0*/  IMAD.MOV.U32 R13, RZ, RZ, RZ ;  /* 0x000000ffff0d7224 */ /* 0x000fe400078e00ff */
        /* <DEDUP_REMOVED lines=16> */
[----:B------:R-:W-:Y:S01]  /*0300*/  IMAD.MOV.U32 R16, RZ, RZ, RZ ;  /* 0x000000ffff107224 */ /* 0x000fe200078e00ff */
[----:B------:R-:W-:Y:S01]  /*0310*/  @!P0 IADD3 R7, P5, PT, R0, R15, RZ ;  /* 0x0000000f00078210 */ /* 0x000fe20007fbe0ff */
[----:B------:R2:W3:Y:S01]  /*0320*/  @!P3 LDG.E R13, desc[UR10][R8.64] ;  /* 0x0000000a080db981 */ /* 0x0004e2000c1e1900 */
[-C--:B------:R-:W-:Y:S02]  /*0330*/  @!P1 LEA.HI.X.SX32 R12, R17, R11.reuse, 0x1, P4 ;  /* 0x0000000b110c9211 */ /* 0x080fe400020f0eff */
[----:B------:R-:W-:Y:S02]  /*0340*/  @!P1 LEA R4, P4, R5, UR8, 0x2 ;  /* 0x0000000805049c11 */ /* 0x000fe4000f8810ff */
[----:B------:R-:W-:-:S02]  /*0350*/  @!P0 LEA.HI.X.SX32 R14, R15, R11, 0x1, P5 ;  /* 0x0000000b0f0e8211 */ /* 0x000fc400028f0eff */
[----:B------:R-:W-:Y:S02]  /*0360*/  @!P0 LEA R6, P5, R7, UR8, 0x2 ;  /* 0x0000000807068c11 */ /* 0x000fe4000f8a10ff */
[----:B------:R-:W-:Y:S01]  /*0370*/  @!P1 LEA.HI.X R5, R5, UR9, R12, 0x2, P4 ;  /* 0x0000000905059c11 */ /* 0x000fe2000a0f140c */
[----:B------:R-:W-:Y:S01]  /*0380*/  IMAD.MOV.U32 R12, RZ, RZ, RZ ;  /* 0x000000ffff0c7224 */ /* 0x000fe200078e00ff */
[----:B------:R-:W-:Y:S01]  /*0390*/  @!P0 LEA.HI.X R7, R7, UR9, R14, 0x2, P5 ;  /* 0x0000000907078c11 */ /* 0x000fe2000a8f140e */
[----:B------:R-:W-:Y:S02]  /*03a0*/  IMAD.MOV.U32 R14, RZ, RZ, RZ ;  /* 0x000000ffff0e7224 */ /* 0x000fe400078e00ff */
[----:B------:R-:W4:Y:S04]  /*03b0*/  @!P1 LDG.E R16, desc[UR10][R4.64] ;  /* 0x0000000a04109981 */ /* 0x000f28000c1e1900 */
[----:B------:R-:W5:Y:S04]  /*03c0*/  @!P2 LDG.E R12, desc[UR10][R2.64] ;  /* 0x0000000a020ca981 */ /* 0x000f68000c1e1900 */
[----:B------:R0:W4:Y:S01]  /*03d0*/  @!P0 LDG.E R14, desc[UR10][R6.64] ;  /* 0x0000000a060e8981 */ /* 0x000122000c1e1900 */
        /* <DEDUP_REMOVED lines=17> */
[----:B---3--:R0:W-:Y:S04]  /*04f0*/  @!P3 STG.E desc[UR10][R8.64], R13 ;  /* 0x0000000d0800b986 */ /* 0x0081e8000c10190a */
[----:B-----5:R0:W-:Y:S04]  /*0500*/  @!P2 STG.E desc[UR10][R18.64], R12 ;  /* 0x0000000c1200a986 */ /* 0x0201e8000c10190a */
[----:B----4-:R0:W-:Y:S04]  /*0510*/  @!P1 STG.E desc[UR10][R2.64], R16 ;  /* 0x0000001002009986 */ /* 0x0101e8000c10190a */
[----:B------:R0:W-:Y:S01]  /*0520*/  @!P0 STG.E desc[UR10][R4.64], R14 ;  /* 0x0000000e04008986 */ /* 0x0001e2000c10190a */
[----:B------:R-:W-:-:S13]  /*0530*/  ISETP.LE.AND P0, PT, R10, UR4, PT ;  /* 0x000000040a007c0c */ /* 0x000fda000bf03270 */
[----:B0-----:R-:W-:Y:S05]  /*0540*/  @!P0 BRA `(.L_x_25) ;  /* 0xfffffffc00248947 */ /* 0x001fea000383ffff */
[----:B------:R-:W-:Y:S05]  /*0550*/  EXIT ;  /* 0x000000000000794d */ /* 0x000fea0003800000 */
.L_x_26:
        /* <DEDUP_REMOVED lines=10> */
.L_x_861:


//--------------------- .text._Z25multi_tensor_apply_kernelI18TensorListMetadataILi4EE11AdamFunctorILi4EddEJfffff10adamMode_tfEEvlPViT_T0_DpT1_ --------------------------
	.section	.text._Z25multi_tensor_apply_kernelI18TensorListMetadataILi4EE11AdamFunctorILi4EddEJfffff10adamMode_tfEEvlPViT_T0_DpT1_,"ax",@progbits
	.align	128
        .global         _Z25multi_tensor_apply_kernelI18TensorListMetadataILi4EE11AdamFunctorILi4EddEJfffff10adamMode_tfEEvlPViT_T0_DpT1_
        .type           _Z25multi_tensor_apply_kernelI18TensorListMetadataILi4EE11AdamFunctorILi4EddEJfffff10adamMode_tfEEvlPViT_T0_DpT1_,@function
        .size           _Z25multi_tensor_apply_kernelI18TensorListMetadataILi4EE11AdamFunctorILi4EddEJfffff10adamMode_tfEEvlPViT_T0_DpT1_,(.L_x_848 - _Z25multi_tensor_apply_kernelI18TensorListMetadataILi4EE11AdamFunctorILi4EddEJfffff10adamMode_tfEEvlPViT_T0_DpT1_)
        .other          _Z25multi_tensor_apply_kernelI18TensorListMetadataILi4EE11AdamFunctorILi4EddEJfffff10adamMode_tfEEvlPViT_T0_DpT1_,@"STO_CUDA_ENTRY STV_DEFAULT"
_Z25multi_tensor_apply_kernelI18TensorListMetadataILi4EE11AdamFunctorILi4EddEJfffff10adamMode_tfEEvlPViT_T0_DpT1_:
.text._Z25multi_tensor_apply_kernelI18TensorListMetadataILi4EE11AdamFunctorILi4EddEJfffff10adamMode_tfEEvlPViT_T0_DpT1_:
[----:B------:R-:W-:Y:S01]  /*0000*/  LDC R1, c[0x0][0x37c] ;  /* 0x0000df00ff017b82 */ /* 0x000fe20000000800 */
[----:B------:R-:W0:Y:S01]  /*0010*/  S2R R0, SR_CTAID.X ;  /* 0x0000000000007919 */ /* 0x000e220000002500 */
[----:B------:R-:W-:Y:S01]  /*0020*/  UMOV UR6, 0x10 ;  /* 0x0000001000067882 */ /* 0x000fe20000000000 */
[----:B------:R-:W1:Y:S01]  /*0030*/  LDCU UR14, c[0x0][0x380] ;  /* 0x00007000ff0e77ac */ /* 0x000e620008000800 */
[----:B------:R-:W2:Y:S04]  /*0040*/  LDCU.64 UR16, c[0x0][0x358] ;  /* 0x00006b00ff1077ac */ /* 0x000ea80008000a00 */
[----:B0-----:R-:W0:Y:S01]  /*0050*/  LDC.U8 R2, c[0x0][R0+0x930] ;  /* 0x00024c0000027b82 */ /* 0x001e220000000000 */
[----:B------:R-:W-:-:S04]  /*0060*/  VIADD R3, R0, 0x10 ;  /* 0x0000001000037836 */ /* 0x000fc80000000000 */
[----:B------:R-:W-:-:S05]  /*0070*/  IMAD R3, R0, 0x3, R3 ;  /* 0x0000000300037824 */ /* 0x000fca00078e0203 */
[----:B------:R-:W-:Y:S02]  /*0080*/  R2UR UR5, R3 ;  /* 0x00000000030572ca */ /* 0x000fe400000e0000 */
[----:B0-----:R-:W-:-:S12]  /*0090*/  R2UR UR4, R2 ;  /* 0x00000000020472ca */ /* 0x001fd800000e0000 */
[----:B------:R-:W1:Y:S01]  /*00a0*/  LDCU UR5, c[0x0][UR5+0xa60] ;  /* 0x00014c00050577ac */ /* 0x000e620008000800 */
[----:B------:R-:W-:Y:S02]  /*00b0*/  ULEA UR4, UR4, UR6, 0x3 ;  /* 0x0000000604047291 */ /* 0x000fe4000f8e18ff */
[----:B-1----:R-:W-:-:S10]  /*00c0*/  UIMAD UR5, UR5, UR14, URZ ;  /* 0x0000000e050572a4 */ /* 0x002fd4000f8e02ff */
[----:B------:R-:W0:Y:S01]  /*00d0*/  LDCU.64 UR8, c[0x0][UR4+0x4a0] ;  /* 0x00009400040877ac */ /* 0x000e220008000a00 */
[----:B------:R-:W1:Y:S01]  /*00e0*/  LDCU.64 UR6, c[0x0][UR4+0x380] ;  /* 0x00007000040677ac */ /* 0x000e620008000a00 */
[----:B------:R-:W3:Y:S01]  /*00f0*/  LDCU.64 UR10, c[0x0][UR4+0x5c0] ;  /* 0x0000b800040a77ac */ /* 0x000ee20008000a00 */
[----:B------:R-:W4:Y:S01]  /*0100*/  LDCU.64 UR12, c[0x0][UR4+0x6e0] ;  /* 0x0000dc00040c77ac */ /* 0x000f220008000a00 */
[----:B------:R-:W5:Y:S01]  /*0110*/  LDCU UR4, c[0x0][UR4+0x800] ;  /* 0x00010000040477ac */ /* 0x000f620008000800 */
[----:B0-----:R-:W-:Y:S02]  /*0120*/  UIMAD.WIDE UR8, UR5, 0x8, UR8 ;  /* 0x00000008050878a5 */ /* 0x001fe4000f8e0208 */
[----:B-1----:R-:W-:Y:S02]  /*0130*/  UIMAD.WIDE UR6, UR5, 0x8, UR6 ;  /* 0x00000008050678a5 */ /* 0x002fe4000f8e0206 */
[----:B---3--:R-:W-:Y:S02]  /*0140*/  UIMAD.WIDE UR10, UR5, 0x8, UR10 ;  /* 0x00000008050a78a5 */ /* 0x008fe4000f8e020a */
[----:B------:R-:W-:Y:S01]  /*0150*/  IMAD.U32 R0, RZ, RZ, UR8 ;  /* 0x00000008ff007e24 */ /* 0x000fe2000f8e00ff */
[----:B------:R-:W-:-:S02]  /*0160*/  ULOP3.LUT UP1, URZ, UR6, 0x1f, URZ, 0xc0, !UPT ;  /* 0x0000001f06ff7892 */ /* 0x000fc4000f82c0ff */
[----:B----4-:R-:W-:Y:S02]  /*0170*/  UIMAD.WIDE UR12, UR5, 0x8, UR12 ;  /* 0x00000008050c78a5 */ /* 0x010fe4000f8e020c */
[----:B------:R-:W-:Y:S01]  /*0180*/  LOP3.LUT P2, RZ, R0, 0x1f, RZ, 0xc0, !PT ;  /* 0x0000001f00ff7812 */ /* 0x000fe2000784c0ff */
[----:B-----5:R-:W-:Y:S01]  /*0190*/  UIADD3 UR4, UPT, UPT, UR4, -UR5, URZ ;  /* 0x8000000504047290 */ /* 0x020fe2000fffe0ff */
[----:B------:R-:W-:Y:S02]  /*01a0*/  MOV R0, UR10 ;  /* 0x0000000a00007c02 */ /* 0x000fe40008000f00 */
[----:B------:R-:W-:Y:S01]  /*01b0*/  IMAD.U32 R2, RZ, RZ, UR12 ;  /* 0x0000000cff027e24 */ /* 0x000fe2000f8e00ff */
[----:B------:R-:W-:Y:S01]  /*01c0*/  PLOP3.LUT P3, PT, PT, PT, UP1, 0x80, 0x8 ;  /* 0x000000000008781c */ /* 0x000fe20003f6f018 */
[----:B------:R-:W-:Y:S01]  /*01d0*/  ULOP3.LUT UP0, URZ, UR4, 0x3, UR14, 0xc8, !UPT ;  /* 0x0000000304ff7892 */ /* 0x000fe2000f80c80e */
[----:B------:R-:W-:Y:S02]  /*01e0*/  LOP3.LUT P0, RZ, R0, 0x1f, RZ, 0xc0, !PT ;  /* 0x0000001f00ff7812 */ /* 0x000fe4000780c0ff */
[----:B------:R-:W-:-:S03]  /*01f0*/  LOP3.LUT P1, RZ, R2, 0x1f, RZ, 0xc0, !PT ;  /* 0x0000001f02ff7812 */ /* 0x000fc6000782c0ff */
[----:B------:R-:W-:-:S04]  /*0200*/  PLOP3.LUT P4, PT, PT, PT, UP0, 0x80, 0x8 ;  /* 0x000000000008781c */ /* 0x000fc80003f8f008 */
[----:B------:R-:W-:-:S04]  /*0210*/  PLOP3.LUT P2, PT, P2, P3, P4, 0x1, 0x0 ;  /* 0x000000000000781c */ /* 0x000fc80001746041 */
[----:B------:R-:W-:-:S13]  /*0220*/  PLOP3.LUT P0, PT, P1, P2, P0, 0x4, 0x0 ;  /* 0x000000000000781c */ /* 0x000fda0000f04004 */
[----:B--2---:R-:W-:Y:S05]  /*0230*/  @P0 BRA `(.L_x_27) ;  /* 0x0000006400fc0947 */ /* 0x004fea0003800000 */
[----:B------:R-:W-:-:S04]  /*0240*/  UISETP.LT.AND UP0, UPT, UR4, UR14, UPT ;  /* 0x0000000e0400728c */ /* 0x000fc8000bf01270 */
[----:B------:R-:W-:-:S04]  /*0250*/  USEL UR5, UR4, UR14, UP0 ;  /* 0x0000000e04057287 */ /* 0x000fc80008000000 */
[----:B------:R-:W-:-:S06]  /*0260*/  UISETP.GE.AND UP0, UPT, UR5, 0x1, UPT ;  /* 0x000000010500788c */ /* 0x000fcc000bf06270 */
[----:B------:R-:W-:-:S13]  /*0270*/  PLOP3.LUT P0, PT, PT, PT, UP0, 0x80, 0x8 ;  /* 0x000000000008781c */ /* 0x000fda0003f0f008 */
[----:B------:R-:W-:Y:S05]  /*0280*/  @!P0 EXIT ;  /* 0x000000000000894d */ /* 0x000fea0003800000 */
[----:B------:R-:W0:Y:S01]  /*0290*/  LDC R14, c[0x0][0xf88] ;  /* 0x0003e200ff0e7b82 */ /* 0x000e220000000800 */
[----:B------:R-:W-:Y:S01]  /*02a0*/  UISETP.LT.U32.AND UP0, UPT, UR4, UR14, UPT ;  /* 0x0000000e0400728c */ /* 0x000fe2000bf01070 */
[----:B------:R-:W1:Y:S03]  /*02b0*/  LDCU UR15, c[0x0][0x360] ;  /* 0x00006c00ff0f77ac */ /* 0x000e660008000800 */
[----:B------:R-:W-:-:S03]  /*02c0*/  USEL UR5, UR4, UR14, UP0 ;  /* 0x0000000e04057287 */ /* 0x000fc60008000000 */
[----:B------:R-:W2:Y:S08]  /*02d0*/  LDC R8, c[0x0][0xf80] ;  /* 0x0003e000ff087b82 */ /* 0x000eb00000000800 */
[----:B------:R-:W3:Y:S08]  /*02e0*/  LDC.64 R12, c[0x0][0xf90] ;  /* 0x0003e400ff0c7b82 */ /* 0x000ef00000000a00 */
[----:B------:R-:W4:Y:S01]  /*02f0*/  LDC R0, c[0x0][0xf7c] ;  /* 0x0003df00ff007b82 */ /* 0x000f220000000800 */
[----:B0-----:R-:W-:-:S06]  /*0300*/  FMUL.FTZ R14, R14, 1 ;  /* 0x3f8000000e0e7820 */ /* 0x001fcc0000410000 */
[----:B------:R-:W-:Y:S01]  /*0310*/  F2F.F64.F32 R14, R14 ;  /* 0x0000000e000e7310 */ /* 0x000fe20000201800 */
[C---:B--2---:R-:W-:Y:S01]  /*0320*/  FMUL.FTZ R6, R8.reuse, 1 ;  /* 0x3f80000008067820 */ /* 0x044fe20000410000 */
[----:B------:R-:W-:-:S04]  /*0330*/  FADD.FTZ R8, -R8, 1 ;  /* 0x3f80000008087421 */ /* 0x000fc80000010100 */
[----:B------:R-:W-:Y:S01]  /*0340*/  FMUL.FTZ R8, R8, 1 ;  /* 0x3f80000008087820 */ /* 0x000fe20000410000 */
[----:B---3--:R-:W-:Y:S01]  /*0350*/  ISETP.NE.AND P0, PT, R12, RZ, PT ;  /* 0x000000ff0c00720c */ /* 0x008fe20003f05270 */
[----:B------:R-:W-:Y:S01]  /*0360*/  FMUL.FTZ R10, R13, 1 ;  /* 0x3f8000000d0a7820 */ /* 0x000fe20000410000 */
[C---:B----4-:R-:W-:Y:S01]  /*0370*/  FMUL.FTZ R2, R0.reuse, 1 ;  /* 0x3f80000000027820 */ /* 0x050fe20000410000 */
[----:B------:R-:W-:-:S04]  /*0380*/  FADD.FTZ R0, -R0, 1 ;  /* 0x3f80000000007421 */ /* 0x000fc80000010100 */
[----:B------:R-:W-:-:S15]  /*0390*/  FMUL.FTZ R0, R0, 1 ;  /* 0x3f80000000007820 */ /* 0x000fde0000410000 */
[----:B------:R-:W-:-:S15]  /*03a0*/  NOP ;  /* 0x0000000000007918 */ /* 0x000fde0000000000 */
[----:B------:R-:W-:-:S15]  /*03b0*/  NOP ;  /* 0x0000000000007918 */ /* 0x000fde0000000000 */
[----:B------:R-:W-:-:S05]  /*03c0*/  NOP ;  /* 0x0000000000007918 */ /* 0x000fca0000000000 */
[----:B------:R-:W0:Y:S02]  /*03d0*/  F2F.F64.F32 R2, R2 ;  /* 0x0000000200027310 */ /* 0x000e240000201800 */
[----:B0-----:R-:W-:Y:S02]  /*03e0*/  R2UR UR18, R2 ;  /* 0x00000000021272ca */ /* 0x001fe400000e0000 */
[----:B------:R-:W-:-:S15]  /*03f0*/  R2UR UR19, R3 ;  /* 0x00000000031372ca */ /* 0x000fde00000e0000 */
[----:B------:R-:W-:-:S15]  /*0400*/  NOP ;  /* 0x0000000000007918 */ /* 0x000fde0000000000 */
[----:B------:R-:W-:-:S15]  /*0410*/  NOP ;  /* 0x0000000000007918 */ /* 0x000fde0000000000 */
[----:B------:R-:W-:-:S15]  /*0420*/  NOP ;  /* 0x0000000000007918 */ /* 0x000fde0000000000 */
        /* <DEDUP_REMOVED lines=20> */
[----:B------:R-:W-:Y:S01]  /*0570*/  R2UR UR25, R9 ;  /* 0x00000000091972ca */ /* 0x000fe200000e0000 */
[----:B-1----:R-:W-:-:S14]  /*0580*/  @!P0 BRA `(.L_x_28) ;  /* 0x0000003000548947 */ /* 0x002fdc0003800000 */
[----:B------:R-:W0:Y:S01]  /*0590*/  LDCU UR30, c[0x0][0xf8c] ;  /* 0x0001f180ff1e77ac */ /* 0x000e220008000800 */
[----:B------:R-:W1:Y:S01]  /*05a0*/  LDCU UR14, c[0x0][0xf84] ;  /* 0x0001f080ff0e77ac */ /* 0x000e620008000800 */
[----:B------:R-:W-:-:S05]  /*05b0*/  UMOV UR4, URZ ;  /* 0x000000ff00047c82 */ /* 0x000fca0008000000 */
.L_x_53:
[----:B0-2---:R-:W2:Y:S01]  /*05c0*/  S2R R12, SR_TID.X ;  /* 0x00000000000c7919 */ /* 0x005ea20000002100 */
[----:B------:R-:W-:Y:S01]  /*05d0*/  HFMA2 R3, -RZ, RZ, 0, 4.76837158203125e-07 ;  /* 0x00000008ff037431 */ /* 0x000fe200000001ff */
[----:B-----5:R-:W-:Y:S01]  /*05e0*/  CS2R R52, SRZ ;  /* 0x0000000000347805 */ /* 0x020fe2000001ff00 */
[----:B------:R-:W-:Y:S01]  /*05f0*/  IMAD.MOV.U32 R9, RZ, RZ, 0x8 ;  /* 0x00000008ff097424 */ /* 0x000fe200078e00ff */
[----:B------:R-:W-:Y:S01]  /*0600*/  CS2R R40, SRZ ;  /* 0x0000000000287805 */ /* 0x000fe2000001ff00 */
[----:B-1--4-:R-:W-:Y:S01]  /*0610*/  IMAD.MOV.U32 R7, RZ, RZ, 0x8 ;  /* 0x00000008ff077424 */ /* 0x012fe200078e00ff */
[----:B------:R-:W-:Y:S01]  /*0620*/  CS2R R42, SRZ ;  /* 0x00000000002a7805 */ /* 0x000fe2000001ff00 */
[----:B------:R-:W-:Y:S01]  /*0630*/  IMAD.MOV.U32 R13, RZ, RZ, 0x8 ;  /* 0x00000008ff0d7424 */ /* 0x000fe200078e00ff */
[----:B---3--:R-:W-:Y:S01]  /*0640*/  CS2R R4, SRZ ;  /* 0x0000000000047805 */ /* 0x008fe2000001ff00 */
[----:B--2---:R-:W-:-:S05]  /*0650*/  VIADD R12, R12, UR4 ;  /* 0x000000040c0c7c36 */ /* 0x004fca0008000000 */
[C---:B------:R-:W-:Y:S02]  /*0660*/  ISETP.GE.AND P0, PT, R12.reuse, UR5, PT ;  /* 0x000000050c007c0c */ /* 0x040fe4000bf06270 */
[----:B------:R-:W-:-:S04]  /*0670*/  IADD3 R11, PT, PT, R12, UR15, RZ ;  /* 0x0000000f0c0b7c10 */ /* 0x000fc8000fffe0ff */
[----:B------:R-:W-:-:S07]  /*0680*/  ISETP.GE.AND P1, PT, R11, UR5, PT ;  /* 0x000000050b007c0c */ /* 0x000fce000bf26270 */
[----:B------:R-:W-:Y:S01]  /*0690*/  @!P0 IMAD.WIDE R2, R12, R3, UR6 ;  /* 0x000000060c028e25 */ /* 0x000fe2000f8e0203 */
[----:B------:R-:W-:-:S03]  /*06a0*/  MOV R16, 0x8 ;  /* 0x0000000800107802 */ /* 0x000fc60000000f00 */
[C---:B------:R-:W-:Y:S01]  /*06b0*/  @!P0 IMAD.WIDE R8, R12.reuse, R9, UR10 ;  /* 0x0000000a0c088e25 */ /* 0x040fe2000f8e0209 */
[----:B------:R2:W5:Y:S03]  /*06c0*/  @!P0 LDG.E.64 R52, desc[UR16][R2.64] ;  /* 0x0000001002348981 */ /* 0x000566000c1e1b00 */
[C---:B------:R-:W-:Y:S01]  /*06d0*/  @!P0 IMAD.WIDE R6, R12.reuse, R7, UR8 ;  /* 0x000000080c068e25 */ /* 0x040fe2000f8e0207 */
[----:B------:R3:W5:Y:S03]  /*06e0*/  @!P0 LDG.E.64 R40, desc[UR16][R8.64] ;  /* 0x0000001008288981 */ /* 0x000766000c1e1b00 */
[----:B------:R-:W-:Y:S01]  /*06f0*/  VIADD R10, R11, UR15 ;  /* 0x0000000f0b0a7c36 */ /* 0x000fe20008000000 */
[----:B------:R4:W5:Y:S01]  /*0700*/  @!P0 LDG.E.64 R42, desc[UR16][R6.64] ;  /* 0x00000010062a8981 */ /* 0x000962000c1e1b00 */
[----:B--2---:R-:W-:Y:S01]  /*0710*/  @!P0 IMAD.WIDE R2, R12, R13, UR12 ;  /* 0x0000000c0c028e25 */ /* 0x004fe2000f8e020d */
[----:B------:R-:W-:-:S03]  /*0720*/  CS2R R38, SRZ ;  /* 0x0000000000267805 */ /* 0x000fc6000001ff00 */
[----:B------:R-:W-:Y:S02]  /*0730*/  IMAD.MOV.U32 R0, RZ, RZ, 0x8 ;  /* 0x00000008ff007424 */ /* 0x000fe400078e00ff */
[----:B------:R-:W-:Y:S01]  /*0740*/  IMAD.MOV.U32 R18, RZ, RZ, 0x8 ;  /* 0x00000008ff127424 */ /* 0x000fe200078e00ff */
[----:B------:R-:W-:Y:S02]  /*0750*/  CS2R R36, SRZ ;  /* 0x0000000000247805 */ /* 0x000fe4000001ff00 */
[----:B------:R-:W-:Y:S01]  /*0760*/  CS2R R34, SRZ ;  /* 0x0000000000227805 */ /* 0x000fe2000001ff00 */
[C---:B---3--:R-:W-:Y:S01]  /*0770*/  @!P1 IMAD.WIDE R8, R11.reuse, R16, UR8 ;  /* 0x000000080b089e25 */ /* 0x048fe2000f8e0210 */
[----:B------:R2:W5:Y:S01]  /*0780*/  @!P0 LDG.E.64 R4, desc[UR16][R2.64] ;  /* 0x0000001002048981 */ /* 0x000562000c1e1b00 */
[----:B------:R-:W-:Y:S02]  /*0790*/  CS2R R32, SRZ ;  /* 0x0000000000207805 */ /* 0x000fe4000001ff00 */
[C---:B------:R-:W-:Y:S01]  /*07a0*/  ISETP.GE.AND P2, PT, R10.reuse, UR5, PT ;  /* 0x000000050a007c0c */ /* 0x040fe2000bf46270 */
[C---:B----4-:R-:W-:Y:S01]  /*07b0*/  @!P1 IMAD.WIDE R6, R11.reuse, R0, UR6 ;  /* 0x000000060b069e25 */ /* 0x050fe2000f8e0200 */
[----:B------:R-:W5:Y:S03]  /*07c0*/  @!P1 LDG.E.64 R36, desc[UR16][R8.64] ;  /* 0x0000001008249981 */ /* 0x000f66000c1e1b00 */
[C---:B------:R-:W-:Y:S01]  /*07d0*/  @!P1 IMAD.WIDE R16, R11.reuse, R18, UR10 ;  /* 0x0000000a0b109e25 */ /* 0x040fe2000f8e0212 */
[----:B------:R3:W5:Y:S03]  /*07e0*/  @!P1 LDG.E.64 R38, desc[UR16][R6.64] ;  /* 0x0000001006269981 */ /* 0x000766000c1e1b00 */
[----:B--2---:R-:W-:Y:S01]  /*07f0*/  @!P1 IMAD.WIDE R2, R11, R0, UR12 ;  /* 0x0000000c0b029e25 */ /* 0x004fe2000f8e0200 */
[----:B------:R2:W5:Y:S03]  /*0800*/  @!P1 LDG.E.64 R34, desc[UR16][R16.64] ;  /* 0x0000001010229981 */ /* 0x000566000c1e1b00 */
[----:B------:R-:W-:Y:S01]  /*0810*/  VIADD R0, R10, UR15 ;  /* 0x0000000f0a007c36 */ /* 0x000fe20008000000 */
[----:B------:R-:W5:Y:S01]  /*0820*/  @!P1 LDG.E.64 R32, desc[UR16][R2.64] ;  /* 0x0000001002209981 */ /* 0x000f62000c1e1b00 */
[----:B------:R-:W-:-:S03]  /*0830*/  HFMA2 R19, -RZ, RZ, 0, 4.76837158203125e-07 ;  /* 0x00000008ff137431 */ /* 0x000fc600000001ff */
[----:B------:R-:W-:Y:S01]  /*0840*/  ISETP.GE.AND P1, PT, R0, UR5, PT ;  /* 0x0000000500007c0c */ /* 0x000fe2000bf26270 */
[----:B------:R-:W-:Y:S01]  /*0850*/  IMAD.MOV.U32 R45, RZ, RZ, 0x8 ;  /* 0x00000008ff2d7424 */ /* 0x000fe200078e00ff */
[----:B------:R-:W-:Y:S02]  /*0860*/  CS2R R30, SRZ ;  /* 0x00000000001e7805 */ /* 0x000fe4000001ff00 */
[----:B------:R-:W-:Y:S02]  /*0870*/  CS2R R28, SRZ ;  /* 0x00000000001c7805 */ /* 0x000fe4000001ff00 */
[----:B------:R-:W-:Y:S01]  /*0880*/  CS2R R26, SRZ ;  /* 0x00000000001a7805 */ /* 0x000fe2000001ff00 */
[----:B---3--:R-:W-:Y:S01]  /*0890*/  @!P2 IMAD.WIDE R6, R10, R13, UR6 ;  /* 0x000000060a06ae25 */ /* 0x008fe2000f8e020d */
[----:B------:R-:W-:-:S03]  /*08a0*/  MOV R47, 0x8 ;  /* 0x00000008002f7802 */ /* 0x000fc60000000f00 */
[----:B------:R-:W-:Y:S02]  /*08b0*/  HFMA2 R55, -RZ, RZ, 0, 4.76837158203125e-07 ;  /* 0x00000008ff377431 */ /* 0x000fe400000001ff */
[C---:B------:R-:W-:Y:S01]  /*08c0*/  @!P2 IMAD.WIDE R8, R10.reuse, R19, UR8 ;  /* 0x000000080a08ae25 */ /* 0x040fe2000f8e0213 */
[----:B------:R3:W5:Y:S03]  /*08d0*/  @!P2 LDG.E.64 R30, desc[UR16][R6.64] ;  /* 0x00000010061ea981 */ /* 0x000766000c1e1b00 */
[----:B------:R-:W-:Y:S01]  /*08e0*/  @!P2 IMAD.WIDE R44, R10, R45, UR10 ;  /* 0x0000000a0a2cae25 */ /* 0x000fe2000f8e022d */
[----:B------:R4:W5:Y:S03]  /*08f0*/  @!P2 LDG.E.64 R28, desc[UR16][R8.64] ;  /* 0x00000010081ca981 */ /* 0x000966000c1e1b00 */
[----:B------:R-:W-:Y:S01]  /*0900*/  IMAD.MOV.U32 R49, RZ, RZ, 0x8 ;  /* 0x00000008ff317424 */ /* 0x000fe200078e00ff */
[----:B------:R0:W5:Y:S01]  /*0910*/  @!P2 LDG.E.64 R26, desc[UR16][R44.64] ;  /* 0x000000102c1aa981 */ /* 0x000162000c1e1b00 */
[----:B------:R-:W-:Y:S01]  /*0920*/  IMAD.MOV.U32 R51, RZ, RZ, 0x8 ;  /* 0x00000008ff337424 */ /* 0x000fe200078e00ff */
[----:B------:R-:W-:-:S02]  /*0930*/  CS2R R24, SRZ ;  /* 0x0000000000187805 */ /* 0x000fc4000001ff00 */
[----:B------:R-:W-:Y:S02]  /*0940*/  CS2R R22, SRZ ;  /* 0x0000000000167805 */ /* 0x000fe4000001ff00 */
[----:B------:R-:W-:Y:S02]  /*0950*/  CS2R R20, SRZ ;  /* 0x0000000000147805 */ /* 0x000fe4000001ff00 */
[----:B------:R-:W-:Y:S02]  /*0960*/  CS2R R18, SRZ ;  /* 0x0000000000127805 */ /* 0x000fe4000001ff00 */
[----:B--2---:R-:W-:Y:S01]  /*0970*/  CS2R R16, SRZ ;  /* 0x0000000000107805 */ /* 0x004fe2000001ff00 */
[----:B---3--:R-:W-:-:S04]  /*0980*/  @!P1 IMAD.WIDE R6, R0, R47, UR6 ;  /* 0x0000000600069e25 */ /* 0x008fc8000f8e022f */
[----:B------:R-:W-:Y:S01]  /*0990*/  @!P2 IMAD.WIDE R2, R10, R13, UR12 ;  /* 0x0000000c0a02ae25 */ /* 0x000fe2000f8e020d */
[----:B------:R2:W5:Y:S03]  /*09a0*/  @!P1 LDG.E.64 R22, desc[UR16][R6.64] ;  /* 0x0000001006169981 */ /* 0x000566000c1e1b00 */
[C---:B----4-:R-:W-:Y:S01]  /*09b0*/  @!P1 IMAD.WIDE R8, R0.reuse, R49, UR8 ;  /* 0x0000000800089e25 */ /* 0x050fe2000f8e0231 */
[----:B------:R2:W5:Y:S03]  /*09c0*/  @!P2 LDG.E.64 R24, desc[UR16][R2.64] ;  /* 0x000000100218a981 */ /* 0x000566000c1e1b00 */
[C---:B0-----:R-:W-:Y:S01]  /*09d0*/  @!P1 IMAD.WIDE R44, R0.reuse, R51, UR10 ;  /* 0x0000000a002c9e25 */ /* 0x041fe2000f8e0233 */
[----:B------:R2:W5:Y:S03]  /*09e0*/  @!P1 LDG.E.64 R20, desc[UR16][R8.64] ;  /* 0x0000001008149981 */ /* 0x000566000c1e1b00 */
[----:B------:R-:W-:Y:S01]  /*09f0*/  @!P1 IMAD.WIDE R46, R0, R55, UR12 ;  /* 0x0000000c002e9e25 */ /* 0x000fe2000f8e0237 */
[----:B------:R2:W5:Y:S04]  /*0a00*/  @!P1 LDG.E.64 R18, desc[UR16][R44.64] ;  /* 0x000000102c129981 */ /* 0x000568000c1e1b00 */
[----:B------:R2:W5:Y:S01]  /*0a10*/  @!P1 LDG.E.64 R16, desc[UR16][R46.64] ;  /* 0x000000102e109981 */ /* 0x000562000c1e1b00 */
[----:B------:R-:W-:Y:S04]  /*0a20*/  BSSY.RECONVERGENT B1, `(.L_x_29) ;  /* 0x00000b0000017945 */ /* 0x000fe80003800200 */
[----:B------:R-:W-:Y:S05]  /*0a30*/  @P0 BRA `(.L_x_30) ;  /* 0x0000000800b80947 */ /* 0x000fea0003800000 */
[----:B--2---:R-:W0:Y:S01]  /*0a40*/  MUFU.RCP64H R3, R15 ;  /* 0x0000000f00037308 */ /* 0x004e220000001800 */
[----:B------:R-:W-:Y:S01]  /*0a50*/  IMAD.MOV.U32 R2, RZ, RZ, 0x1 ;  /* 0x00000001ff027424 */ /* 0x000fe200078e00ff */
[----:B-----5:R-:W-:Y:S01]  /*0a60*/  FSETP.GEU.AND P1, PT, |R5|, 6.5827683646048100446e-37, PT ;  /* 0x036000000500780b */ /* 0x020fe20003f2e200 */
[----:B------:R-:W-:Y:S04]  /*0a70*/  BSSY.RECONVERGENT B2, `(.L_x_31) ;  /* 0x000002d000027945 */ /* 0x000fe80003800200 */
[----:B0-----:R-:W0:-:S15]  /*0a80*/  DFMA R6, -R14, R2, 1 ;  /* 0x3ff000000e06742b */ /* 0x001e1e0000000102 */
[----:B------:R-:W-:-:S15]  /*0a90*/  NOP ;  /* 0x0000000000007918 */ /* 0x000fde0000000000 */
[----:B------:R-:W-:-:S15]  /*0aa0*/  NOP ;  /* 0x0000000000007918 */ /* 0x000fde0000000000 */
[----:B------:R-:W-:-:S15]  /*0ab0*/  NOP ;  /* 0x0000000000007918 */ /* 0x000fde0000000000 */
[----:B------:R-:W-:-:S04]  /*0ac0*/  NOP ;  /* 0x0000000000007918 */ /* 0x000fc80000000000 */
[----:B0-----:R-:W0:-:S15]  /*0ad0*/  DFMA R6, R6, R6, R6 ;  /* 0x000000060606722b */ /* 0x001e1e0000000006 */
        /* <DEDUP_REMOVED lines=19> */
[----:B0-----:R-:W0:-:S15]  /*0c10*/  DMUL R6, R2, R4 ;  /* 0x0000000402067228 */ /* 0x001e1e0000000000 */
[----:B------:R-:W-:-:S15]  /*0c20*/  NOP ;  /* 0x0000000000007918 */ /* 0x000fde0000000000 */
[----:B------:R-:W-:-:S15]  /*0c30*/  NOP ;  /* 0x0000000000007918 */ /* 0x000fde0000000000 */
[----:B------:R-:W-:-:S15]  /*0c40*/  NOP ;  /* 0x0000000000007918 */ /* 0x000fde0000000000 */
[----:B------:R-:W-:-:S04]  /*0c50*/  NOP ;  /* 0x0000000000007918 */ /* 0x000fc80000000000 */
[----:B0-----:R-:W0:-:S15]  /*0c60*/  DFMA R8, -R14, R6, R4 ;  /* 0x000000060e08722b */ /* 0x001e1e0000000104 */
[----:B------:R-:W-:-:S15]  /*0c70*/  NOP ;  /* 0x0000000000007918 */ /* 0x000fde0000000000 */
[----:B------:R-:W-:-:S15]  /*0c80*/  NOP ;  /* 0x0000000000007918 */ /* 0x000fde0000000000 */
[----:B------:R-:W-:-:S15]  /*0c90*/  NOP ;  /* 0x0000000000007918 */ /* 0x000fde0000000000 */
[----:B------:R-:W-:-:S04]  /*0ca0*/  NOP ;  /* 0x0000000000007918 */ /* 0x000fc80000000000 */
[----:B0-----:R-:W0:Y:S02]  /*0cb0*/  DFMA R2, R2, R8, R6 ;  /* 0x000000080202722b */ /* 0x001e240000000006 */
[----:B0-----:R-:W-:-:S05]  /*0cc0*/  FFMA R6, RZ, R15, R3 ;  /* 0x0000000fff067223 */ /* 0x001fca0000000003 */
[----:B------:R-:W-:-:S13]  /*0cd0*/  FSETP.GT.AND P0, PT, |R6|, 1.469367938527859385e-39, PT ;  /* 0x001000000600780b */ /* 0x000fda0003f04200 */
[----:B------:R-:W-:Y:S05]  /*0ce0*/  @P0 BRA P1, `(.L_x_32) ;  /* 0x0000000000140947 */ /* 0x000fea0000800000 */
[----:B------:R-:W-:Y:S01]  /*0cf0*/  IMAD.MOV.U32 R9, RZ, RZ, R5 ;  /* 0x000000ffff097224 */ /* 0x000fe200078e0005 */
[----:B------:R-:W-:Y:S01]  /*0d00*/  MOV R2, R14 ;  /* 0x0000000e00027202 */ /* 0x000fe20000000f00 */
[----:B------:R-:W-:Y:S01]  /*0d10*/  IMAD.MOV.U32 R3, RZ, RZ, R15 ;  /* 0x000000ffff037224 */ /* 0x000fe200078e000f */
[----:B------:R-:W-:-:S07]  /*0d20*/  MOV R6, 0xd40 ;  /* 0x00000d4000067802 */ /* 0x000fce0000000f00 */
[----:B-1----:R-:W-:Y:S05]  /*0d30*/  CALL.REL.NOINC `($__internal_0_$__cuda_sm20_div_rn_f64_full) ;  /* 0x000000b800bc7944 */ /* 0x002fea0003c00000 */
.L_x_32:
[----:B-1----:R-:W-:Y:S05]  /*0d40*/  BSYNC.RECONVERGENT B2 ;  /* 0x0000000000027941 */ /* 0x002fea0003800200 */
.L_x_31:
[----:B------:R-:W-:Y:S01]  /*0d50*/  IMAD.MOV.U32 R9, RZ, RZ, 0x8 ;  /* 0x00000008ff097424 */ /* 0x000fe200078e00ff */
[----:B------:R-:W-:Y:S01]  /*0d60*/  MOV R45, 0x8 ;  /* 0x00000008002d7802 */ /* 0x000fe20000000f00 */
[----:B------:R-:W0:Y:S02]  /*0d70*/  DMUL R4, R2, UR20 ;  /* 0x0000001402047c28 */ /* 0x000e240008000000 */
[----:B------:R-:W-:-:S04]  /*0d80*/  IMAD.WIDE R8, R12, R9, UR8 ;  /* 0x000000080c087e25 */ /* 0x000fc8000f8e0209 */
[----:B------:R-:W-:-:S15]  /*0d90*/  IMAD.WIDE R44, R12, R45, UR10 ;  /* 0x0000000a0c2c7e25 */ /* 0x000fde000f8e022d */
[----:B------:R-:W-:-:S15]  /*0da0*/  NOP ;  /* 0x0000000000007918 */ /* 0x000fde0000000000 */
[----:B------:R-:W-:-:S15]  /*0db0*/  NOP ;  /* 0x0000000000007918 */ /* 0x000fde0000000000 */
[----:B------:R-:W-:-:S13]  /*0dc0*/  NOP ;  /* 0x0000000000007918 */ /* 0x000fda0000000000 */
[----:B------:R-:W-:-:S15]  /*0dd0*/  DMUL R40, R40, UR22 ;  /* 0x0000001628287c28 */ /* 0x000fde0008000000 */
[----:B------:R-:W-:-:S15]  /*0de0*/  NOP ;  /* 0x0000000000007918 */ /* 0x000fde0000000000 */
[----:B------:R-:W-:-:S15]  /*0df0*/  NOP ;  /* 0x0000000000007918 */ /* 0x000fde0000000000 */
[----:B------:R-:W-:-:S15]  /*0e00*/  NOP ;  /* 0x0000000000007918 */ /* 0x000fde0000000000 */
[----:B------:R-:W-:-:S04]  /*0e10*/  NOP ;  /* 0x0000000000007918 */ /* 0x000fc80000000000 */
[----:B------:R-:W-:-:S15]  /*0e20*/  DMUL R6, R2, UR24 ;  /* 0x0000001802067c28 */ /* 0x000fde0008000000 */
[----:B------:R-:W-:-:S15]  /*0e30*/  NOP ;  /* 0x0000000000007918 */ /* 0x000fde0000000000 */
[----:B------:R-:W-:-:S15]  /*0e40*/  NOP ;  /* 0x0000000000007918 */ /* 0x000fde0000000000 */
[----:B------:R-:W-:-:S15]  /*0e50*/  NOP ;  /* 0x0000000000007918 */ /* 0x000fde0000000000 */
[----:B------:R-:W-:-:S04]  /*0e60*/  NOP ;  /* 0x0000000000007918 */ /* 0x000fc80000000000 */
[----:B0-----:R-:W0:Y:S02]  /*0e70*/  DFMA R42, R42, UR18, R4 ;  /* 0x000000122a2a7c2b */ /* 0x001e240008000004 */
[----:B0-----:R0:W-:-:S15]  /*0e80*/  STG.E.64 desc[UR16][R8.64], R42 ;  /* 0x0000002a08007986 */ /* 0x0011de000c101b10 */
[----:B------:R-:W-:-:S15]  /*0e90*/  NOP ;  /* 0x0000000000007918 */ /* 0x000fde0000000000 */
[----:B------:R-:W-:-:S15]  /*0ea0*/  NOP ;  /* 0x0000000000007918 */ /* 0x000fde0000000000 */
[----:B------:R-:W-:-:S15]  /*0eb0*/  NOP ;  /* 0x0000000000007918 */ /* 0x000fde0000000000 */
[----:B------:R-:W-:-:S02]  /*0ec0*/  NOP ;  /* 0x0000000000007918 */ /* 0x000fc40000000000 */
[----:B------:R-:W1:Y:S02]  /*0ed0*/  DFMA R6, R6, R2, R40 ;  /* 0x000000020606722b */ /* 0x000e640000000028 */
[----:B-1----:R1:W-:Y:S04]  /*0ee0*/  STG.E.64 desc[UR16][R44.64], R6 ;  /* 0x000000062c007986 */ /* 0x0023e8000c101b10 */
[----:B------:R0:W2:Y:S01]  /*0ef0*/  LDG.E.64 R4, desc[UR16][R8.64] ;  /* 0x0000001008047981 */ /* 0x0000a2000c1e1b00 */
[----:B------:R-:W-:Y:S01]  /*0f00*/  UMOV UR28, 0xf0000000 ;  /* 0xf0000000001c7882 */ /* 0x000fe20000000000 */
[----:B------:R-:W-:-:S15]  /*0f10*/  UMOV UR29, 0x380fffff ;  /* 0x380fffff001d7882 */ /* 0x000fde0000000000 */
[----:B------:R-:W-:-:S15]  /*0f20*/  NOP ;  /* 0x0000000000007918 */ /* 0x000fde0000000000 */
[----:B------:R-:W-:-:S15]  /*0f30*/  NOP ;  /* 0x0000000000007918 */ /* 0x000fde0000000000 */
[----:B------:R-:W-:-:S11]  /*0f40*/  NOP ;  /* 0x0000000000007918 */ /* 0x000fd60000000000 */
[----:B------:R-:W3:Y:S01]  /*0f50*/  F2F.F32.F64 R13, R6 ;  /* 0x00000006000d7310 */ /* 0x000ee20000301000 */
[----:B------:R-:W-:-:S15]  /*0f60*/  BSSY.RECONVERGENT B2, `(.L_x_33) ;  /* 0x0000041000027945 */ /* 0x000fde0003800200 */
[----:B------:R-:W-:-:S15]  /*0f70*/  NOP ;  /* 0x0000000000007918 */ /* 0x000fde0000000000 */
[----:B------:R-:W-:-:S15]  /*0f80*/  NOP ;  /* 0x0000000000007918 */ /* 0x000fde0000000000 */
[----:B------:R-:W-:-:S15]  /*0f90*/  NOP ;  /* 0x0000000000007918 */ /* 0x000fde0000000000 */
[----:B------:R-:W-:-:S03]  /*0fa0*/  NOP ;  /* 0x0000000000007918 */ /* 0x000fc60000000000 */
[----:B------:R-:W3:Y:S02]  /*0fb0*/  DSETP.GEU.AND P0, PT, |R6|, UR28, PT ;  /* 0x0000001c06007e2a */ /* 0x000ee4000bf0e200 */
[----:B---3--:R-:W-:-:S06]  /*0fc0*/  @!P0 FMUL R13, R13, 1.175494350822287508e-38 ;  /* 0x008000000d0d8820 */ /* 0x008fcc0000400000 */
[----:B------:R-:W3:Y:S02]  /*0fd0*/  MUFU.SQRT R13, R13 ;  /* 0x0000000d000d7308 */ /* 0x000ee40000002000 */
[----:B---3--:R-:W-:-:S04]  /*0fe0*/  FADD.FTZ R2, R13, UR14 ;  /* 0x0000000e0d027e21 */ /* 0x008fc80008010000 */
[----:B------:R-:W-:Y:S01]  /*0ff0*/  FMUL.FTZ R40, R2, 1 ;  /* 0x3f80000002287820 */ /* 0x000fe20000410000 */
[----:B------:R-:W-:-:S15]  /*1000*/  IMAD.MOV.U32 R2, RZ, RZ, 0x1 ;  /* 0x00000001ff027424 */ /* 0x000fde00078e00ff */
[----:B------:R-:W-:-:S15]  /*1010*/  NOP ;  /* 0x0000000000007918 */ /* 0x000fde0000000000 */
[----:B------:R-:W-:-:S15]  /*1020*/  NOP ;  /* 0x0000000000007918 */ /* 0x000fde0000000000 */
[----:B------:R-:W-:-:S04]  /*1030*/  NOP ;  /* 0x0000000000007918 */ /* 0x000fc80000000000 */
[----:B------:R-:W3:Y:S02]  /*1040*/  F2F.F64.F32 R40, R40 ;  /* 0x0000002800287310 */ /* 0x000ee40000201800 */
[----:B---3--:R-:W0:-:S15]  /*1050*/  MUFU.RCP64H R3, R41 ;  /* 0x0000002900037308 */ /* 0x008e1e0000001800 */
[----:B------:R-:W-:-:S15]  /*1060*/  NOP ;  /* 0x0000000000007918 */ /* 0x000fde0000000000 */
[----:B------:R-:W-:-:S15]  /*1070*/  NOP ;  /* 0x0000000000007918 */ /* 0x000fde0000000000 */
[----:B------:R-:W-:-:S15]  /*1080*/  NOP ;  /* 0x0000000000007918 */ /* 0x000fde0000000000 */
[----:B------:R-:W-:-:S02]  /*1090*/  NOP ;  /* 0x0000000000007918 */ /* 0x000fc40000000000 */
[----:B0-----:R-:W0:-:S15]  /*10a0*/  DFMA R8, -R40, R2, 1 ;  /* 0x3ff000002808742b */ /* 0x001e1e0000000102 */
[----:B------:R-:W-:-:S15]  /*10b0*/  NOP ;  /* 0x0000000000007918 */ /* 0x000fde0000000000 */
[----:B------:R-:W-:-:S15]  /*10c0*/  NOP ;  /* 0x0000000000007918 */ /* 0x000fde0000000000 */
[----:B------:R-:W-:-:S15]  /*10d0*/  NOP ;  /* 0x0000000000007918 */ /* 0x000fde0000000000 */
[----:B------:R-:W-:-:S04]  /*10e0*/  NOP ;  /* 0x0000000000007918 */ /* 0x000fc80000000000 */
[----:B0-----:R-:W0:Y:S01]  /*10f0*/  DFMA R8, R8, R8, R8 ;  /* 0x000000080808722b */ /* 0x001e220000000008 */
[----:B--2---:R-:W-:-:S15]  /*1100*/  FSETP.GEU.AND P1, PT, |R5|, 6.5827683646048100446e-37, PT ;  /* 0x036000000500780b */ /* 0x004fde0003f2e200 */
[----:B------:R-:W-:-:S15]  /*1110*/  NOP ;  /* 0x0000000000007918 */ /* 0x000fde0000000000 */
[----:B------:R-:W-:-:S15]  /*1120*/  NOP ;  /* 0x0000000000007918 */ /* 0x000fde0000000000 */
[----:B------:R-:W-:-:S15]  /*1130*/  NOP ;  /* 0x0000000000007918 */ /* 0x000fde0000000000 */
[----:B------:R-:W-:-:S03]  /*1140*/  NOP ;  /* 0x0000000000007918 */ /* 0x000fc60000000000 */
        /* <DEDUP_REMOVED lines=10> */
[----:B0-----:R-:W1:-:S15]  /*11f0*/  DFMA R2, R8, R2, R8 ;  /* 0x000000020802722b */ /* 0x001e5e0000000008 */
[----:B------:R-:W-:-:S15]  /*1200*/  NOP ;  /* 0x0000000000007918 */ /* 0x000fde0000000000 */
[----:B------:R-:W-:-:S15]  /*1210*/  NOP ;  /* 0x0000000000007918 */ /* 0x000fde0000000000 */
[----:B------:R-:W-:-:S15]  /*1220*/  NOP ;  /* 0x0000000000007918 */ /* 0x000fde0000000000 */
[----:B------:R-:W-:-:S04]  /*1230*/  NOP ;  /* 0x0000000000007918 */ /* 0x000fc80000000000 */
[----:B-1----:R-:W0:-:S15]  /*1240*/  DMUL R6, R4, R2 ;  /* 0x0000000204067228 */ /* 0x002e1e0000000000 */
        /* <DEDUP_REMOVED lines=17> */
[----:B------:R-:W-:Y:S05]  /*1360*/  CALL.REL.NOINC `($__internal_0_$__cuda_sm20_div_rn_f64_full) ;  /* 0x000000b400307944 */ /* 0x000fea0003c00000 */
.L_x_34:
[----:B------:R-:W-:Y:S05]  /*1370*/  BSYNC.RECONVERGENT B2 ;  /* 0x0000000000027941 */ /* 0x000fea0003800200 */
.L_x_33:
[----:B------:R-:W0:Y:S01]  /*1380*/  DFMA R2, R52, UR26, R2 ;  /* 0x0000001a34027c2b */ /* 0x000e220008000002 */
[----:B------:R-:W-:Y:S01]  /*1390*/  UMOV UR28, 0xf0000000 ;  /* 0xf0000000001c7882 */ /* 0x000fe20000000000 */
[----:B------:R-:W-:-:S15]  /*13a0*/  UMOV UR29, 0x380fffff ;  /* 0x380fffff001d7882 */ /* 0x000fde0000000000 */
[----:B------:R-:W-:-:S15]  /*13b0*/  NOP ;  /* 0x0000000000007918 */ /* 0x000fde0000000000 */
[----:B------:R-:W-:-:S15]  /*13c0*/  NOP ;  /* 0x0000000000007918 */ /* 0x000fde0000000000 */
[----:B------:R-:W-:-:S15]  /*13d0*/  NOP ;  /* 0x0000000000007918 */ /* 0x000fde0000000000 */
[----:B------:R-:W-:-:S02]  /*13e0*/  NOP ;  /* 0x0000000000007918 */ /* 0x000fc40000000000 */
[----:B0-----:R-:W0:Y:S01]  /*13f0*/  F2F.F32.F64 R4, R2 ;  /* 0x0000000200047310 */ /* 0x001e220000301000 */
[----:B------:R-:W-:-:S05]  /*1400*/  MOV R13, 0x8 ;  /* 0x00000008000d7802 */ /* 0x000fca0000000f00 */
[----:B------:R-:W-:-:S15]  /*1410*/  IMAD.WIDE R12, R12, R13, UR6 ;  /* 0x000000060c0c7e25 */ /* 0x000fde000f8e020d */
[----:B------:R-:W-:-:S15]  /*1420*/  NOP ;  /* 0x0000000000007918 */ /* 0x000fde0000000000 */
[----:B------:R-:W-:-:S15]  /*1430*/  NOP ;  /* 0x0000000000007918 */ /* 0x000fde0000000000 */
[----:B------:R-:W-:-:S13]  /*1440*/  NOP ;  /* 0x0000000000007918 */ /* 0x000fda0000000000 */
[----:B------:R-:W0:Y:S02]  /*1450*/  DSETP.GEU.AND P0, PT, |R2|, UR28, PT ;  /* 0x0000001c02007e2a */ /* 0x000e24000bf0e200 */
[----:B0-----:R-:W-:-:S04]  /*1460*/  @!P0 FMUL R4, R4, 1.175494350822287508e-38 ;  /* 0x0080000004048820 */ /* 0x001fc80000400000 */
[----:B------:R-:W-:-:S15]  /*1470*/  FMUL.FTZ R6, R4, UR30 ;  /* 0x0000001e04067c20 */ /* 0x000fde0008410000 */
[----:B------:R-:W-:-:S15]  /*1480*/  NOP ;  /* 0x0000000000007918 */ /* 0x000fde0000000000 */
[----:B------:R-:W-:-:S15]  /*1490*/  NOP ;  /* 0x0000000000007918 */ /* 0x000fde0000000000 */
[----:B------:R-:W-:-:S13]  /*14a0*/  NOP ;  /* 0x0000000000007918 */ /* 0x000fda0000000000 */
[----:B------:R-:W0:-:S15]  /*14b0*/  F2F.F64.F32 R4, R6 ;  /* 0x0000000600047310 */ /* 0x000e1e0000201800 */
[----:B------:R-:W-:-:S15]  /*14c0*/  NOP ;  /* 0x0000000000007918 */ /* 0x000fde0000000000 */
[----:B------:R-:W-:-:S15]  /*14d0*/  NOP ;  /* 0x0000000000007918 */ /* 0x000fde0000000000 */
[----:B------:R-:W-:-:S15]  /*14e0*/  NOP ;  /* 0x0000000000007918 */ /* 0x000fde0000000000 */
[----:B------:R-:W-:-:S04]  /*14f0*/  NOP ;  /* 0x0000000000007918 */ /* 0x000fc80000000000 */
[----:B0-----:R-:W0:Y:S02]  /*1500*/  DADD R4, -R4, R52 ;  /* 0x0000000004047229 */ /* 0x001e240000000134 */
[----:B0-----:R0:W-:Y:S02]  /*1510*/  STG.E.64 desc[UR16][R12.64], R4 ;  /* 0x000000040c007986 */ /* 0x0011e4000c101b10 */
.L_x_30:
[----:B-1----:R-:W-:Y:S05]  /*1520*/  BSYNC.RECONVERGENT B1 ;  /* 0x0000000000017941 */ /* 0x002fea0003800200 */
.L_x_29:
[----:B------:R-:W-:Y:S01]  /*1530*/  ISETP.GE.AND P0, PT, R11, UR5, PT ;  /* 0x000000050b007c0c */ /* 0x000fe2000bf06270 */
[----:B------:R-:W-:-:S12]  /*1540*/  BSSY.RECONVERGENT B1, `(.L_x_35) ;  /* 0x00000b0000017945 */ /* 0x000fd80003800200 */
        /* <DEDUP_REMOVED lines=44> */
[----:B------:R-:W-:Y:S01]  /*1810*/  MOV R4, R32 ;  /* 0x0000002000047202 */ /* 0x000fe20000000f00 */
[----:B------:R-:W-:Y:S01]  /*1820*/  IMAD.MOV.U32 R9, RZ, RZ, R33 ;  /* 0x000000ffff097224 */ /* 0x000fe200078e0021 */
[----:B------:R-:W-:Y:S01]  /*1830*/  MOV R2, R14 ;  /* 0x0000000e00027202 */ /* 0x000fe20000000f00 */
[----:B------:R-:W-:Y:S01]  /*1840*/  IMAD.MOV.U32 R3, RZ, RZ, R15 ;  /* 0x000000ffff037224 */ /* 0x000fe200078e000f */
[----:B------:R-:W-:-:S07]  /*1850*/  MOV R6, 0x1870 ;  /* 0x0000187000067802 */ /* 0x000fce0000000f00 */
[----:B------:R-:W-:Y:S05]  /*1860*/  CALL.REL.NOINC `($__internal_0_$__cuda_sm20_div_rn_f64_full) ;  /* 0x000000ac00f07944 */ /* 0x000fea0003c00000 */
.L_x_38:
[----:B------:R-:W-:Y:S05]  /*1870*/  BSYNC.RECONVERGENT B2 ;  /* 0x0000000000027941 */ /* 0x000fea0003800200 */
.L_x_37:
[----:B------:R-:W0:Y:S01]  /*1880*/  DMUL R4, R2, UR20 ;  /* 0x0000001402047c28 */ /* 0x000e220008000000 */
[----:B------:R-:W-:-:S05]  /*1890*/  MOV R32, 0x8 ;  /* 0x0000000800207802 */ /* 0x000fca0000000f00 */
[----:B------:R-:W-:-:S15]  /*18a0*/  IMAD.WIDE R32, R11, R32, UR8 ;  /* 0x000000080b207e25 */ /* 0x000fde000f8e0220 */
[----:B------:R-:W-:-:S15]  /*18b0*/  NOP ;  /* 0x0000000000007918 */ /* 0x000fde0000000000 */
[----:B------:R-:W-:-:S15]  /*18c0*/  NOP ;  /* 0x0000000000007918 */ /* 0x000fde0000000000 */
[----:B------:R-:W-:-:S13]  /*18d0*/  NOP ;  /* 0x0000000000007918 */ /* 0x000fda0000000000 */
[----:B0-----:R0:W1:Y:S02]  /*18e0*/  DFMA R4, R36, UR18, R4 ;  /* 0x0000001224047c2b */ /* 0x0010640008000004 */
[----:B0-----:R-:W-:Y:S01]  /*18f0*/  IMAD.MOV.U32 R36, RZ, RZ, 0x8 ;  /* 0x00000008ff247424 */ /* 0x001fe200078e00ff */
[----:B-1----:R0:W-:Y:S03]  /*1900*/  STG.E.64 desc[UR16][R32.64], R4 ;  /* 0x0000000420007986 */ /* 0x0021e6000c101b10 */
        /* <DEDUP_REMOVED lines=9> */
[----:B------:R-:W1:-:S15]  /*19a0*/  DMUL R6, R2, UR24 ;  /* 0x0000001802067c28 */ /* 0x000e5e0008000000 */
[----:B------:R-:W-:-:S15]  /*19b0*/  NOP ;  /* 0x0000000000007918 */ /* 0x000fde0000000000 */
[----:B------:R-:W-:-:S15]  /*19c0*/  NOP ;  /* 0x0000000000007918 */ /* 0x000fde0000000000 */
[----:B------:R-:W-:-:S15]  /*19d0*/  NOP ;  /* 0x0000000000007918 */ /* 0x000fde0000000000 */
[----:B------:R-:W-:-:S04]  /*19e0*/  NOP ;  /* 0x0000000000007918 */ /* 0x000fc80000000000 */
[----:B-1----:R-:W1:Y:S02]  /*19f0*/  DFMA R6, R6, R2, R34 ;  /* 0x000000020606722b */ /* 0x002e640000000022 */
[----:B-1----:R1:W-:Y:S04]  /*1a00*/  STG.E.64 desc[UR16][R36.64], R6 ;  /* 0x0000000624007986 */ /* 0x0023e8000c101b10 */
[----:B------:R-:W2:Y:S01]  /*1a10*/  LDG.E.64 R8, desc[UR16][R32.64] ;  /* 0x0000001020087981 */ /* 0x000ea2000c1e1b00 */
        /* <DEDUP_REMOVED lines=16> */
[----:B------:R-:W-:-:S15]  /*1b20*/  MOV R2, 0x1 ;  /* 0x0000000100027802 */ /* 0x000fde0000000f00 */
        /* <DEDUP_REMOVED lines=35> */
[----:B0-----:R-:W1:-:S15]  /*1d60*/  DMUL R4, R8, R2 ;  /* 0x0000000208047228 */ /* 0x001e5e0000000000 */
[----:B------:R-:W-:-:S15]  /*1d70*/  NOP ;  /* 0x0000000000007918 */ /* 0x000fde0000000000 */
[----:B------:R-:W-:-:S15]  /*1d80*/  NOP ;  /* 0x0000000000007918 */ /* 0x000fde0000000000 */
[----:B------:R-:W-:-:S15]  /*1d90*/  NOP ;  /* 0x0000000000007918 */ /* 0x000fde0000000000 */
[----:B------:R-:W-:-:S04]  /*1da0*/  NOP ;  /* 0x0000000000007918 */ /* 0x000fc80000000000 */
[----:B-1----:R-:W0:-:S15]  /*1db0*/  DFMA R6, -R12, R4, R8 ;  /* 0x000000040c06722b */ /* 0x002e1e0000000108 */
        /* <DEDUP_REMOVED lines=13> */
.L_x_40:
[----:B------:R-:W-:Y:S05]  /*1e90*/  BSYNC.RECONVERGENT B2 ;  /* 0x0000000000027941 */ /* 0x000fea0003800200 */
.L_x_39:
        /* <DEDUP_REMOVED lines=26> */
.L_x_36:
[----:B------:R-:W-:Y:S05]  /*2040*/  BSYNC.RECONVERGENT B1 ;  /* 0x0000000000017941 */ /* 0x000fea0003800200 */
.L_x_35:
[----:B------:R-:W-:Y:S01]  /*2050*/  ISETP.GE.AND P0, PT, R10, UR5, PT ;  /* 0x000000050a007c0c */ /* 0x000fe2000bf06270 */
[----:B------:R-:W-:-:S12]  /*2060*/  BSSY.RECONVERGENT B1, `(.L_x_41) ;  /* 0x00000b0000017945 */ /* 0x000fd80003800200 */
[----:B------:R-:W-:Y:S05]  /*2070*/  @P0 BRA `(.L_x_42) ;  /* 0x0000000800b80947 */ /* 0x000fea0003800000 */
[----:B--2---:R-:W0:Y:S01]  /*2080*/  MUFU.RCP64H R3, R15 ;  /* 0x0000000f00037308 */ /* 0x004e220000001800 */
[----:B------:R-:W-:Y:S01]  /*2090*/  IMAD.MOV.U32 R2, RZ, RZ, 0x1 ;  /* 0x00000001ff027424 */ /* 0x000fe200078e00ff */
[----:B-----5:R-:W-:Y:S01]  /*20a0*/  FSETP.GEU.AND P1, PT, |R25|, 6.5827683646048100446e-37, PT ;  /* 0x036000001900780b */ /* 0x020fe20003f2e200 */
[----:B------:R-:W-:Y:S04]  /*20b0*/  BSSY.RECONVERGENT B2, `(.L_x_43) ;  /* 0x000002e000027945 */ /* 0x000fe80003800200 */
[----:B01----:R-:W0:-:S15]  /*20c0*/  DFMA R4, -R14, R2, 1 ;  /* 0x3ff000000e04742b */ /* 0x003e1e0000000102 */
        /* <DEDUP_REMOVED lines=44> */
.L_x_44:
[----:B------:R-:W-:Y:S05]  /*2390*/  BSYNC.RECONVERGENT B2 ;  /* 0x0000000000027941 */ /* 0x000fea0003800200 */
.L_x_43:
        /* <DEDUP_REMOVED lines=97> */
.L_x_46:
[----:B------:R-:W-:Y:S05]  /*29b0*/  BSYNC.RECONVERGENT B2 ;  /* 0x0000000000027941 */ /* 0x000fea0003800200 */
.L_x_45:
        /* <DEDUP_REMOVED lines=26> */
.L_x_42:
[----:B------:R-:W-:Y:S05]  /*2b60*/  BSYNC.RECONVERGENT B1 ;  /* 0x0000000000017941 */ /* 0x000fea0003800200 */
.L_x_41:
[----:B------:R-:W-:Y:S01]  /*2b70*/  ISETP.GE.AND P0, PT, R0, UR5, PT ;  /* 0x0000000500007c0c */ /* 0x000fe2000bf06270 */
[----:B------:R-:W-:-:S12]  /*2b80*/  BSSY.RECONVERGENT B1, `(.L_x_47) ;  /* 0x00000b1000017945 */ /* 0x000fd80003800200 */
[----:B------:R-:W-:Y:S05]  /*2b90*/  @P0 BRA `(.L_x_48) ;  /* 0x0000000800bc0947 */ /* 0x000fea0003800000 */
[----:B--2---:R-:W0:Y:S01]  /*2ba0*/  MUFU.RCP64H R3, R15 ;  /* 0x0000000f00037308 */ /* 0x004e220000001800 */
[----:B------:R-:W-:Y:S01]  /*2bb0*/  IMAD.MOV.U32 R2, RZ, RZ, 0x1 ;  /* 0x00000001ff027424 */ /* 0x000fe200078e00ff */
[----:B-----5:R-:W-:Y:S01]  /*2bc0*/  FSETP.GEU.AND P1, PT, |R17|, 6.5827683646048100446e-37, PT ;  /* 0x036000001100780b */ /* 0x020fe20003f2e200 */
[----:B------:R-:W-:Y:S04]  /*2bd0*/  BSSY.RECONVERGENT B2, `(.L_x_49) ;  /* 0x000002e000027945 */ /* 0x000fe80003800200 */
[----:B01-3--:R-:W0:-:S15]  /*2be0*/  DFMA R4, -R14, R2, 1 ;  /* 0x3ff000000e04742b */ /* 0x00be1e0000000102 */
        /* <DEDUP_REMOVED lines=44> */
.L_x_50:
[----:B------:R-:W-:Y:S05]  /*2eb0*/  BSYNC.RECONVERGENT B2 ;  /* 0x0000000000027941 */ /* 0x000fea0003800200 */
.L_x_49:
[----:B------:R-:W-:Y:S01]  /*2ec0*/  MOV R13, 0x8 ;  /* 0x00000008000d7802 */ /* 0x000fe20000000f00 */
[----:B------:R-:W-:Y:S01]  /*2ed0*/  IMAD.MOV.U32 R17, RZ, RZ, 0x8 ;  /* 0x00000008ff117424 */ /* 0x000fe200078e00ff */
[----:B------:R-:W0:Y:S03]  /*2ee0*/  DMUL R4, R2, UR20 ;  /* 0x0000001402047c28 */ /* 0x000e260008000000 */
[----:B------:R-:W-:-:S04]  /*2ef0*/  IMAD.WIDE R12, R0, R13, UR8 ;  /* 0x00000008000c7e25 */ /* 0x000fc8000f8e020d */
[----:B------:R-:W-:-:S15]  /*2f00*/  IMAD.WIDE R16, R0, R17, UR10 ;  /* 0x0000000a00107e25 */ /* 0x000fde000f8e0211 */
[----:B------:R-:W-:-:S15]  /*2f10*/  NOP ;  /* 0x0000000000007918 */ /* 0x000fde0000000000 */
[----:B------:R-:W-:-:S15]  /*2f20*/  NOP ;  /* 0x0000000000007918 */ /* 0x000fde0000000000 */
[----:B------:R-:W-:-:S12]  /*2f30*/  NOP ;  /* 0x0000000000007918 */ /* 0x000fd80000000000 */
        /* <DEDUP_REMOVED lines=90> */
.L_x_52:
[----:B------:R-:W-:Y:S05]  /*34e0*/  BSYNC.RECONVERGENT B2 ;  /* 0x0000000000027941 */ /* 0x000fea0003800200 */
.L_x_51:
        /* <DEDUP_REMOVED lines=26> */
.L_x_48:
[----:B------:R-:W-:Y:S05]  /*3690*/  BSYNC.RECONVERGENT B1 ;  /* 0x0000000000017941 */ /* 0x000fea0003800200 */
.L_x_47:
[----:B------:R-:W-:-:S04]  /*36a0*/  ULEA UR4, UR15, UR4, 0x2 ;  /* 0x000000040f047291 */ /* 0x000fc8000f8e10ff */
[----:B------:R-:W-:-:S09]  /*36b0*/  UISETP.GE.AND UP0, UPT, UR4, UR5, UPT ;  /* 0x000000050400728c */ /* 0x000fd2000bf06270 */
[----:B------:R-:W-:Y:S05]  /*36c0*/  BRA.U !UP0, `(.L_x_53) ;  /* 0xffffffcd08bc7547 */ /* 0x000fea000b83ffff */
[----:B------:R-:W-:Y:S05]  /*36d0*/  EXIT ;  /* 0x000000000000794d */ /* 0x000fea0003800000 */
.L_x_28:
[----:B------:R-:W0:Y:S01]  /*36e0*/  LDCU UR14, c[0x0][0xf8c] ;  /* 0x0001f180ff0e77ac */ /* 0x000e220008000800 */
[----:B------:R-:W-:-:S05]  /*36f0*/  UMOV UR4, URZ ;  /* 0x000000ff00047c82 */ /* 0x000fca0008000000 */
.L_x_78:
[----:B-1----:R-:W1:Y:S01]  /*3700*/  S2R R12, SR_TID.X ;  /* 0x00000000000c7919 */ /* 0x002e620000002100 */
[----:B------:R-:W-:Y:S01]  /*3710*/  HFMA2 R3, -RZ, RZ, 0, 4.76837158203125e-07 ;  /* 0x00000008ff037431 */ /* 0x000fe200000001ff */
[----:B-----5:R-:W-:Y:S02]  /*3720*/  CS2R R52, SRZ ;  /* 0x0000000000347805 */ /* 0x020fe4000001ff00 */
[----:B------:R-:W-:Y:S01]  /*3730*/  MOV R9, 0x8 ;  /* 0x0000000800097802 */ /* 0x000fe20000000f00 */
[----:B------:R-:W-:Y:S02]  /*3740*/  HFMA2 R13, -RZ, RZ, 0, 4.76837158203125e-07 ;  /* 0x00000008ff0d7431 */ /* 0x000fe400000001ff */
[----:B0-2---:R-:W-:Y:S01]  /*3750*/  IMAD.MOV.U32 R7, RZ, RZ, 0x8 ;  /* 0x00000008ff077424 */ /* 0x005fe200078e00ff */
[----:B------:R-:W-:Y:S02]  /*3760*/  CS2R R40, SRZ ;  /* 0x0000000000287805 */ /* 0x000fe4000001ff00 */
[----:B------:R-:W-:-:S02]  /*3770*/  CS2R R42, SRZ ;  /* 0x00000000002a7805 */ /* 0x000fc4000001ff00 */
[----:B------:R-:W-:Y:S01]  /*3780*/  CS2R R4, SRZ ;  /* 0x0000000000047805 */ /* 0x000fe2000001ff00 */
[----:B-1----:R-:W-:-:S04]  /*3790*/  VIADD R12, R12, UR4 ;  /* 0x000000040c0c7c36 */ /* 0x002fc80008000000 */
[C---:B------:R-:W-:Y:S01]  /*37a0*/  VIADD R11, R12.reuse, UR15 ;  /* 0x0000000f0c0b7c36 */ /* 0x040fe20008000000 */
[----:B------:R-:W-:-:S04]  /*37b0*/  ISETP.GE.AND P0, PT, R12, UR5, PT ;  /* 0x000000050c007c0c */ /* 0x000fc8000bf06270 */
[----:B------:R-:W-:Y:S02]  /*37c0*/  ISETP.GE.AND P1, PT, R11, UR5, PT ;  /* 0x000000050b007c0c */ /* 0x000fe4000bf26270 */
[----:B------:R-:W-:-:S07]  /*37d0*/  MOV R16, 0x8 ;  /* 0x0000000800107802 */ /* 0x000fce0000000f00 */
[----:B------:R-:W-:Y:S01]  /*37e0*/  @!P0 IMAD.WIDE R2, R12, R3, UR6 ;  /* 0x000000060c028e25 */ /* 0x000fe2000f8e0203 */
[----:B------:R-:W-:-:S03]  /*37f0*/  IADD3 R10, PT, PT, R11, UR15, RZ ;  /* 0x0000000f0b0a7c10 */ /* 0x000fc6000fffe0ff */
[C---:B------:R-:W-:Y:S01]  /*3800*/  @!P0 IMAD.WIDE R8, R12.reuse, R9, UR10 ;  /* 0x0000000a0c088e25 */ /* 0x040fe2000f8e0209 */
[----:B------:R1:W5:Y:S03]  /*3810*/  @!P0 LDG.E.64 R52, desc[UR16][R2.64] ;  /* 0x0000001002348981 */ /* 0x000366000c1e1b00 */
[C---:B------:R-:W-:Y:S01]  /*3820*/  @!P0 IMAD.WIDE R6, R12.reuse, R7, UR8 ;  /* 0x000000080c068e25 */ /* 0x040fe2000f8e0207 */
[----:B------:R2:W5:Y:S03]  /*3830*/  @!P0 LDG.E.64 R40, desc[UR16][R8.64] ;  /* 0x0000001008288981 */ /* 0x000566000c1e1b00 */
[----:B------:R-:W-:Y:S01]  /*3840*/  IMAD.MOV.U32 R0, RZ, RZ, 0x8 ;  /* 0x00000008ff007424 */ /* 0x000fe200078e00ff */
[----:B------:R3:W5:Y:S01]  /*3850*/  @!P0 LDG.E.64 R42, desc[UR16][R6.64] ;  /* 0x00000010062a8981 */ /* 0x000762000c1e1b00 */
[----:B-1----:R-:W-:Y:S01]  /*3860*/  @!P0 IMAD.WIDE R2, R12, R13, UR12 ;  /* 0x0000000c0c028e25 */ /* 0x002fe2000f8e020d */
[----:B------:R-:W-:-:S03]  /*3870*/  CS2R R38, SRZ ;  /* 0x0000000000267805 */ /* 0x000fc6000001ff00 */
[----:B------:R-:W-:Y:S01]  /*3880*/  IMAD.MOV.U32 R18, RZ, RZ, 0x8 ;  /* 0x00000008ff127424 */ /* 0x000fe200078e00ff */
[----:B------:R-:W-:Y:S02]  /*3890*/  CS2R R36, SRZ ;  /* 0x0000000000247805 */ /* 0x000fe4000001ff00 */
[----:B------:R-:W-:Y:S01]  /*38a0*/  CS2R R34, SRZ ;  /* 0x0000000000227805 */ /* 0x000fe2000001ff00 */
[C---:B--2---:R-:W-:Y:S01]  /*38b0*/  @!P1 IMAD.WIDE R8, R11.reuse, R16, UR8 ;  /* 0x000000080b089e25 */ /* 0x044fe2000f8e0210 */
[----:B------:R1:W5:Y:S01]  /*38c0*/  @!P0 LDG.E.64 R4, desc[UR16][R2.64] ;  /* 0x0000001002048981 */ /* 0x000362000c1e1b00 */
[----:B------:R-:W-:Y:S02]  /*38d0*/  CS2R R32, SRZ ;  /* 0x0000000000207805 */ /* 0x000fe4000001ff00 */
[C---:B------:R-:W-:Y:S01]  /*38e0*/  ISETP.GE.AND P2, PT, R10.reuse, UR5, PT ;  /* 0x000000050a007c0c */ /* 0x040fe2000bf46270 */
[C---:B---3--:R-:W-:Y:S01]  /*38f0*/  @!P1 IMAD.WIDE R6, R11.reuse, R0, UR6 ;  /* 0x000000060b069e25 */ /* 0x048fe2000f8e0200 */
[----:B------:R-:W5:Y:S03]  /*3900*/  @!P1 LDG.E.64 R36, desc[UR16][R8.64] ;  /* 0x0000001008249981 */ /* 0x000f66000c1e1b00 */
[C---:B------:R-:W-:Y:S01]  /*3910*/  @!P1 IMAD.WIDE R16, R11.reuse, R18, UR10 ;  /* 0x0000000a0b109e25 */ /* 0x040fe2000f8e0212 */
[----:B------:R2:W5:Y:S03]  /*3920*/  @!P1 LDG.E.64 R38, desc[UR16][R6.64] ;  /* 0x0000001006269981 */ /* 0x000566000c1e1b00 */
[----:B-1----:R-:W-:Y:S01]  /*3930*/  @!P1 IMAD.WIDE R2, R11, R0, UR12 ;  /* 0x0000000c0b029e25 */ /* 0x002fe2000f8e0200 */
        /* <DEDUP_REMOVED lines=9> */
[----:B--2---:R-:W-:Y:S01]  /*39d0*/  @!P2 IMAD.WIDE R6, R10, R13, UR6 ;  /* 0x000000060a06ae25 */ /* 0x004fe2000f8e020d */
        /* <DEDUP_REMOVED lines=13> */
[----:B-1----:R-:W-:Y:S01]  /*3ab0*/  CS2R R16, SRZ ;  /* 0x0000000000107805 */ /* 0x002fe2000001ff00 */
[----:B--2---:R-:W-:-:S04]  /*3ac0*/  @!P1 IMAD.WIDE R6, R0, R47, UR6 ;  /* 0x0000000600069e25 */ /* 0x004fc8000f8e022f */
[----:B------:R-:W-:Y:S01]  /*3ad0*/  @!P2 IMAD.WIDE R2, R10, R13, UR12 ;  /* 0x0000000c0a02ae25 */ /* 0x000fe2000f8e020d */
[----:B------:R1:W5:Y:S03]  /*3ae0*/  @!P1 LDG.E.64 R22, desc[UR16][R6.64] ;  /* 0x0000001006169981 */ /* 0x000366000c1e1b00 */
[C---:B---3--:R-:W-:Y:S01]  /*3af0*/  @!P1 IMAD.WIDE R8, R0.reuse, R49, UR8 ;  /* 0x0000000800089e25 */ /* 0x048fe2000f8e0231 */
[----:B------:R1:W5:Y:S03]  /*3b00*/  @!P2 LDG.E.64 R24, desc[UR16][R2.64] ;  /* 0x000000100218a981 */ /* 0x000366000c1e1b00 */
[C---:B----4-:R-:W-:Y:S01]  /*3b10*/  @!P1 IMAD.WIDE R44, R0.reuse, R51, UR10 ;  /* 0x0000000a002c9e25 */ /* 0x050fe2000f8e0233 */
[----:B------:R1:W5:Y:S03]  /*3b20*/  @!P1 LDG.E.64 R20, desc[UR16][R8.64] ;  /* 0x0000001008149981 */ /* 0x000366000c1e1b00 */
[----:B------:R-:W-:Y:S01]  /*3b30*/  @!P1 IMAD.WIDE R46, R0, R55, UR12 ;  /* 0x0000000c002e9e25 */ /* 0x000fe2000f8e0237 */
[----:B------:R1:W5:Y:S04]  /*3b40*/  @!P1 LDG.E.64 R18, desc[UR16][R44.64] ;  /* 0x000000102c129981 */ /* 0x000368000c1e1b00 */
[----:B------:R1:W5:Y:S01]  /*3b50*/  @!P1 LDG.E.64 R16, desc[UR16][R46.64] ;  /* 0x000000102e109981 */ /* 0x000362000c1e1b00 */
[----:B------:R-:W-:Y:S04]  /*3b60*/  BSSY.RECONVERGENT B1, `(.L_x_54) ;  /* 0x00000bb000017945 */ /* 0x000fe80003800200 */
[----:B------:R-:W-:Y:S05]  /*3b70*/  @P0 BRA `(.L_x_55) ;  /* 0x0000000800e40947 */ /* 0x000fea0003800000 */
[----:B-1----:R-:W1:Y:S01]  /*3b80*/  MUFU.RCP64H R3, R15 ;  /* 0x0000000f00037308 */ /* 0x002e620000001800 */
[----:B------:R-:W-:Y:S01]  /*3b90*/  MOV R2, 0x1 ;  /* 0x0000000100027802 */ /* 0x000fe20000000f00 */
[----:B------:R-:W-:Y:S01]  /*3ba0*/  BSSY.RECONVERGENT B2, `(.L_x_56) ;  /* 0x000002e000027945 */ /* 0x000fe20003800200 */
[----:B-----5:R-:W-:-:S04]  /*3bb0*/  FSETP.GEU.AND P1, PT, |R5|, 6.5827683646048100446e-37, PT ;  /* 0x036000000500780b */ /* 0x020fc80003f2e200 */
[----:B-1----:R-:W1:-:S15]  /*3bc0*/  DFMA R6, -R14, R2, 1 ;  /* 0x3ff000000e06742b */ /* 0x002e5e0000000102 */
[----:B------:R-:W-:-:S15]  /*3bd0*/  NOP ;  /* 0x0000000000007918 */ /* 0x000fde0000000000 */
[----:B------:R-:W-:-:S15]  /*3be0*/  NOP ;  /* 0x0000000000007918 */ /* 0x000fde0000000000 */
[----:B------:R-:W-:-:S15]  /*3bf0*/  NOP ;  /* 0x0000000000007918 */ /* 0x000fde0000000000 */
[----:B------:R-:W-:-:S04]  /*3c00*/  NOP ;  /* 0x0000000000007918 */ /* 0x000fc80000000000 */
[----:B-1----:R-:W1:-:S15]  /*3c10*/  DFMA R6, R6, R6, R6 ;  /* 0x000000060606722b */ /* 0x002e5e0000000006 */
        /* <DEDUP_REMOVED lines=19> */
[----:B-1----:R-:W1:-:S15]  /*3d50*/  DMUL R2, R8, R4 ;  /* 0x0000000408027228 */ /* 0x002e5e0000000000 */
[----:B------:R-:W-:-:S15]  /*3d60*/  NOP ;  /* 0x0000000000007918 */ /* 0x000fde0000000000 */
[----:B------:R-:W-:-:S15]  /*3d70*/  NOP ;  /* 0x0000000000007918 */ /* 0x000fde0000000000 */
[----:B------:R-:W-:-:S15]  /*3d80*/  NOP ;  /* 0x0000000000007918 */ /* 0x000fde0000000000 */
[----:B------:R-:W-:-:S04]  /*3d90*/  NOP ;  /* 0x0000000000007918 */ /* 0x000fc80000000000 */
[----:B-1----:R-:W1:-:S15]  /*3da0*/  DFMA R6, -R14, R2, R4 ;  /* 0x000000020e06722b */ /* 0x002e5e0000000104 */
[----:B------:R-:W-:-:S15]  /*3db0*/  NOP ;  /* 0x0000000000007918 */ /* 0x000fde0000000000 */
[----:B------:R-:W-:-:S15]  /*3dc0*/  NOP ;  /* 0x0000000000007918 */ /* 0x000fde0000000000 */
[----:B------:R-:W-:-:S15]  /*3dd0*/  NOP ;  /* 0x0000000000007918 */ /* 0x000fde0000000000 */
[----:B------:R-:W-:-:S04]  /*3de0*/  NOP ;  /* 0x0000000000007918 */ /* 0x000fc80000000000 */
[----:B-1----:R-:W1:Y:S02]  /*3df0*/  DFMA R2, R8, R6, R2 ;  /* 0x000000060802722b */ /* 0x002e640000000002 */
[----:B-1----:R-:W-:-:S05]  /*3e00*/  FFMA R6, RZ, R15, R3 ;  /* 0x0000000fff067223 */ /* 0x002fca0000000003 */
[----:B------:R-:W-:-:S13]  /*3e10*/  FSETP.GT.AND P0, PT, |R6|, 1.469367938527859385e-39, PT ;  /* 0x001000000600780b */ /* 0x000fda0003f04200 */
[----:B------:R-:W-:Y:S05]  /*3e20*/  @P0 BRA P1, `(.L_x_57) ;  /* 0x0000000000140947 */ /* 0x000fea0000800000 */
[----:B------:R-:W-:Y:S01]  /*3e30*/  IMAD.MOV.U32 R9, RZ, RZ, R5 ;  /* 0x000000ffff097224 */ /* 0x000fe200078e0005 */
[----:B------:R-:W-:Y:S01]  /*3e40*/  MOV R2, R14 ;  /* 0x0000000e00027202 */ /* 0x000fe20000000f00 */
[----:B------:R-:W-:Y:S01]  /*3e50*/  IMAD.MOV.U32 R3, RZ, RZ, R15 ;  /* 0x000000ffff037224 */ /* 0x000fe200078e000f */
[----:B------:R-:W-:-:S07]  /*3e60*/  MOV R6, 0x3e80 ;  /* 0x00003e8000067802 */ /* 0x000fce0000000f00 */
[----:B0-----:R-:W-:Y:S05]  /*3e70*/  CALL.REL.NOINC `($__internal_0_$__cuda_sm20_div_rn_f64_full) ;  /* 0x00000088006c7944 */ /* 0x001fea0003c00000 */
.L_x_57:
[----:B0-----:R-:W-:Y:S05]  /*3e80*/  BSYNC.RECONVERGENT B2 ;  /* 0x0000000000027941 */ /* 0x001fea0003800200 */
.L_x_56:
[----:B------:R-:W-:Y:S01]  /*3e90*/  MOV R9, 0x8 ;  /* 0x0000000800097802 */ /* 0x000fe20000000f00 */
[----:B------:R-:W-:Y:S01]  /*3ea0*/  IMAD.MOV.U32 R45, RZ, RZ, 0x8 ;  /* 0x00000008ff2d7424 */ /* 0x000fe200078e00ff */
[----:B------:R-:W0:Y:S01]  /*3eb0*/  DMUL R4, R2, UR20 ;  /* 0x0000001402047c28 */ /* 0x000e220008000000 */
[----:B------:R-:W1:Y:S02]  /*3ec0*/  LDC R13, c[0x0][0xf84] ;  /* 0x0003e100ff0d7b82 */ /* 0x000e640000000800 */
        /* <DEDUP_REMOVED lines=16> */
[----:B0-----:R-:W-:-:S15]  /*3fd0*/  STG.E.64 desc[UR16][R8.64], R42 ;  /* 0x0000002a08007986 */ /* 0x001fde000c101b10 */
[----:B------:R-:W-:-:S15]  /*3fe0*/  NOP ;  /* 0x0000000000007918 */ /* 0x000fde0000000000 */
[----:B------:R-:W-:-:S15]  /*3ff0*/  NOP ;  /* 0x0000000000007918 */ /* 0x000fde0000000000 */
[----:B------:R-:W-:-:S15]  /*4000*/  NOP ;  /* 0x0000000000007918 */ /* 0x000fde0000000000 */
[----:B------:R-:W-:-:S02]  /*4010*/  NOP ;  /* 0x0000000000007918 */ /* 0x000fc40000000000 */
[----:B------:R-:W0:Y:S02]  /*4020*/  DFMA R6, R6, R2, R40 ;  /* 0x000000020606722b */ /* 0x000e240000000028 */
[----:B0-----:R0:W-:Y:S04]  /*4030*/  STG.E.64 desc[UR16][R44.64], R6 ;  /* 0x000000062c007986 */ /* 0x0011e8000c101b10 */
[----:B------:R2:W3:Y:S01]  /*4040*/  LDG.E.64 R4, desc[UR16][R8.64] ;  /* 0x0000001008047981 */ /* 0x0004e2000c1e1b00 */
[----:B-1----:R-:W-:Y:S01]  /*4050*/  FMUL.FTZ R13, R13, 1 ;  /* 0x3f8000000d0d7820 */ /* 0x002fe20000410000 */
[----:B------:R-:W-:Y:S01]  /*4060*/  UMOV UR28, 0xf0000000 ;  /* 0xf0000000001c7882 */ /* 0x000fe20000000000 */
[----:B------:R-:W-:Y:S01]  /*4070*/  UMOV UR29, 0x380fffff ;  /* 0x380fffff001d7882 */ /* 0x000fe20000000000 */
[----:B------:R-:W-:-:S15]  /*4080*/  BSSY.RECONVERGENT B2, `(.L_x_58) ;  /* 0x000004e000027945 */ /* 0x000fde0003800200 */
[----:B------:R-:W-:-:S15]  /*4090*/  NOP ;  /* 0x0000000000007918 */ /* 0x000fde0000000000 */
[----:B------:R-:W-:-:S15]  /*40a0*/  NOP ;  /* 0x0000000000007918 */ /* 0x000fde0000000000 */
[----:B------:R-:W-:-:S09]  /*40b0*/  NOP ;  /* 0x0000000000007918 */ /* 0x000fd20000000000 */
[----:B------:R-:W1:-:S15]  /*40c0*/  F2F.F64.F32 R2, R13 ;  /* 0x0000000d00027310 */ /* 0x000e5e0000201800 */
[----:B------:R-:W-:-:S15]  /*40d0*/  NOP ;  /* 0x0000000000007918 */ /* 0x000fde0000000000 */
[----:B------:R-:W-:-:S15]  /*40e0*/  NOP ;  /* 0x0000000000007918 */ /* 0x000fde0000000000 */
[----:B------:R-:W-:-:S15]  /*40f0*/  NOP ;  /* 0x0000000000007918 */ /* 0x000fde0000000000 */
[----:B------:R-:W-:-:S04]  /*4100*/  NOP ;  /* 0x0000000000007918 */ /* 0x000fc80000000000 */
[----:B-1----:R0:W1:Y:S02]  /*4110*/  DADD R2, R6, R2 ;  /* 0x0000000006027229 */ /* 0x0020640000000002 */
[----:B0-----:R-:W-:-:S15]  /*4120*/  MOV R6, 0x1 ;  /* 0x0000000100067802 */ /* 0x001fde0000000f00 */
[----:B------:R-:W-:-:S15]  /*4130*/  NOP ;  /* 0x0000000000007918 */ /* 0x000fde0000000000 */
[----:B------:R-:W-:-:S15]  /*4140*/  NOP ;  /* 0x0000000000007918 */ /* 0x000fde0000000000 */
[----:B------:R-:W-:-:S15]  /*4150*/  NOP ;  /* 0x0000000000007918 */ /* 0x000fde0000000000 */
[----:B------:R-:W-:-:S02]  /*4160*/  NOP ;  /* 0x0000000000007918 */ /* 0x000fc40000000000 */
[----:B-1----:R-:W0:-:S15]  /*4170*/  F2F.F32.F64 R46, R2 ;  /* 0x00000002002e7310 */ /* 0x002e1e0000301000 */
[----:B------:R-:W-:-:S15]  /*4180*/  NOP ;  /* 0x0000000000007918 */ /* 0x000fde0000000000 */
[----:B------:R-:W-:-:S15]  /*4190*/  NOP ;  /* 0x0000000000007918 */ /* 0x000fde0000000000 */
[----:B------:R-:W-:-:S15]  /*41a0*/  NOP ;  /* 0x0000000000007918 */ /* 0x000fde0000000000 */
[----:B------:R-:W-:-:S04]  /*41b0*/  NOP ;  /* 0x0000000000007918 */ /* 0x000fc80000000000 */
[----:B------:R-:W0:Y:S02]  /*41c0*/  DSETP.GEU.AND P0, PT, |R2|, UR28, PT ;  /* 0x0000001c02007e2a */ /* 0x000e24000bf0e200 */
[----:B0-----:R-:W-:-:S06]  /*41d0*/  @!P0 FMUL R46, R46, 1.175494350822287508e-38 ;  /* 0x008000002e2e8820 */ /* 0x001fcc0000400000 */
[----:B------:R-:W0:Y:S02]  /*41e0*/  MUFU.SQRT R46, R46 ;  /* 0x0000002e002e7308 */ /* 0x000e240000002000 */
[----:B0-----:R-:W-:-:S15]  /*41f0*/  FMUL.FTZ R40, R46, 1 ;  /* 0x3f8000002e287820 */ /* 0x001fde0000410000 */
[----:B------:R-:W-:-:S15]  /*4200*/  NOP ;  /* 0x0000000000007918 */ /* 0x000fde0000000000 */
[----:B------:R-:W-:-:S15]  /*4210*/  NOP ;  /* 0x0000000000007918 */ /* 0x000fde0000000000 */
[----:B------:R-:W-:-:S09]  /*4220*/  NOP ;  /* 0x0000000000007918 */ /* 0x000fd20000000000 */
[----:B------:R-:W0:Y:S02]  /*4230*/  F2F.F64.F32 R40, R40 ;  /* 0x0000002800287310 */ /* 0x000e240000201800 */
[----:B0-----:R-:W2:-:S15]  /*4240*/  MUFU.RCP64H R7, R41 ;  /* 0x0000002900077308 */ /* 0x001e9e0000001800 */
[----:B------:R-:W-:-:S15]  /*4250*/  NOP ;  /* 0x0000000000007918 */ /* 0x000fde0000000000 */
[----:B------:R-:W-:-:S15]  /*4260*/  NOP ;  /* 0x0000000000007918 */ /* 0x000fde0000000000 */
[----:B------:R-:W-:-:S15]  /*4270*/  NOP ;  /* 0x0000000000007918 */ /* 0x000fde0000000000 */
[----:B------:R-:W-:-:S02]  /*4280*/  NOP ;  /* 0x0000000000007918 */ /* 0x000fc40000000000 */
[----:B--2---:R-:W0:Y:S01]  /*4290*/  DFMA R8, -R40, R6, 1 ;  /* 0x3ff000002808742b */ /* 0x004e220000000106 */
[----:B---3--:R-:W-:-:S15]  /*42a0*/  FSETP.GEU.AND P1, PT, |R5|, 6.5827683646048100446e-37, PT ;  /* 0x036000000500780b */ /* 0x008fde0003f2e200 */
        /* <DEDUP_REMOVED lines=43> */
.L_x_59:
[----:B------:R-:W-:Y:S05]  /*4560*/  BSYNC.RECONVERGENT B2 ;  /* 0x0000000000027941 */ /* 0x000fea0003800200 */
.L_x_58:
        /* <DEDUP_REMOVED lines=26> */
.L_x_55:
[----:B0-----:R-:W-:Y:S05]  /*4710*/  BSYNC.RECONVERGENT B1 ;  /* 0x0000000000017941 */ /* 0x001fea0003800200 */
.L_x_54:
[----:B------:R-:W-:Y:S01]  /*4720*/  ISETP.GE.AND P0, PT, R11, UR5, PT ;  /* 0x000000050b007c0c */ /* 0x000fe2000bf06270 */
[----:B------:R-:W-:-:S12]  /*4730*/  BSSY.RECONVERGENT B1, `(.L_x_60) ;  /* 0x00000bc000017945 */ /* 0x000fd80003800200 */
[----:B------:R-:W-:Y:S05]  /*4740*/  @P0 BRA `(.L_x_61) ;  /* 0x0000000800e80947 */ /* 0x000fea0003800000 */
[----:B-1----:R-:W2:Y:S01]  /*4750*/  MUFU.RCP64H R3, R15 ;  /* 0x0000000f00037308 */ /* 0x002ea20000001800 */
[----:B------:R-:W-:Y:S01]  /*4760*/  IMAD.MOV.U32 R2, RZ, RZ, 0x1 ;  /* 0x00000001ff027424 */ /* 0x000fe200078e00ff */
[----:B-----5:R-:W-:Y:S01]  /*4770*/  FSETP.GEU.AND P1, PT, |R33|, 6.5827683646048100446e-37, PT ;  /* 0x036000002100780b */ /* 0x020fe20003f2e200 */
[----:B------:R-:W-:Y:S04]  /*4780*/  BSSY.RECONVERGENT B2, `(.L_x_62) ;  /* 0x000002e000027945 */ /* 0x000fe80003800200 */
[----:B--2---:R-:W0:-:S15]  /*4790*/  DFMA R4, -R14, R2, 1 ;  /* 0x3ff000000e04742b */ /* 0x004e1e0000000102 */
        /* <DEDUP_REMOVED lines=44> */
.L_x_63:
[----:B------:R-:W-:Y:S05]  /*4a60*/  BSYNC.RECONVERGENT B2 ;  /* 0x0000000000027941 */ /* 0x000fea0003800200 */
.L_x_62:
        /* <DEDUP_REMOVED lines=25> */
[----:B-1----:R1:W-:Y:S01]  /*4c00*/  STG.E.64 desc[UR16][R32.64], R6 ;  /* 0x0000000620007986 */ /* 0x0023e2000c101b10 */
[----:B------:R-:W2:Y:S03]  /*4c10*/  LDC R2, c[0x0][0xf84] ;  /* 0x0003e100ff027b82 */ /* 0x000ea60000000800 */
[----:B------:R3:W4:Y:S01]  /*4c20*/  LDG.E.64 R8, desc[UR16][R12.64] ;  /* 0x000000100c087981 */ /* 0x000722000c1e1b00 */
[----:B------:R-:W-:Y:S01]  /*4c30*/  UMOV UR28, 0xf0000000 ;  /* 0xf0000000001c7882 */ /* 0x000fe20000000000 */
[----:B------:R-:W-:Y:S01]  /*4c40*/  UMOV UR29, 0x380fffff ;  /* 0x380fffff001d7882 */ /* 0x000fe20000000000 */
[----:B0-----:R-:W-:Y:S01]  /*4c50*/  MOV R4, 0x1 ;  /* 0x0000000100047802 */ /* 0x001fe20000000f00 */
[----:B------:R-:W-:Y:S01]  /*4c60*/  BSSY.RECONVERGENT B2, `(.L_x_64) ;  /* 0x000004e000027945 */ /* 0x000fe20003800200 */
[----:B--2---:R-:W-:-:S15]  /*4c70*/  FMUL.FTZ R35, R2, 1 ;  /* 0x3f80000002237820 */ /* 0x004fde0000410000 */
[----:B------:R-:W-:-:S15]  /*4c80*/  NOP ;  /* 0x0000000000007918 */ /* 0x000fde0000000000 */
[----:B------:R-:W-:-:S15]  /*4c90*/  NOP ;  /* 0x0000000000007918 */ /* 0x000fde0000000000 */
[----:B------:R-:W-:-:S08]  /*4ca0*/  NOP ;  /* 0x0000000000007918 */ /* 0x000fd00000000000 */
[----:B------:R-:W0:-:S15]  /*4cb0*/  F2F.F64.F32 R2, R35 ;  /* 0x0000002300027310 */ /* 0x000e1e0000201800 */
[----:B------:R-:W-:-:S15]  /*4cc0*/  NOP ;  /* 0x0000000000007918 */ /* 0x000fde0000000000 */
[----:B------:R-:W-:-:S15]  /*4cd0*/  NOP ;  /* 0x0000000000007918 */ /* 0x000fde0000000000 */
[----:B------:R-:W-:-:S15]  /*4ce0*/  NOP ;  /* 0x0000000000007918 */ /* 0x000fde0000000000 */
[----:B------:R-:W-:-:S04]  /*4cf0*/  NOP ;  /* 0x0000000000007918 */ /* 0x000fc80000000000 */
[----:B0-----:R-:W0:-:S15]  /*4d00*/  DADD R2, R2, R6 ;  /* 0x0000000002027229 */ /* 0x001e1e0000000006 */
[----:B------:R-:W-:-:S15]  /*4d10*/  NOP ;  /* 0x0000000000007918 */ /* 0x000fde0000000000 */
[----:B------:R-:W-:-:S15]  /*4d20*/  NOP ;  /* 0x0000000000007918 */ /* 0x000fde0000000000 */
[----:B------:R-:W-:-:S15]  /*4d30*/  NOP ;  /* 0x0000000000007918 */ /* 0x000fde0000000000 */
[----:B------:R-:W-:-:S04]  /*4d40*/  NOP ;  /* 0x0000000000007918 */ /* 0x000fc80000000000 */
[----:B0-----:R-:W0:-:S15]  /*4d50*/  F2F.F32.F64 R34, R2 ;  /* 0x0000000200227310 */ /* 0x001e1e0000301000 */
[----:B------:R-:W-:-:S15]  /*4d60*/  NOP ;  /* 0x0000000000007918 */ /* 0x000fde0000000000 */
[----:B------:R-:W-:-:S15]  /*4d70*/  NOP ;  /* 0x0000000000007918 */ /* 0x000fde0000000000 */
[----:B------:R-:W-:-:S15]  /*4d80*/  NOP ;  /* 0x0000000000007918 */ /* 0x000fde0000000000 */
[----:B------:R-:W-:-:S04]  /*4d90*/  NOP ;  /* 0x0000000000007918 */ /* 0x000fc80000000000 */
[----:B------:R-:W0:Y:S02]  /*4da0*/  DSETP.GEU.AND P0, PT, |R2|, UR28, PT ;  /* 0x0000001c02007e2a */ /* 0x000e24000bf0e200 */
[----:B0-----:R-:W-:-:S06]  /*4db0*/  @!P0 FMUL R34, R34, 1.175494350822287508e-38 ;  /* 0x0080000022228820 */ /* 0x001fcc0000400000 */
[----:B------:R-:W1:Y:S02]  /*4dc0*/  MUFU.SQRT R34, R34 ;  /* 0x0000002200227308 */ /* 0x000e640000002000 */
[----:B-1----:R-:W-:-:S15]  /*4dd0*/  FMUL.FTZ R32, R34, 1 ;  /* 0x3f80000022207820 */ /* 0x002fde0000410000 */
[----:B------:R-:W-:-:S15]  /*4de0*/  NOP ;  /* 0x0000000000007918 */ /* 0x000fde0000000000 */
[----:B------:R-:W-:-:S15]  /*4df0*/  NOP ;  /* 0x0000000000007918 */ /* 0x000fde0000000000 */
[----:B------:R-:W-:-:S09]  /*4e00*/  NOP ;  /* 0x0000000000007918 */ /* 0x000fd20000000000 */
[----:B---3--:R-:W0:Y:S02]  /*4e10*/  F2F.F64.F32 R12, R32 ;  /* 0x00000020000c7310 */ /* 0x008e240000201800 */
[----:B0-----:R-:W0:-:S15]  /*4e20*/  MUFU.RCP64H R5, R13 ;  /* 0x0000000d00057308 */ /* 0x001e1e0000001800 */
[----:B------:R-:W-:-:S15]  /*4e30*/  NOP ;  /* 0x0000000000007918 */ /* 0x000fde0000000000 */
[----:B------:R-:W-:-:S15]  /*4e40*/  NOP ;  /* 0x0000000000007918 */ /* 0x000fde0000000000 */
[----:B------:R-:W-:-:S15]  /*4e50*/  NOP ;  /* 0x0000000000007918 */ /* 0x000fde0000000000 */
[----:B------:R-:W-:-:S02]  /*4e60*/  NOP ;  /* 0x0000000000007918 */ /* 0x000fc40000000000 */
[----:B0-----:R-:W0:Y:S01]  /*4e70*/  DFMA R6, -R12, R4, 1 ;  /* 0x3ff000000c06742b */ /* 0x001e220000000104 */
[----:B----4-:R-:W-:-:S15]  /*4e80*/  FSETP.GEU.AND P1, PT, |R9|, 6.5827683646048100446e-37, PT ;  /* 0x036000000900780b */ /* 0x010fde0003f2e200 */
        /* <DEDUP_REMOVED lines=43> */
.L_x_65:
[----:B------:R-:W-:Y:S05]  /*5140*/  BSYNC.RECONVERGENT B2 ;  /* 0x0000000000027941 */ /* 0x000fea0003800200 */
.L_x_64:
        /* <DEDUP_REMOVED lines=26> */
.L_x_61:
[----:B------:R-:W-:Y:S05]  /*52f0*/  BSYNC.RECONVERGENT B1 ;  /* 0x0000000000017941 */ /* 0x000fea0003800200 */
.L_x_60:
[----:B-1----:R-:W1:Y:S01]  /*5300*/  LDC R2, c[0x0][0xf84] ;  /* 0x0003e100ff027b82 */ /* 0x002e620000000800 */
[----:B------:R-:W-:Y:S01]  /*5310*/  ISETP.GE.AND P0, PT, R10, UR5, PT ;  /* 0x000000050a007c0c */ /* 0x000fe2000bf06270 */
[----:B------:R-:W-:Y:S01]  /*5320*/  BSSY.RECONVERGENT B1, `(.L_x_66) ;  /* 0x00000b6000017945 */ /* 0x000fe20003800200 */
[----:B-1----:R-:W-:-:S04]  /*5330*/  FMUL.FTZ R2, R2, 1 ;  /* 0x3f80000002027820 */ /* 0x002fc80000410000 */
[----:B--2---:R1:W2:Y:S07]  /*5340*/  F2F.F64.F32 R12, R2 ;  /* 0x00000002000c7310 */ /* 0x0042ae0000201800 */
[----:B-12---:R-:W-:Y:S05]  /*5350*/  @P0 BRA `(.L_x_67) ;  /* 0x0000000800c80947 */ /* 0x006fea0003800000 */
[----:B------:R-:W0:Y:S01]  /*5360*/  MUFU.RCP64H R3, R15 ;  /* 0x0000000f00037308 */ /* 0x000e220000001800 */
        /* <DEDUP_REMOVED lines=48> */
.L_x_69:
[----:B------:R-:W-:Y:S05]  /*5670*/  BSYNC.RECONVERGENT B2 ;  /* 0x0000000000027941 */ /* 0x000fea0003800200 */
.L_x_68:
[----:B------:R-:W0:Y:S01]  /*5680*/  DMUL R4, R2, UR20 ;  /* 0x0000001402047c28 */ /* 0x000e220008000000 */
[----:B------:R-:W-:-:S04]  /*5690*/  IMAD.MOV.U32 R33, RZ, RZ, 0x8 ;  /* 0x00000008ff217424 */ /* 0x000fc800078e00ff */
[----:B------:R-:W-:-:S15]  /*56a0*/  IMAD.WIDE R32, R10, R33, UR10 ;  /* 0x0000000a0a207e25 */ /* 0x000fde000f8e0221 */
[----:B------:R-:W-:-:S15]  /*56b0*/  NOP ;  /* 0x0000000000007918 */ /* 0x000fde0000000000 */
[----:B------:R-:W-:-:S15]  /*56c0*/  NOP ;  /* 0x0000000000007918 */ /* 0x000fde0000000000 */
[----:B------:R-:W-:-:S14]  /*56d0*/  NOP ;  /* 0x0000000000007918 */ /* 0x000fdc0000000000 */
[----:B0-----:R0:W1:Y:S02]  /*56e0*/  DFMA R4, R28, UR18, R4 ;  /* 0x000000121c047c2b */ /* 0x0010640008000004 */
[----:B0-----:R-:W-:-:S05]  /*56f0*/  MOV R29, 0x8 ;  /* 0x00000008001d7802 */ /* 0x001fca0000000f00 */
[----:B------:R-:W-:-:S05]  /*5700*/  IMAD.WIDE R28, R10, R29, UR8 ;  /* 0x000000080a1c7e25 */ /* 0x000fca000f8e021d */
[----:B-1----:R0:W-:-:S15]  /*5710*/  STG.E.64 desc[UR16][R28.64], R4 ;  /* 0x000000041c007986 */ /* 0x0021de000c101b10 */
[----:B------:R-:W-:-:S15]  /*5720*/  NOP ;  /* 0x0000000000007918 */ /* 0x000fde0000000000 */
[----:B------:R-:W-:-:S15]  /*5730*/  NOP ;  /* 0x0000000000007918 */ /* 0x000fde0000000000 */
[----:B------:R-:W-:-:S07]  /*5740*/  NOP ;  /* 0x0000000000007918 */ /* 0x000fce0000000000 */
        /* <DEDUP_REMOVED lines=14> */
[----:B------:R-:W-:Y:S01]  /*5830*/  UMOV UR29, 0x380fffff ;  /* 0x380fffff001d7882 */ /* 0x000fe20000000000 */
[----:B0-----:R-:W-:Y:S01]  /*5840*/  MOV R4, 0x1 ;  /* 0x0000000100047802 */ /* 0x001fe20000000f00 */
[----:B------:R-:W-:-:S15]  /*5850*/  BSSY.RECONVERGENT B2, `(.L_x_70) ;  /* 0x0000048000027945 */ /* 0x000fde0003800200 */
[----:B------:R-:W-:-:S15]  /*5860*/  NOP ;  /* 0x0000000000007918 */ /* 0x000fde0000000000 */
[----:B------:R-:W-:-:S15]  /*5870*/  NOP ;  /* 0x0000000000007918 */ /* 0x000fde0000000000 */
[----:B------:R-:W-:-:S09]  /*5880*/  NOP ;  /* 0x0000000000007918 */ /* 0x000fd20000000000 */
[----:B------:R-:W0:-:S15]  /*5890*/  DADD R2, R12, R6 ;  /* 0x000000000c027229 */ /* 0x000e1e0000000006 */
        /* <DEDUP_REMOVED lines=17> */
[----:B0-----:R-:W1:-:S15]  /*59b0*/  MUFU.RCP64H R5, R25 ;  /* 0x0000001900057308 */ /* 0x001e5e0000001800 */
[----:B------:R-:W-:-:S15]  /*59c0*/  NOP ;  /* 0x0000000000007918 */ /* 0x000fde0000000000 */
[----:B------:R-:W-:-:S15]  /*59d0*/  NOP ;  /* 0x0000000000007918 */ /* 0x000fde0000000000 */
[----:B------:R-:W-:-:S15]  /*59e0*/  NOP ;  /* 0x0000000000007918 */ /* 0x000fde0000000000 */
[----:B------:R-:W-:-:S02]  /*59f0*/  NOP ;  /* 0x0000000000007918 */ /* 0x000fc40000000000 */
[----:B-1----:R-:W0:-:S15]  /*5a00*/  DFMA R6, -R24, R4, 1 ;  /* 0x3ff000001806742b */ /* 0x002e1e0000000104 */
        /* <DEDUP_REMOVED lines=44> */
.L_x_71:
[----:B------:R-:W-:Y:S05]  /*5cd0*/  BSYNC.RECONVERGENT B2 ;  /* 0x0000000000027941 */ /* 0x000fea0003800200 */
.L_x_70:
        /* <DEDUP_REMOVED lines=26> */
.L_x_67:
[----:B------:R-:W-:Y:S05]  /*5e80*/  BSYNC.RECONVERGENT B1 ;  /* 0x0000000000017941 */ /* 0x000fea0003800200 */
.L_x_66:
[----:B------:R-:W-:Y:S01]  /*5e90*/  ISETP.GE.AND P0, PT, R0, UR5, PT ;  /* 0x0000000500007c0c */ /* 0x000fe2000bf06270 */
[----:B------:R-:W-:-:S12]  /*5ea0*/  BSSY.RECONVERGENT B1, `(.L_x_72) ;  /* 0x00000b4000017945 */ /* 0x000fd80003800200 */
[----:B------:R-:W-:Y:S05]  /*5eb0*/  @P0 BRA `(.L_x_73) ;  /* 0x0000000800c80947 */ /* 0x000fea0003800000 */
[----:B------:R-:W0:Y:S01]  /*5ec0*/  MUFU.RCP64H R3, R15 ;  /* 0x0000000f00037308 */ /* 0x000e220000001800 */
        /* <DEDUP_REMOVED lines=48> */
.L_x_75:
[----:B------:R-:W-:Y:S05]  /*61d0*/  BSYNC.RECONVERGENT B2 ;  /* 0x0000000000027941 */ /* 0x000fea0003800200 */
.L_x_74:
        /* <DEDUP_REMOVED lines=28> */
[----:B------:R-:W-:Y:S01]  /*63a0*/  MOV R2, 0x1 ;  /* 0x0000000100027802 */ /* 0x000fe20000000f00 */
[----:B------:R-:W-:-:S15]  /*63b0*/  BSSY.RECONVERGENT B2, `(.L_x_76) ;  /* 0x0000048000027945 */ /* 0x000fde0003800200 */
[----:B------:R-:W-:-:S15]  /*63c0*/  NOP ;  /* 0x0000000000007918 */ /* 0x000fde0000000000 */
[----:B------:R-:W-:-:S15]  /*63d0*/  NOP ;  /* 0x0000000000007918 */ /* 0x000fde0000000000 */
[----:B------:R-:W-:-:S09]  /*63e0*/  NOP ;  /* 0x0000000000007918 */ /* 0x000fd20000000000 */
[----:B------:R-:W3:-:S15]  /*63f0*/  DADD R12, R12, R6 ;  /* 0x000000000c0c7229 */ /* 0x000ede0000000006 */
[----:B------:R-:W-:-:S15]  /*6400*/  NOP ;  /* 0x0000000000007918 */ /* 0x000fde0000000000 */
[----:B------:R-:W-:-:S15]  /*6410*/  NOP ;  /* 0x0000000000007918 */ /* 0x000fde0000000000 */
[----:B------:R-:W-:-:S15]  /*6420*/  NOP ;  /* 0x0000000000007918 */ /* 0x000fde0000000000 */
[----:B------:R-:W-:-:S04]  /*6430*/  NOP ;  /* 0x0000000000007918 */ /* 0x000fc80000000000 */
[----:B---3--:R-:W3:-:S15]  /*6440*/  F2F.F32.F64 R18, R12 ;  /* 0x0000000c00127310 */ /* 0x008ede0000301000 */
[----:B------:R-:W-:-:S15]  /*6450*/  NOP ;  /* 0x0000000000007918 */ /* 0x000fde0000000000 */
[----:B------:R-:W-:-:S15]  /*6460*/  NOP ;  /* 0x0000000000007918 */ /* 0x000fde0000000000 */
[----:B------:R-:W-:-:S15]  /*6470*/  NOP ;  /* 0x0000000000007918 */ /* 0x000fde0000000000 */
[----:B------:R-:W-:-:S04]  /*6480*/  NOP ;  /* 0x0000000000007918 */ /* 0x000fc80000000000 */
[----:B------:R-:W3:Y:S02]  /*6490*/  DSETP.GEU.AND P0, PT, |R12|, UR28, PT ;  /* 0x0000001c0c007e2a */ /* 0x000ee4000bf0e200 */
[----:B---3--:R-:W-:-:S06]  /*64a0*/  @!P0 FMUL R18, R18, 1.175494350822287508e-38 ;  /* 0x0080000012128820 */ /* 0x008fcc0000400000 */
[----:B------:R-:W3:Y:S02]  /*64b0*/  MUFU.SQRT R18, R18 ;  /* 0x0000001200127308 */ /* 0x000ee40000002000 */
[----:B---3--:R-:W-:-:S15]  /*64c0*/  FMUL.FTZ R10, R18, 1 ;  /* 0x3f800000120a7820 */ /* 0x008fde0000410000 */
[----:B------:R-:W-:-:S15]  /*64d0*/  NOP ;  /* 0x0000000000007918 */ /* 0x000fde0000000000 */
[----:B------:R-:W-:-:S15]  /*64e0*/  NOP ;  /* 0x0000000000007918 */ /* 0x000fde0000000000 */
[----:B------:R-:W-:-:S09]  /*64f0*/  NOP ;  /* 0x0000000000007918 */ /* 0x000fd20000000000 */
        /* <DEDUP_REMOVED lines=51> */
.L_x_77:
[----:B------:R-:W-:Y:S05]  /*6830*/  BSYNC.RECONVERGENT B2 ;  /* 0x0000000000027941 */ /* 0x000fea0003800200 */
.L_x_76:
        /* <DEDUP_REMOVED lines=26> */
.L_x_73:
[----:B------:R-:W-:Y:S05]  /*69e0*/  BSYNC.RECONVERGENT B1 ;  /* 0x0000000000017941 */ /* 0x000fea0003800200 */
.L_x_72:
[----:B------:R-:W-:-:S04]  /*69f0*/  ULEA UR4, UR15, UR4, 0x2 ;  /* 0x000000040f047291 */ /* 0x000fc8000f8e10ff */
[----:B------:R-:W-:-:S09]  /*6a00*/  UISETP.GE.AND UP0, UPT, UR4, UR5, UPT ;  /* 0x000000050400728c */ /* 0x000fd2000bf06270 */
[----:B------:R-:W-:Y:S05]  /*6a10*/  BRA.U !UP0, `(.L_x_78) ;  /* 0xffffffcd08387547 */ /* 0x000fea000b83ffff */
[----:B------:R-:W-:Y:S05]  /*6a20*/  EXIT ;  /* 0x000000000000794d */ /* 0x000fea0003800000 */
.L_x_27:
[----:B------:R-:W0:Y:S01]  /*6a30*/  S2R R0, SR_TID.X ;  /* 0x0000000000007919 */ /* 0x000e220000002100 */
[----:B------:R-:W-:-:S04]  /*6a40*/  UISETP.LT.AND UP0, UPT, UR4, UR14, UPT ;  /* 0x0000000e0400728c */ /* 0x000fc8000bf01270 */
[----:B------:R-:W-:Y:S01]  /*6a50*/  USEL UR5, UR4, UR14, UP0 ;  /* 0x0000000e04057287 */ /* 0x000fe20008000000 */
[----:B0-----:R-:W-:-:S05]  /*6a60*/  IMAD.SHL.U32 R2, R0, 0x4, RZ ;  /* 0x0000000400027824 */ /* 0x001fca00078e00ff */
[----:B------:R-:W-:-:S13]  /*6a70*/  ISETP.LT.AND P0, PT, R2, UR5, PT ;  /* 0x0000000502007c0c */ /* 0x000fda000bf01270 */
[----:B------:R-:W-:Y:S05]  /*6a80*/  @!P0 EXIT ;  /* 0x000000000000894d */ /* 0x000fea0003800000 */
[----:B------:R-:W0:Y:S01]  /*6a90*/  LDC R2, c[0x0][0xf7c] ;  /* 0x0003df00ff027b82 */ /* 0x000e220000000800 */
[----:B------:R-:W1:Y:S01]  /*6aa0*/  LDCU UR5, c[0x0][0xf90] ;  /* 0x0001f200ff0577ac */ /* 0x000e620008000800 */
[----:B------:R-:W-:Y:S01]  /*6ab0*/  UISETP.LT.U32.AND UP0, UPT, UR4, UR14, UPT ;  /* 0x0000000e0400728c */ /* 0x000fe2000bf01070 */
[----:B------:R-:W2:Y:S05]  /*6ac0*/  LDCU UR18, c[0x0][0xf8c] ;  /* 0x0001f180ff1277ac */ /* 0x000eaa0008000800 */
[----:B------:R-:W3:Y:S01]  /*6ad0*/  LDC R3, c[0x0][0xf80] ;  /* 0x0003e000ff037b82 */ /* 0x000ee20000000800 */
[----:B------:R-:W-:Y:S01]  /*6ae0*/  USEL UR4, UR4, UR14, UP0 ;  /* 0x0000000e04047287 */ /* 0x000fe20008000000 */
[----:B------:R-:W4:Y:S01]  /*6af0*/  LDCU UR19, c[0x0][0xf84] ;  /* 0x0001f080ff1377ac */ /* 0x000f220008000800 */
[----:B-1----:R-:W-:Y:S01]  /*6b00*/  UISETP.NE.AND UP0, UPT, UR5, URZ, UPT ;  /* 0x000000ff0500728c */ /* 0x002fe2000bf05270 */
[----:B0-----:R-:W-:-:S04]  /*6b10*/  FADD.FTZ R2, -R2, 1 ;  /* 0x3f80000002027421 */ /* 0x001fc80000010100 */
[----:B------:R-:W-:Y:S01]  /*6b20*/  FMUL.FTZ R2, R2, 1 ;  /* 0x3f80000002027820 */ /* 0x000fe20000410000 */
[----:B---3--:R-:W-:-:S03]  /*6b30*/  FADD.FTZ R3, -R3, 1 ;  /* 0x3f80000003037421 */ /* 0x008fc60000010100 */
[----:B------:R0:W1:Y:S01]  /*6b40*/  F2F.F64.F32 R42, R2 ;  /* 0x00000002002a7310 */ /* 0x0000620000201800 */
[----:B------:R-:W-:-:S15]  /*6b50*/  FMUL.FTZ R3, R3, 1 ;  /* 0x3f80000003037820 */ /* 0x000fde0000410000 */
[----:B------:R-:W-:-:S15]  /*6b60*/  NOP ;  /* 0x0000000000007918 */ /* 0x000fde0000000000 */
[----:B------:R-:W-:-:S15]  /*6b70*/  NOP ;  /* 0x0000000000007918 */ /* 0x000fde0000000000 */
[----:B------:R-:W-:-:S15]  /*6b80*/  NOP ;  /* 0x0000000000007918 */ /* 0x000fde0000000000 */
[----:B------:R-:W-:-:S03]  /*6b90*/  NOP ;  /* 0x0000000000007918 */ /* 0x000fc60000000000 */
[----:B------:R0:W3:Y:S02]  /*6ba0*/  F2F.F64.F32 R40, R3 ;  /* 0x0000000300287310 */ /* 0x0000e40000201800 */
[----:B01234-:R-:W-:Y:S05]  /*6bb0*/  BRA.U !UP0, `(.L_x_79) ;  /* 0x0000002d08607547 */ /* 0x01ffea000b800000 */
.L_x_96:
[----:B------:R-:W-:Y:S01]  /*6bc0*/  MOV R9, 0x20 ;  /* 0x0000002000097802 */ /* 0x000fe20000000f00 */
[----:B0-----:R-:W-:Y:S02]  /*6bd0*/  HFMA2 R55, -RZ, RZ, 0, 1.9073486328125e-06 ;  /* 0x00000020ff377431 */ /* 0x001fe400000001ff */
[----:B------:R-:W-:Y:S01]  /*6be0*/  IMAD.MOV.U32 R57, RZ, RZ, 0x20 ;  /* 0x00000020ff397424 */ /* 0x000fe200078e00ff */
[----:B------:R-:W0:Y:S01]  /*6bf0*/  LDC R2, c[0x0][0xf88] ;  /* 0x0003e200ff027b82 */ /* 0x000e220000000800 */
[----:B------:R-:W-:-:S06]  /*6c00*/  IMAD.WIDE R8, R0, R9, UR12 ;  /* 0x0000000c00087e25 */ /* 0x000fcc000f8e0209 */
[----:B------:R-:W2:Y:S01]  /*6c10*/  LDG.E.ENL2.256 R12, R8, desc[UR16][R8.64] ;  /* 0xfe0000100808797e */ /* 0x000ea2000812190c */
[----:B------:R-:W-:Y:S02]  /*6c20*/  IMAD.MOV.U32 R53, RZ, RZ, 0x20 ;  /* 0x00000020ff357424 */ /* 0x000fe400078e00ff */
[----:B------:R-:W-:-:S04]  /*6c30*/  IMAD.WIDE R56, R0, R57, UR6 ;  /* 0x0000000600387e25 */ /* 0x000fc8000f8e0239 */
[C---:B------:R-:W-:Y:S01]  /*6c40*/  IMAD.WIDE R54, R0.reuse, R55, UR8 ;  /* 0x0000000800367e25 */ /* 0x040fe2000f8e0237 */
[----:B------:R1:W5:Y:S03]  /*6c50*/  LDG.E.ENL2.256 R20, R16, desc[UR16][R56.64] ;  /* 0xfe0000103810797e */ /* 0x0003660008121914 */
[----:B------:R-:W-:Y:S01]  /*6c60*/  IMAD.WIDE R52, R0, R53, UR10 ;  /* 0x0000000a00347e25 */ /* 0x000fe2000f8e0235 */
[----:B------:R1:W5:Y:S04]  /*6c70*/  LDG.E.ENL2.256 R28, R24, desc[UR16][R54.64] ;  /* 0xfe0000103618797e */ /* 0x000368000812191c */
[----:B------:R1:W5:Y:S01]  /*6c80*/  LDG.E.ENL2.256 R36, R32, desc[UR16][R52.64] ;  /* 0xfe0000103420797e */ /* 0x0003620008121924 */
[----:B0-----:R-:W-:-:S06]  /*6c90*/  FMUL.FTZ R58, R2, 1 ;  /* 0x3f800000023a7820 */ /* 0x001fcc0000410000 */
[----:B------:R-:W0:Y:S01]  /*6ca0*/  F2F.F64.F32 R58, R58 ;  /* 0x0000003a003a7310 */ /* 0x000e220000201800 */
[----:B------:R-:W-:Y:S01]  /*6cb0*/  MOV R2, 0x1 ;  /* 0x0000000100027802 */ /* 0x000fe20000000f00 */
[----:B------:R-:W-:Y:S01]  /*6cc0*/  BSSY.RECONVERGENT B1, `(.L_x_80) ;  /* 0x0000033000017945 */ /* 0x000fe20003800200 */
[----:B0-----:R-:W0:-:S15]  /*6cd0*/  MUFU.RCP64H R3, R59 ;  /* 0x0000003b00037308 */ /* 0x001e1e0000001800 */
[----:B------:R-:W-:-:S15]  /*6ce0*/  NOP ;  /* 0x0000000000007918 */ /* 0x000fde0000000000 */
[----:B------:R-:W-:-:S15]  /*6cf0*/  NOP ;  /* 0x0000000000007918 */ /* 0x000fde0000000000 */
[----:B------:R-:W-:-:S15]  /*6d00*/  NOP ;  /* 0x0000000000007918 */ /* 0x000fde0000000000 */
[----:B------:R-:W-:-:S01]  /*6d10*/  NOP ;  /* 0x0000000000007918 */ /* 0x000fc20000000000 */
        /* <DEDUP_REMOVED lines=15> */
[----:B0-----:R-:W0:Y:S01]  /*6e10*/  DFMA R2, -R58, R4, 1 ;  /* 0x3ff000003a02742b */ /* 0x001e220000000104 */
        /* <DEDUP_REMOVED lines=23> */
[----:B-1----:R-:W-:Y:S05]  /*6f90*/  @P0 BRA P1, `(.L_x_81) ;  /* 0x0000000000140947 */ /* 0x002fea0000800000 */
[----:B------:R-:W-:Y:S01]  /*6fa0*/  IMAD.MOV.U32 R4, RZ, RZ, R8 ;  /* 0x000000ffff047224 */ /* 0x000fe200078e0008 */
[----:B------:R-:W-:Y:S01]  /*6fb0*/  MOV R2, R58 ;  /* 0x0000003a00027202 */ /* 0x000fe20000000f00 */
[----:B------:R-:W-:Y:S01]  /*6fc0*/  IMAD.MOV.U32 R3, RZ, RZ, R59 ;  /* 0x000000ffff037224 */ /* 0x000fe200078e003b */
[----:B------:R-:W-:-:S07]  /*6fd0*/  MOV R6, 0x6ff0 ;  /* 0x00006ff000067802 */ /* 0x000fce0000000f00 */
[----:B-----5:R-:W-:Y:S05]  /*6fe0*/  CALL.REL.NOINC `($__internal_0_$__cuda_sm20_div_rn_f64_full) ;  /* 0x0000005800107944 */ /* 0x020fea0003c00000 */
.L_x_81:
[----:B------:R-:W-:Y:S05]  /*6ff0*/  BSYNC.RECONVERGENT B1 ;  /* 0x0000000000017941 */ /* 0x000fea0003800200 */
.L_x_80:
[----:B------:R-:W0:Y:S01]  /*7000*/  LDC.64 R8, c[0x0][0xf80] ;  /* 0x0003e000ff087b82 */ /* 0x000e220000000a00 */
[----:B------:R-:W-:Y:S01]  /*7010*/  DMUL R4, R40, R2 ;  /* 0x0000000228047228 */ /* 0x000fe20000000000 */
[----:B------:R-:W-:Y:S01]  /*7020*/  UMOV UR14, 0xf0000000 ;  /* 0xf0000000000e7882 */ /* 0x000fe20000000000 */
[----:B------:R-:W-:Y:S01]  /*7030*/  UMOV UR15, 0x380fffff ;  /* 0x380fffff000f7882 */ /* 0x000fe20000000000 */
[----:B------:R-:W-:Y:S04]  /*7040*/  BSSY.RECONVERGENT B1, `(.L_x_82) ;  /* 0x0000066000017945 */ /* 0x000fe80003800200 */
[----:B------:R-:W1:Y:S01]  /*7050*/  LDC R6, c[0x0][0xf7c] ;  /* 0x0003df00ff067b82 */ /* 0x000e620000000800 */
[----:B0-----:R-:W-:-:S15]  /*7060*/  FMUL.FTZ R64, R8, 1 ;  /* 0x3f80000008407820 */ /* 0x001fde0000410000 */
[----:B------:R-:W-:-:S15]  /*7070*/  NOP ;  /* 0x0000000000007918 */ /* 0x000fde0000000000 */
[----:B------:R-:W-:-:S15]  /*7080*/  NOP ;  /* 0x0000000000007918 */ /* 0x000fde0000000000 */
[----:B------:R-:W-:-:S11]  /*7090*/  NOP ;  /* 0x0000000000007918 */ /* 0x000fd60000000000 */
[----:B------:R-:W0:Y:S01]  /*70a0*/  F2F.F64.F32 R64, R64 ;  /* 0x0000004000407310 */ /* 0x000e220000201800 */
[----:B-1----:R-:W-:-:S15]  /*70b0*/  FMUL.FTZ R6, R6, 1 ;  /* 0x3f80000006067820 */ /* 0x002fde0000410000 */
[----:B------:R-:W-:-:S15]  /*70c0*/  NOP ;  /* 0x0000000000007918 */ /* 0x000fde0000000000 */
[----:B------:R-:W-:-:S15]  /*70d0*/  NOP ;  /* 0x0000000000007918 */ /* 0x000fde0000000000 */
[----:B------:R-:W-:-:S15]  /*70e0*/  NOP ;  /* 0x0000000000007918 */ /* 0x000fde0000000000 */
[----:B------:R-:W-:-:S03]  /*70f0*/  NOP ;  /* 0x0000000000007918 */ /* 0x000fc60000000000 */
[----:B0----5:R-:W0:-:S15]  /*7100*/  DMUL R32, R64, R32 ;  /* 0x0000002040207228 */ /* 0x021e1e0000000000 */
[----:B------:R-:W-:-:S15]  /*7110*/  NOP ;  /* 0x0000000000007918 */ /* 0x000fde0000000000 */
[----:B------:R-:W-:-:S15]  /*7120*/  NOP ;  /* 0x0000000000007918 */ /* 0x000fde0000000000 */
[----:B------:R-:W-:-:S15]  /*7130*/  NOP ;  /* 0x0000000000007918 */ /* 0x000fde0000000000 */
[----:B------:R-:W-:-:S04]  /*7140*/  NOP ;  /* 0x0000000000007918 */ /* 0x000fc80000000000 */
[----:B------:R-:W-:-:S15]  /*7150*/  F2F.F64.F32 R62, R6 ;  /* 0x00000006003e7310 */ /* 0x000fde0000201800 */
        /* <DEDUP_REMOVED lines=16> */
[----:B------:R-:W0:-:S15]  /*7260*/  MUFU.SQRT R8, R8 ;  /* 0x0000000800087308 */ /* 0x000e1e0000002000 */
[----:B------:R-:W-:-:S15]  /*7270*/  NOP ;  /* 0x0000000000007918 */ /* 0x000fde0000000000 */
[----:B------:R-:W-:-:S15]  /*7280*/  NOP ;  /* 0x0000000000007918 */ /* 0x000fde0000000000 */
[----:B------:R-:W-:-:S11]  /*7290*/  NOP ;  /* 0x0000000000007918 */ /* 0x000fd60000000000 */
[----:B------:R-:W1:-:S15]  /*72a0*/  DMUL R24, R62, R24 ;  /* 0x000000183e187228 */ /* 0x000e5e0000000000 */
[----:B------:R-:W-:-:S15]  /*72b0*/  NOP ;  /* 0x0000000000007918 */ /* 0x000fde0000000000 */
[----:B------:R-:W-:-:S15]  /*72c0*/  NOP ;  /* 0x0000000000007918 */ /* 0x000fde0000000000 */
[----:B------:R-:W-:-:S15]  /*72d0*/  NOP ;  /* 0x0000000000007918 */ /* 0x000fde0000000000 */
[----:B------:R-:W-:-:S04]  /*72e0*/  NOP ;  /* 0x0000000000007918 */ /* 0x000fc80000000000 */
[----:B-1----:R0:W1:Y:S02]  /*72f0*/  DFMA R24, R42, R2, R24 ;  /* 0x000000022a18722b */ /* 0x0020640000000018 */
[----:B0-----:R-:W-:Y:S01]  /*7300*/  FADD.FTZ R2, R8, R9 ;  /* 0x0000000908027221 */ /* 0x001fe20000010000 */
[----:B-1----:R-:W-:-:S03]  /*7310*/  FSETP.GEU.AND P1, PT, |R25|, 6.5827683646048100446e-37, PT ;  /* 0x036000001900780b */ /* 0x002fc60003f2e200 */
[----:B------:R-:W-:Y:S01]  /*7320*/  FMUL.FTZ R4, R2, 1 ;  /* 0x3f80000002047820 */ /* 0x000fe20000410000 */
[----:B------:R-:W-:-:S15]  /*7330*/  MOV R2, 0x1 ;  /* 0x0000000100027802 */ /* 0x000fde0000000f00 */
[----:B------:R-:W-:-:S15]  /*7340*/  NOP ;  /* 0x0000000000007918 */ /* 0x000fde0000000000 */
[----:B------:R-:W-:-:S15]  /*7350*/  NOP ;  /* 0x0000000000007918 */ /* 0x000fde0000000000 */
[----:B------:R-:W-:-:S12]  /*7360*/  NOP ;  /* 0x0000000000007918 */ /* 0x000fd80000000000 */
[----:B------:R-:W0:Y:S02]  /*7370*/  F2F.F64.F32 R4, R4 ;  /* 0x0000000400047310 */ /* 0x000e240000201800 */
[----:B0-----:R-:W0:-:S15]  /*7380*/  MUFU.RCP64H R3, R5 ;  /* 0x0000000500037308 */ /* 0x001e1e0000001800 */
        /* <DEDUP_REMOVED lines=46> */
[----:B------:R-:W-:Y:S02]  /*7670*/  MOV R9, R25 ;  /* 0x0000001900097202 */ /* 0x000fe40000000f00 */
[----:B------:R-:W-:-:S07]  /*7680*/  MOV R6, 0x76a0 ;  /* 0x000076a000067802 */ /* 0x000fce0000000f00 */
[----:B------:R-:W-:Y:S05]  /*7690*/  CALL.REL.NOINC `($__internal_0_$__cuda_sm20_div_rn_f64_full) ;  /* 0x0000005000647944 */ /* 0x000fea0003c00000 */
.L_x_83:
[----:B------:R-:W-:Y:S05]  /*76a0*/  BSYNC.RECONVERGENT B1 ;  /* 0x0000000000017941 */ /* 0x000fea0003800200 */
.L_x_82:
[----:B------:R-:W0:Y:S01]  /*76b0*/  MUFU.RCP64H R7, R59 ;  /* 0x0000003b00077308 */ /* 0x000e220000001800 */
[----:B------:R-:W-:Y:S01]  /*76c0*/  IMAD.MOV.U32 R6, RZ, RZ, 0x1 ;  /* 0x00000001ff067424 */ /* 0x000fe200078e00ff */
[----:B------:R-:W-:Y:S01]  /*76d0*/  UMOV UR14, 0xf0000000 ;  /* 0xf0000000000e7882 */ /* 0x000fe20000000000 */
[----:B------:R-:W-:Y:S01]  /*76e0*/  UMOV UR15, 0x380fffff ;  /* 0x380fffff000f7882 */ /* 0x000fe20000000000 */
[----:B------:R-:W-:Y:S01]  /*76f0*/  FSETP.GEU.AND P1, PT, |R11|, 6.5827683646048100446e-37, PT ;  /* 0x036000000b00780b */ /* 0x000fe20003f2e200 */
[----:B------:R-:W-:Y:S02]  /*7700*/  BSSY.RECONVERGENT B1, `(.L_x_84) ;  /* 0x000004e000017945 */ /* 0x000fe40003800200 */
[----:B0-----:R-:W0:-:S15]  /*7710*/  DFMA R4, -R58, R6, 1 ;  /* 0x3ff000003a04742b */ /* 0x001e1e0000000106 */
[----:B------:R-:W-:-:S15]  /*7720*/  NOP ;  /* 0x0000000000007918 */ /* 0x000fde0000000000 */
[----:B------:R-:W-:-:S15]  /*7730*/  NOP ;  /* 0x0000000000007918 */ /* 0x000fde0000000000 */
[----:B------:R-:W-:-:S15]  /*7740*/  NOP ;  /* 0x0000000000007918 */ /* 0x000fde0000000000 */
[----:B------:R-:W-:-:S04]  /*7750*/  NOP ;  /* 0x0000000000007918 */ /* 0x000fc80000000000 */
[----:B0-----:R0:W-:Y:S02]  /*7760*/  DFMA R8, R4, R4, R4 ;  /* 0x000000040408722b */ /* 0x0011e40000000004 */
[----:B0-----:R-:W0:Y:S02]  /*7770*/  LDC R4, c[0x0][0xf94] ;  /* 0x0003e500ff047b82 */ /* 0x001e240000000800 */
[----:B0-----:R-:W-:-:S15]  /*7780*/  FMUL.FTZ R60, R4, 1 ;  /* 0x3f800000043c7820 */ /* 0x001fde0000410000 */
[----:B------:R-:W-:-:S15]  /*7790*/  NOP ;  /* 0x0000000000007918 */ /* 0x000fde0000000000 */
[----:B------:R-:W-:-:S15]  /*77a0*/  NOP ;  /* 0x0000000000007918 */ /* 0x000fde0000000000 */
[----:B------:R-:W-:-:S15]  /*77b0*/  NOP ;  /* 0x0000000000007918 */ /* 0x000fde0000000000 */
[----:B------:R-:W0:-:S15]  /*77c0*/  F2F.F64.F32 R60, R60 ;  /* 0x0000003c003c7310 */ /* 0x000e1e0000201800 */
        /* <DEDUP_REMOVED lines=14> */
[----:B------:R-:W1:-:S15]  /*78b0*/  DFMA R8, R6, R8, R6 ;  /* 0x000000080608722b */ /* 0x000e5e0000000006 */
        /* <DEDUP_REMOVED lines=25> */
[----:B-1----:R-:W-:-:S15]  /*7a50*/  FFMA R6, RZ, R59, R3 ;  /* 0x0000003bff067223 */ /* 0x002fde0000000003 */
[----:B------:R-:W-:-:S15]  /*7a60*/  NOP ;  /* 0x0000000000007918 */ /* 0x000fde0000000000 */
[----:B------:R-:W-:-:S15]  /*7a70*/  NOP ;  /* 0x0000000000007918 */ /* 0x000fde0000000000 */
[----:B------:R-:W-:-:S15]  /*7a80*/  NOP ;  /* 0x0000000000007918 */ /* 0x000fde0000000000 */
[----:B------:R-:W-:-:S02]  /*7a90*/  NOP ;  /* 0x0000000000007918 */ /* 0x000fc40000000000 */
[----:B------:R-:W0:Y:S02]  /*7aa0*/  DSETP.GEU.AND P0, PT, |R4|, UR14, PT ;  /* 0x0000000e04007e2a */ /* 0x000e24000bf0e200 */
[----:B0-----:R-:W-:Y:S01]  /*7ab0*/  @!P0 FMUL R44, R44, 1.175494350822287508e-38 ;  /* 0x008000002c2c8820 */ /* 0x001fe20000400000 */
[----:B------:R-:W-:-:S03]  /*7ac0*/  FSETP.GT.AND P0, PT, |R6|, 1.469367938527859385e-39, PT ;  /* 0x001000000600780b */ /* 0x000fc60003f04200 */
        /* <DEDUP_REMOVED lines=9> */
[----:B0-----:R0:W1:Y:S02]  /*7b60*/  DADD R16, R16, -R6 ;  /* 0x0000000010107229 */ /* 0x0010640000000806 */
[----:B01----:R-:W-:Y:S05]  /*7b70*/  @P0 BRA P1, `(.L_x_85) ;  /* 0x0000000000180947 */ /* 0x003fea0000800000 */
[----:B------:R-:W-:Y:S01]  /*7b80*/  MOV R4, R10 ;  /* 0x0000000a00047202 */ /* 0x000fe20000000f00 */
[----:B------:R-:W-:Y:S01]  /*7b90*/  IMAD.MOV.U32 R9, RZ, RZ, R11 ;  /* 0x000000ffff097224 */ /* 0x000fe200078e000b */
[----:B------:R-:W-:Y:S01]  /*7ba0*/  MOV R2, R58 ;  /* 0x0000003a00027202 */ /* 0x000fe20000000f00 */
[----:B------:R-:W-:Y:S01]  /*7bb0*/  IMAD.MOV.U32 R3, RZ, RZ, R59 ;  /* 0x000000ffff037224 */ /* 0x000fe200078e003b */
[----:B------:R-:W-:-:S07]  /*7bc0*/  MOV R6, 0x7be0 ;  /* 0x00007be000067802 */ /* 0x000fce0000000f00 */
[----:B------:R-:W-:Y:S05]  /*7bd0*/  CALL.REL.NOINC `($__internal_0_$__cuda_sm20_div_rn_f64_full) ;  /* 0x0000004c00147944 */ /* 0x000fea0003c00000 */
.L_x_85:
[----:B------:R-:W-:Y:S05]  /*7be0*/  BSYNC.RECONVERGENT B1 ;  /* 0x0000000000017941 */ /* 0x000fea0003800200 */
.L_x_84:
[----:B------:R-:W-:Y:S01]  /*7bf0*/  DMUL R34, R64, R34 ;  /* 0x0000002240227228 */ /* 0x000fe20000000000 */
[----:B------:R-:W-:Y:S01]  /*7c00*/  UMOV UR14, 0xf0000000 ;  /* 0xf0000000000e7882 */ /* 0x000fe20000000000 */
[----:B------:R-:W-:Y:S01]  /*7c10*/  UMOV UR15, 0x380fffff ;  /* 0x380fffff000f7882 */ /* 0x000fe20000000000 */
[----:B------:R-:W-:-:S15]  /*7c20*/  BSSY.RECONVERGENT B1, `(.L_x_86) ;  /* 0x000005a000017945 */ /* 0x000fde0003800200 */
[----:B------:R-:W-:-:S15]  /*7c30*/  NOP ;  /* 0x0000000000007918 */ /* 0x000fde0000000000 */
[----:B------:R-:W-:-:S15]  /*7c40*/  NOP ;  /* 0x0000000000007918 */ /* 0x000fde0000000000 */
[----:B------:R-:W-:-:S15]  /*7c50*/  NOP ;  /* 0x0000000000007918 */ /* 0x000fde0000000000 */
[----:B------:R-:W-:-:S01]  /*7c60*/  NOP ;  /* 0x0000000000007918 */ /* 0x000fc20000000000 */
[----:B------:R-:W0:-:S15]  /*7c70*/  DMUL R4, R40, R2 ;  /* 0x0000000228047228 */ /* 0x000e1e0000000000 */
        /* <DEDUP_REMOVED lines=26> */
[----:B0-----:R-:W-:Y:S01]  /*7e20*/  FADD.FTZ R2, R8, UR19 ;  /* 0x0000001308027e21 */ /* 0x001fe20008010000 */
        /* <DEDUP_REMOVED lines=57> */
.L_x_87:
[----:B------:R-:W-:Y:S05]  /*81c0*/  BSYNC.RECONVERGENT B1 ;  /* 0x0000000000017941 */ /* 0x000fea0003800200 */
.L_x_86:
[----:B------:R0:W1:Y:S01]  /*81d0*/  DFMA R4, R60, R18, R2 ;  /* 0x000000123c04722b */ /* 0x0000620000000002 */
[----:B------:R-:W-:Y:S01]  /*81e0*/  UMOV UR14, 0xf0000000 ;  /* 0xf0000000000e7882 */ /* 0x000fe20000000000 */
[----:B0-----:R-:W0:Y:S01]  /*81f0*/  MUFU.RCP64H R3, R59 ;  /* 0x0000003b00037308 */ /* 0x001e220000001800 */
[----:B------:R-:W-:Y:S01]  /*8200*/  IMAD.MOV.U32 R2, RZ, RZ, 0x1 ;  /* 0x00000001ff027424 */ /* 0x000fe200078e00ff */
[----:B------:R-:W-:Y:S01]  /*8210*/  UMOV UR15, 0x380fffff ;  /* 0x380fffff000f7882 */ /* 0x000fe20000000000 */
[----:B------:R-:W-:Y:S01]  /*8220*/  FSETP.GEU.AND P1, PT, |R13|, 6.5827683646048100446e-37, PT ;  /* 0x036000000d00780b */ /* 0x000fe20003f2e200 */
[----:B------:R-:W-:-:S15]  /*8230*/  BSSY.RECONVERGENT B1, `(.L_x_88) ;  /* 0x0000046000017945 */ /* 0x000fde0003800200 */
[----:B------:R-:W-:-:S15]  /*8240*/  NOP ;  /* 0x0000000000007918 */ /* 0x000fde0000000000 */
[----:B------:R-:W-:-:S15]  /*8250*/  NOP ;  /* 0x0000000000007918 */ /* 0x000fde0000000000 */
[----:B------:R-:W-:-:S13]  /*8260*/  NOP ;  /* 0x0000000000007918 */ /* 0x000fda0000000000 */
[----:B-1----:R-:W1:-:S15]  /*8270*/  F2F.F32.F64 R10, R4 ;  /* 0x00000004000a7310 */ /* 0x002e5e0000301000 */
        /* <DEDUP_REMOVED lines=40> */
[----:B0-----:R-:W-:-:S15]  /*8500*/  FFMA R6, RZ, R59, R3 ;  /* 0x0000003bff067223 */ /* 0x001fde0000000003 */
[----:B------:R-:W-:-:S15]  /*8510*/  NOP ;  /* 0x0000000000007918 */ /* 0x000fde0000000000 */
[----:B------:R-:W-:-:S15]  /*8520*/  NOP ;  /* 0x0000000000007918 */ /* 0x000fde0000000000 */
[----:B------:R-:W-:-:S15]  /*8530*/  NOP ;  /* 0x0000000000007918 */ /* 0x000fde0000000000 */
[----:B------:R-:W-:-:S02]  /*8540*/  NOP ;  /* 0x0000000000007918 */ /* 0x000fc40000000000 */
[----:B------:R-:W1:Y:S02]  /*8550*/  DSETP.GEU.AND P0, PT, |R4|, UR14, PT ;  /* 0x0000000e04007e2a */ /* 0x000e64000bf0e200 */
[----:B-1----:R-:W-:Y:S01]  /*8560*/  @!P0 FMUL R10, R10, 1.175494350822287508e-38 ;  /* 0x008000000a0a8820 */ /* 0x002fe20000400000 */
        /* <DEDUP_REMOVED lines=18> */
.L_x_89:
[----:B------:R-:W-:Y:S05]  /*8690*/  BSYNC.RECONVERGENT B1 ;  /* 0x0000000000017941 */ /* 0x000fea0003800200 */
.L_x_88:
        /* <DEDUP_REMOVED lines=8> */
[----:B------:R-:W-:-:S15]  /*8720*/  DMUL R28, R64, R36 ;  /* 0x00000024401c7228 */ /* 0x000fde0000000000 */
[----:B------:R-:W-:-:S15]  /*8730*/  NOP ;  /* 0x0000000000007918 */ /* 0x000fde0000000000 */
[----:B------:R-:W-:-:S15]  /*8740*/  NOP ;  /* 0x0000000000007918 */ /* 0x000fde0000000000 */
[----:B------:R-:W-:-:S15]  /*8750*/  NOP ;  /* 0x0000000000007918 */ /* 0x000fde0000000000 */
[----:B------:R-:W-:-:S04]  /*8760*/  NOP ;  /* 0x0000000000007918 */ /* 0x000fc80000000000 */
        /* <DEDUP_REMOVED lines=21> */
[----:B------:R0:W1:Y:S02]  /*88c0*/  DFMA R12, R42, R2, R12 ;  /* 0x000000022a0c722b */ /* 0x000064000000000c */
        /* <DEDUP_REMOVED lines=58> */
.L_x_91:
[----:B------:R-:W-:Y:S05]  /*8c70*/  BSYNC.RECONVERGENT B1 ;  /* 0x0000000000017941 */ /* 0x000fea0003800200 */
.L_x_90:
        /* <DEDUP_REMOVED lines=76> */
.L_x_93:
[----:B------:R-:W-:Y:S05]  /*9140*/  BSYNC.RECONVERGENT B1 ;  /* 0x0000000000017941 */ /* 0x000fea0003800200 */
.L_x_92:
        /* <DEDUP_REMOVED lines=93> */
.L_x_95:
[----:B------:R-:W-:Y:S05]  /*9720*/  BSYNC.RECONVERGENT B1 ;  /* 0x0000000000017941 */ /* 0x000fea0003800200 */
.L_x_94:
[----:B------:R-:W0:Y:S01]  /*9730*/  LDCU UR5, c[0x0][0x360] ;  /* 0x00006c00ff0577ac */ /* 0x000e220008000800 */
[----:B------:R-:W1:-:S15]  /*9740*/  DFMA R2, R60, R22, R2 ;  /* 0x000000163c02722b */ /* 0x000e5e0000000002 */
[----:B------:R-:W-:-:S15]  /*9750*/  NOP ;  /* 0x0000000000007918 */ /* 0x000fde0000000000 */
[----:B------:R-:W-:-:S15]  /*9760*/  NOP ;  /* 0x0000000000007918 */ /* 0x000fde0000000000 */
[----:B------:R-:W-:-:S15]  /*9770*/  NOP ;  /* 0x0000000000007918 */ /* 0x000fde0000000000 */
[----:B------:R-:W-:-:S04]  /*9780*/  NOP ;  /* 0x0000000000007918 */ /* 0x000fc80000000000 */
[----:B-1----:R-:W1:Y:S01]  /*9790*/  F2F.F32.F64 R4, R2 ;  /* 0x0000000200047310 */ /* 0x002e620000301000 */
[----:B------:R-:W-:Y:S01]  /*97a0*/  UMOV UR14, 0xf0000000 ;  /* 0xf0000000000e7882 */ /* 0x000fe20000000000 */
[----:B------:R-:W-:Y:S01]  /*97b0*/  UMOV UR15, 0x380fffff ;  /* 0x380fffff000f7882 */ /* 0x000fe20000000000 */
[----:B0-----:R-:W-:-:S15]  /*97c0*/  VIADD R0, R0, UR5 ;  /* 0x0000000500007c36 */ /* 0x001fde0008000000 */
[----:B------:R-:W-:-:S15]  /*97d0*/  NOP ;  /* 0x0000000000007918 */ /* 0x000fde0000000000 */
[----:B------:R-:W-:-:S15]  /*97e0*/  NOP ;  /* 0x0000000000007918 */ /* 0x000fde0000000000 */
[----:B------:R-:W-:-:S15]  /*97f0*/  NOP ;  /* 0x0000000000007918 */ /* 0x000fde0000000000 */
[----:B------:R-:W-:-:S01]  /*9800*/  NOP ;  /* 0x0000000000007918 */ /* 0x000fc20000000000 */
[----:B------:R-:W1:Y:S02]  /*9810*/  DSETP.GEU.AND P0, PT, |R2|, UR14, PT ;  /* 0x0000000e02007e2a */ /* 0x000e64000bf0e200 */
[----:B-1----:R-:W-:Y:S01]  /*9820*/  @!P0 FMUL R4, R4, 1.175494350822287508e-38 ;  /* 0x0080000004048820 */ /* 0x002fe20000400000 */
[----:B------:R-:W-:-:S03]  /*9830*/  SHF.L.U32 R2, R0, 0x2, RZ ;  /* 0x0000000200027819 */ /* 0x000fc600000006ff */
[----:B------:R-:W-:Y:S01]  /*9840*/  FMUL.FTZ R4, R4, UR18 ;  /* 0x0000001204047c20 */ /* 0x000fe20008410000 */
[----:B------:R-:W-:-:S15]  /*9850*/  ISETP.GE.AND P0, PT, R2, UR4, PT ;  /* 0x0000000402007c0c */ /* 0x000fde000bf06270 */
[----:B------:R-:W-:-:S15]  /*9860*/  NOP ;  /* 0x0000000000007918 */ /* 0x000fde0000000000 */
[----:B------:R-:W-:-:S15]  /*9870*/  NOP ;  /* 0x0000000000007918 */ /* 0x000fde0000000000 */
[----:B------:R-:W-:-:S12]  /*9880*/  NOP ;  /* 0x0000000000007918 */ /* 0x000fd80000000000 */
[----:B------:R-:W0:-:S15]  /*9890*/  F2F.F64.F32 R4, R4 ;  /* 0x0000000400047310 */ /* 0x000e1e0000201800 */
[----:B------:R-:W-:-:S15]  /*98a0*/  NOP ;  /* 0x0000000000007918 */ /* 0x000fde0000000000 */
[----:B------:R-:W-:-:S15]  /*98b0*/  NOP ;  /* 0x0000000000007918 */ /* 0x000fde0000000000 */
[----:B------:R-:W-:-:S15]  /*98c0*/  NOP ;  /* 0x0000000000007918 */ /* 0x000fde0000000000 */
[----:B------:R-:W-:-:S04]  /*98d0*/  NOP ;  /* 0x0000000000007918 */ /* 0x000fc80000000000 */
[----:B0-----:R-:W0:Y:S02]  /*98e0*/  DADD R22, R22, -R4 ;  /* 0x0000000016167229 */ /* 0x001e240000000804 */
[----:B0-----:R0:W-:Y:S04]  /*98f0*/  STG.E.ENL2.256 desc[UR16][R56.64], R16, R20 ;  /* 0xf80000103814797f */ /* 0x0011e8000f121810 */
[----:B------:R0:W-:Y:S04]  /*9900*/  STG.E.ENL2.256 desc[UR16][R54.64], R24, R12 ;  /* 0xf8000018360c797f */ /* 0x0001e8000f121810 */
[----:B------:R0:W-:Y:S01]  /*9910*/  STG.E.ENL2.256 desc[UR16][R52.64], R32, R28 ;  /* 0xf8000020341c797f */ /* 0x0001e2000f121810 */
[----:B------:R-:W-:Y:S05]  /*9920*/  @!P0 BRA `(.L_x_96) ;  /* 0xffffffd000a48947 */ /* 0x000fea000383ffff */
[----:B------:R-:W-:Y:S05]  /*9930*/  EXIT ;  /* 0x000000000000794d */ /* 0x000fea0003800000 */
.L_x_79:
[----:B------:R-:W0:Y:S01]  /*9940*/  LDCU UR5, c[0x0][0x360] ;  /* 0x00006c00ff0577ac */ /* 0x000e220008000800 */
[----:B------:R-:W1:Y:S02]  /*9950*/  LDCU UR18, c[0x0][0xf8c] ;  /* 0x0001f180ff1277ac */ /* 0x000e640008000800 */
.L_x_113:
[----:B------:R-:W-:Y:S01]  /*9960*/  IMAD.MOV.U32 R9, RZ, RZ, 0x20 ;  /* 0x00000020ff097424 */ /* 0x000fe200078e00ff */
[----:B--2---:R-:W-:Y:S01]  /*9970*/  MOV R57, 0x20 ;  /* 0x0000002000397802 */ /* 0x004fe20000000f00 */
[----:B------:R-:W-:Y:S02]  /*9980*/  HFMA2 R53, -RZ, RZ, 0, 1.9073486328125e-06 ;  /* 0x00000020ff357431 */ /* 0x000fe400000001ff */
[----:B------:R-:W-:Y:S01]  /*9990*/  IMAD.MOV.U32 R55, RZ, RZ, 0x20 ;  /* 0x00000020ff377424 */ /* 0x000fe200078e00ff */
[----:B------:R-:W2:Y:S01]  /*99a0*/  LDC R2, c[0x0][0xf88] ;  /* 0x0003e200ff027b82 */ /* 0x000ea20000000800 */
[----:B------:R-:W-:-:S06]  /*99b0*/  IMAD.WIDE R8, R0, R9, UR12 ;  /* 0x0000000c00087e25 */ /* 0x000fcc000f8e0209 */
[----:B------:R-:W3:Y:S01]  /*99c0*/  LDG.E.ENL2.256 R12, R8, desc[UR16][R8.64] ;  /* 0xfe0000100808797e */ /* 0x000ee2000812190c */
[----:B------:R-:W-:-:S04]  /*99d0*/  IMAD.WIDE R56, R0, R57, UR6 ;  /* 0x0000000600387e25 */ /* 0x000fc8000f8e0239 */
[C---:B------:R-:W-:Y:S01]  /*99e0*/  IMAD.WIDE R54, R0.reuse, R55, UR8 ;  /* 0x0000000800367e25 */ /* 0x040fe2000f8e0237 */
[----:B------:R4:W5:Y:S03]  /*99f0*/  LDG.E.ENL2.256 R20, R16, desc[UR16][R56.64] ;  /* 0xfe0000103810797e */ /* 0x0009660008121914 */
[----:B------:R-:W-:Y:S01]  /*9a00*/  IMAD.WIDE R52, R0, R53, UR10 ;  /* 0x0000000a00347e25 */ /* 0x000fe2000f8e0235 */
[----:B------:R4:W5:Y:S04]  /*9a10*/  LDG.E.ENL2.256 R28, R24, desc[UR16][R54.64] ;  /* 0xfe0000103618797e */ /* 0x000968000812191c */
[----:B------:R4:W5:Y:S01]  /*9a20*/  LDG.E.ENL2.256 R36, R32, desc[UR16][R52.64] ;  /* 0xfe0000103420797e */ /* 0x0009620008121924 */
[----:B--2---:R-:W-:-:S06]  /*9a30*/  FMUL.FTZ R58, R2, 1 ;  /* 0x3f800000023a7820 */ /* 0x004fcc0000410000 */
[----:B------:R-:W2:Y:S01]  /*9a40*/  F2F.F64.F32 R58, R58 ;  /* 0x0000003a003a7310 */ /* 0x000ea20000201800 */
[----:B------:R-:W-:Y:S01]  /*9a50*/  IMAD.MOV.U32 R2, RZ, RZ, 0x1 ;  /* 0x00000001ff027424 */ /* 0x000fe200078e00ff */
[----:B------:R-:W-:Y:S01]  /*9a60*/  BSSY.RECONVERGENT B1, `(.L_x_97) ;  /* 0x0000033000017945 */ /* 0x000fe20003800200 */
[----:B--2---:R-:W2:-:S15]  /*9a70*/  MUFU.RCP64H R3, R59 ;  /* 0x0000003b00037308 */ /* 0x004e9e0000001800 */
[----:B------:R-:W-:-:S15]  /*9a80*/  NOP ;  /* 0x0000000000007918 */ /* 0x000fde0000000000 */
[----:B------:R-:W-:-:S15]  /*9a90*/  NOP ;  /* 0x0000000000007918 */ /* 0x000fde0000000000 */
[----:B------:R-:W-:-:S15]  /*9aa0*/  NOP ;  /* 0x0000000000007918 */ /* 0x000fde0000000000 */
[----:B------:R-:W-:-:S01]  /*9ab0*/  NOP ;  /* 0x0000000000007918 */ /* 0x000fc20000000000 */
[----:B--2---:R-:W2:-:S15]  /*9ac0*/  DFMA R4, -R58, R2, 1 ;  /* 0x3ff000003a04742b */ /* 0x004e9e0000000102 */
[----:B------:R-:W-:-:S15]  /*9ad0*/  NOP ;  /* 0x0000000000007918 */ /* 0x000fde0000000000 */
[----:B------:R-:W-:-:S15]  /*9ae0*/  NOP ;  /* 0x0000000000007918 */ /* 0x000fde0000000000 */
[----:B------:R-:W-:-:S15]  /*9af0*/  NOP ;  /* 0x0000000000007918 */ /* 0x000fde0000000000 */
[----:B------:R-:W-:-:S04]  /*9b00*/  NOP ;  /* 0x0000000000007918 */ /* 0x000fc80000000000 */
[----:B--2---:R-:W2:-:S15]  /*9b10*/  DFMA R4, R4, R4, R4 ;  /* 0x000000040404722b */ /* 0x004e9e0000000004 */
        /* <DEDUP_REMOVED lines=9> */
[----:B--2---:R-:W2:Y:S01]  /*9bb0*/  DFMA R2, -R58, R4, 1 ;  /* 0x3ff000003a02742b */ /* 0x004ea20000000104 */
[----:B---3--:R-:W-:-:S15]  /*9bc0*/  FSETP.GEU.AND P1, PT, |R9|, 6.5827683646048100446e-37, PT ;  /* 0x036000000900780b */ /* 0x008fde0003f2e200 */
[----:B------:R-:W-:-:S15]  /*9bd0*/  NOP ;  /* 0x0000000000007918 */ /* 0x000fde0000000000 */
[----:B------:R-:W-:-:S15]  /*9be0*/  NOP ;  /* 0x0000000000007918 */ /* 0x000fde0000000000 */
[----:B------:R-:W-:-:S15]  /*9bf0*/  NOP ;  /* 0x0000000000007918 */ /* 0x000fde0000000000 */
[----:B------:R-:W-:-:S03]  /*9c00*/  NOP ;  /* 0x0000000000007918 */ /* 0x000fc60000000000 */
[----:B--2---:R-:W2:-:S15]  /*9c10*/  DFMA R6, R4, R2, R4 ;  /* 0x000000020406722b */ /* 0x004e9e0000000004 */
[----:B------:R-:W-:-:S15]  /*9c20*/  NOP ;  /* 0x0000000000007918 */ /* 0x000fde0000000000 */
[----:B------:R-:W-:-:S15]  /*9c30*/  NOP ;  /* 0x0000000000007918 */ /* 0x000fde0000000000 */
[----:B------:R-:W-:-:S15]  /*9c40*/  NOP ;  /* 0x0000000000007918 */ /* 0x000fde0000000000 */
[----:B------:R-:W-:-:S04]  /*9c50*/  NOP ;  /* 0x0000000000007918 */ /* 0x000fc80000000000 */
[----:B--2---:R-:W2:-:S15]  /*9c60*/  DMUL R2, R6, R8 ;  /* 0x0000000806027228 */ /* 0x004e9e0000000000 */
[----:B------:R-:W-:-:S15]  /*9c70*/  NOP ;  /* 0x0000000000007918 */ /* 0x000fde0000000000 */
[----:B------:R-:W-:-:S15]  /*9c80*/  NOP ;  /* 0x0000000000007918 */ /* 0x000fde0000000000 */
[----:B------:R-:W-:-:S15]  /*9c90*/  NOP ;  /* 0x0000000000007918 */ /* 0x000fde0000000000 */
[----:B------:R-:W-:-:S04]  /*9ca0*/  NOP ;  /* 0x0000000000007918 */ /* 0x000fc80000000000 */
[----:B--2---:R-:W2:-:S15]  /*9cb0*/  DFMA R4, -R58, R2, R8 ;  /* 0x000000023a04722b */ /* 0x004e9e0000000108 */
[----:B------:R-:W-:-:S15]  /*9cc0*/  NOP ;  /* 0x0000000000007918 */ /* 0x000fde0000000000 */
[----:B------:R-:W-:-:S15]  /*9cd0*/  NOP ;  /* 0x0000000000007918 */ /* 0x000fde0000000000 */
[----:B------:R-:W-:-:S15]  /*9ce0*/  NOP ;  /* 0x0000000000007918 */ /* 0x000fde0000000000 */
[----:B------:R-:W-:-:S04]  /*9cf0*/  NOP ;  /* 0x0000000000007918 */ /* 0x000fc80000000000 */
[----:B--2---:R-:W2:Y:S02]  /*9d00*/  DFMA R2, R6, R4, R2 ;  /* 0x000000040602722b */ /* 0x004ea40000000002 */
[----:B--2---:R-:W-:-:S05]  /*9d10*/  FFMA R4, RZ, R59, R3 ;  /* 0x0000003bff047223 */ /* 0x004fca0000000003 */
[----:B------:R-:W-:-:S13]  /*9d20*/  FSETP.GT.AND P0, PT, |R4|, 1.469367938527859385e-39, PT ;  /* 0x001000000400780b */ /* 0x000fda0003f04200 */
[----:B----4-:R-:W-:Y:S05]  /*9d30*/  @P0 BRA P1, `(.L_x_98) ;  /* 0x0000000000140947 */ /* 0x010fea0000800000 */
[----:B------:R-:W-:Y:S01]  /*9d40*/  MOV R4, R8 ;  /* 0x0000000800047202 */ /* 0x000fe20000000f00 */
[----:B------:R-:W-:Y:S01]  /*9d50*/  IMAD.MOV.U32 R2, RZ, RZ, R58 ;  /* 0x000000ffff027224 */ /* 0x000fe200078e003a */
[----:B------:R-:W-:Y:S02]  /*9d60*/  MOV R3, R59 ;  /* 0x0000003b00037202 */ /* 0x000fe40000000f00 */
[----:B------:R-:W-:-:S07]  /*9d70*/  MOV R6, 0x9d90 ;  /* 0x00009d9000067802 */ /* 0x000fce0000000f00 */
[----:B01---5:R-:W-:Y:S05]  /*9d80*/  CALL.REL.NOINC `($__internal_0_$__cuda_sm20_div_rn_f64_full) ;  /* 0x0000002800a87944 */ /* 0x023fea0003c00000 */
.L_x_98:
[----:B01----:R-:W-:Y:S05]  /*9d90*/  BSYNC.RECONVERGENT B1 ;  /* 0x0000000000017941 */ /* 0x003fea0003800200 */
.L_x_97:
[----:B------:R-:W0:Y:S01]  /*9da0*/  LDC R6, c[0x0][0xf7c] ;  /* 0x0003df00ff067b82 */ /* 0x000e220000000800 */
[----:B------:R-:W-:Y:S01]  /*9db0*/  DMUL R4, R40, R2 ;  /* 0x0000000228047228 */ /* 0x000fe20000000000 */
[----:B------:R-:W-:Y:S01]  /*9dc0*/  UMOV UR14, 0xf0000000 ;  /* 0xf0000000000e7882 */ /* 0x000fe20000000000 */
[----:B------:R-:W-:Y:S01]  /*9dd0*/  UMOV UR15, 0x380fffff ;  /* 0x380fffff000f7882 */ /* 0x000fe20000000000 */
[----:B------:R-:W-:Y:S01]  /*9de0*/  BSSY.RECONVERGENT B1, `(.L_x_99) ;  /* 0x0000070000017945 */ /* 0x000fe20003800200 */
[----:B0-----:R-:W-:-:S03]  /*9df0*/  FMUL.FTZ R62, R6, 1 ;  /* 0x3f800000063e7820 */ /* 0x001fc60000410000 */
[----:B------:R-:W0:-:S15]  /*9e00*/  LDC.64 R6, c[0x0][0xf80] ;  /* 0x0003e000ff067b82 */ /* 0x000e1e0000000a00 */
[----:B------:R-:W-:-:S15]  /*9e10*/  NOP ;  /* 0x0000000000007918 */ /* 0x000fde0000000000 */
[----:B------:R-:W-:-:S15]  /*9e20*/  NOP ;  /* 0x0000000000007918 */ /* 0x000fde0000000000 */
[----:B------:R-:W-:-:S12]  /*9e30*/  NOP ;  /* 0x0000000000007918 */ /* 0x000fd80000000000 */
[----:B------:R-:W1:Y:S01]  /*9e40*/  F2F.F64.F32 R62, R62 ;  /* 0x0000003e003e7310 */ /* 0x000e620000201800 */
[----:B0-----:R-:W-:Y:S01]  /*9e50*/  FMUL.FTZ R66, R6, 1 ;  /* 0x3f80000006427820 */ /* 0x001fe20000410000 */
[----:B------:R-:W-:-:S15]  /*9e60*/  FMUL.FTZ R64, R7, 1 ;  /* 0x3f80000007407820 */ /* 0x000fde0000410000 */
[----:B------:R-:W-:-:S15]  /*9e70*/  NOP ;  /* 0x0000000000007918 */ /* 0x000fde0000000000 */
[----:B------:R-:W-:-:S15]  /*9e80*/  NOP ;  /* 0x0000000000007918 */ /* 0x000fde0000000000 */
[----:B------:R-:W-:-:S15]  /*9e90*/  NOP ;  /* 0x0000000000007918 */ /* 0x000fde0000000000 */
[----:B------:R-:W-:-:S02]  /*9ea0*/  NOP ;  /* 0x0000000000007918 */ /* 0x000fc40000000000 */
[----:B-1---5:R-:W-:-:S15]  /*9eb0*/  DMUL R24, R62, R24 ;  /* 0x000000183e187228 */ /* 0x022fde0000000000 */
[----:B------:R-:W-:-:S15]  /*9ec0*/  NOP ;  /* 0x0000000000007918 */ /* 0x000fde0000000000 */
[----:B------:R-:W-:-:S15]  /*9ed0*/  NOP ;  /* 0x0000000000007918 */ /* 0x000fde0000000000 */
[----:B------:R-:W-:-:S15]  /*9ee0*/  NOP ;  /* 0x0000000000007918 */ /* 0x000fde0000000000 */
[----:B------:R-:W-:-:S04]  /*9ef0*/  NOP ;  /* 0x0000000000007918 */ /* 0x000fc80000000000 */
[----:B------:R-:W0:-:S15]  /*9f00*/  F2F.F64.F32 R66, R66 ;  /* 0x0000004200427310 */ /* 0x000e1e0000201800 */
        /* <DEDUP_REMOVED lines=9> */
[----:B------:R-:W1:-:S15]  /*9fa0*/  F2F.F64.F32 R64, R64 ;  /* 0x0000004000407310 */ /* 0x000e5e0000201800 */
        /* <DEDUP_REMOVED lines=9> */
[----:B-1----:R-:W0:-:S15]  /*a040*/  DADD R6, R64, R32 ;  /* 0x0000000040067229 */ /* 0x002e1e0000000020 */
        /* <DEDUP_REMOVED lines=16> */
[----:B------:R-:W0:-:S15]  /*a150*/  F2F.F64.F32 R4, R4 ;  /* 0x0000000400047310 */ /* 0x000e1e0000201800 */
[----:B------:R-:W-:-:S15]  /*a160*/  NOP ;  /* 0x0000000000007918 */ /* 0x000fde0000000000 */
[----:B------:R-:W-:-:S15]  /*a170*/  NOP ;  /* 0x0000000000007918 */ /* 0x000fde0000000000 */
[----:B------:R-:W-:-:S15]  /*a180*/  NOP ;  /* 0x0000000000007918 */ /* 0x000fde0000000000 */
[----:B------:R-:W-:-:S04]  /*a190*/  NOP ;  /* 0x0000000000007918 */ /* 0x000fc80000000000 */
[----:B------:R1:W2:Y:S02]  /*a1a0*/  DFMA R24, R42, R2, R24 ;  /* 0x000000022a18722b */ /* 0x0002a40000000018 */
[----:B-1----:R-:W-:Y:S01]  /*a1b0*/  IMAD.MOV.U32 R2, RZ, RZ, 0x1 ;  /* 0x00000001ff027424 */ /* 0x002fe200078e00ff */
[----:B--2---:R-:W-:Y:S01]  /*a1c0*/  FSETP.GEU.AND P1, PT, |R25|, 6.5827683646048100446e-37, PT ;  /* 0x036000001900780b */ /* 0x004fe20003f2e200 */
[----:B0-----:R-:W0:-:S15]  /*a1d0*/  MUFU.RCP64H R3, R5 ;  /* 0x0000000500037308 */ /* 0x001e1e0000001800 */
[----:B------:R-:W-:-:S15]  /*a1e0*/  NOP ;  /* 0x0000000000007918 */ /* 0x000fde0000000000 */
[----:B------:R-:W-:-:S15]  /*a1f0*/  NOP ;  /* 0x0000000000007918 */ /* 0x000fde0000000000 */
[----:B------:R-:W-:-:S15]  /*a200*/  NOP ;  /* 0x0000000000007918 */ /* 0x000fde0000000000 */
        /* <DEDUP_REMOVED lines=45> */
.L_x_100:
[----:B------:R-:W-:Y:S05]  /*a4e0*/  BSYNC.RECONVERGENT B1 ;  /* 0x0000000000017941 */ /* 0x000fea0003800200 */
.L_x_99:
[----:B------:R-:W0:Y:S01]  /*a4f0*/  MUFU.RCP64H R7, R59 ;  /* 0x0000003b00077308 */ /* 0x000e220000001800 */
[----:B------:R-:W-:Y:S01]  /*a500*/  MOV R6, 0x1 ;  /* 0x0000000100067802 */ /* 0x000fe20000000f00 */
        /* <DEDUP_REMOVED lines=75> */
[----:B------:R-:W-:Y:S01]  /*a9c0*/  IMAD.MOV.U32 R4, RZ, RZ, R10 ;  /* 0x000000ffff047224 */ /* 0x000fe200078e000a */
[----:B------:R-:W-:Y:S01]  /*a9d0*/  MOV R9, R11 ;  /* 0x0000000b00097202 */ /* 0x000fe20000000f00 */
[----:B------:R-:W-:Y:S01]  /*a9e0*/  IMAD.MOV.U32 R2, RZ, RZ, R58 ;  /* 0x000000ffff027224 */ /* 0x000fe200078e003a */
[----:B------:R-:W-:Y:S02]  /*a9f0*/  MOV R3, R59 ;  /* 0x0000003b00037202 */ /* 0x000fe40000000f00 */
[----:B------:R-:W-:-:S07]  /*aa00*/  MOV R6, 0xaa20 ;  /* 0x0000aa2000067802 */ /* 0x000fce0000000f00 */
[----:B------:R-:W-:Y:S05]  /*aa10*/  CALL.REL.NOINC `($__internal_0_$__cuda_sm20_div_rn_f64_full) ;  /* 0x0000001c00847944 */ /* 0x000fea0003c00000 */
.L_x_102:
[----:B------:R-:W-:Y:S05]  /*aa20*/  BSYNC.RECONVERGENT B1 ;  /* 0x0000000000017941 */ /* 0x000fea0003800200 */
.L_x_101:
        /* <DEDUP_REMOVED lines=40> */
[----:B------:R-:W1:-:S15]  /*acb0*/  DMUL R26, R62, R26 ;  /* 0x0000001a3e1a7228 */ /* 0x000e5e0000000000 */
[----:B------:R-:W-:-:S15]  /*acc0*/  NOP ;  /* 0x0000000000007918 */ /* 0x000fde0000000000 */
[----:B------:R-:W-:-:S15]  /*acd0*/  NOP ;  /* 0x0000000000007918 */ /* 0x000fde0000000000 */
[----:B------:R-:W-:-:S15]  /*ace0*/  NOP ;  /* 0x0000000000007918 */ /* 0x000fde0000000000 */
[----:B------:R-:W-:-:S04]  /*acf0*/  NOP ;  /* 0x0000000000007918 */ /* 0x000fc80000000000 */
[----:B-1----:R0:W1:Y:S02]  /*ad00*/  DFMA R26, R42, R2, R26 ;  /* 0x000000022a1a722b */ /* 0x002064000000001a */
[----:B0-----:R-:W0:Y:S01]  /*ad10*/  MUFU.RCP64H R3, R5 ;  /* 0x0000000500037308 */ /* 0x001e220000001800 */
[----:B------:R-:W-:Y:S01]  /*ad20*/  IMAD.MOV.U32 R2, RZ, RZ, 0x1 ;  /* 0x00000001ff027424 */ /* 0x000fe200078e00ff */
[----:B-1----:R-:W-:-:S15]  /*ad30*/  FSETP.GEU.AND P1, PT, |R27|, 6.5827683646048100446e-37, PT ;  /* 0x036000001b00780b */ /* 0x002fde0003f2e200 */
        /* <DEDUP_REMOVED lines=48> */
.L_x_104:
[----:B------:R-:W-:Y:S05]  /*b040*/  BSYNC.RECONVERGENT B1 ;  /* 0x0000000000017941 */ /* 0x000fea0003800200 */
.L_x_103:
[----:B------:R0:W1:Y:S01]  /*b050*/  DFMA R4, R60, R18, R2 ;  /* 0x000000123c04722b */ /* 0x0000620000000002 */
[----:B------:R-:W-:Y:S01]  /*b060*/  UMOV UR14, 0xf0000000 ;  /* 0xf0000000000e7882 */ /* 0x000fe20000000000 */
[----:B0-----:R-:W0:Y:S01]  /*b070*/  MUFU.RCP64H R3, R59 ;  /* 0x0000003b00037308 */ /* 0x001e220000001800 */
[----:B------:R-:W-:Y:S01]  /*b080*/  MOV R2, 0x1 ;  /* 0x0000000100027802 */ /* 0x000fe20000000f00 */
        /* <DEDUP_REMOVED lines=72> */
.L_x_106:
[----:B------:R-:W-:Y:S05]  /*b510*/  BSYNC.RECONVERGENT B1 ;  /* 0x0000000000017941 */ /* 0x000fea0003800200 */
.L_x_105:
        /* <DEDUP_REMOVED lines=97> */
.L_x_108:
[----:B------:R-:W-:Y:S05]  /*bb30*/  BSYNC.RECONVERGENT B1 ;  /* 0x0000000000017941 */ /* 0x000fea0003800200 */
.L_x_107:
        /* <DEDUP_REMOVED lines=76> */
.L_x_110:
[----:B------:R-:W-:Y:S05]  /*c000*/  BSYNC.RECONVERGENT B1 ;  /* 0x0000000000017941 */ /* 0x000fea0003800200 */
.L_x_109:
        /* <DEDUP_REMOVED lines=97> */
.L_x_112:
[----:B------:R-:W-:Y:S05]  /*c620*/  BSYNC.RECONVERGENT B1 ;  /* 0x0000000000017941 */ /* 0x000fea0003800200 */
.L_x_111:
[----:B------:R-:W0:Y:S01]  /*c630*/  DFMA R2, R60, R22, R2 ;  /* 0x000000163c02722b */ /* 0x000e220000000002 */
[----:B------:R-:W-:Y:S01]  /*c640*/  UMOV UR14, 0xf0000000 ;  /* 0xf0000000000e7882 */ /* 0x000fe20000000000 */
[----:B------:R-:W-:-:S15]  /*c650*/  UMOV UR15, 0x380fffff ;  /* 0x380fffff000f7882 */ /* 0x000fde0000000000 */
[----:B------:R-:W-:-:S15]  /*c660*/  NOP ;  /* 0x0000000000007918 */ /* 0x000fde0000000000 */
[----:B------:R-:W-:-:S15]  /*c670*/  NOP ;  /* 0x0000000000007918 */ /* 0x000fde0000000000 */
[----:B------:R-:W-:-:S15]  /*c680*/  NOP ;  /* 0x0000000000007918 */ /* 0x000fde0000000000 */
[----:B------:R-:W-:-:S02]  /*c690*/  NOP ;  /* 0x0000000000007918 */ /* 0x000fc40000000000 */
[----:B0-----:R-:W0:Y:S01]  /*c6a0*/  F2F.F32.F64 R4, R2 ;  /* 0x0000000200047310 */ /* 0x001e220000301000 */
[----:B------:R-:W-:-:S15]  /*c6b0*/  IADD3 R0, PT, PT, R0, UR5, RZ ;  /* 0x0000000500007c10 */ /* 0x000fde000fffe0ff */
[----:B------:R-:W-:-:S15]  /*c6c0*/  NOP ;  /* 0x0000000000007918 */ /* 0x000fde0000000000 */
[----:B------:R-:W-:-:S15]  /*c6d0*/  NOP ;  /* 0x0000000000007918 */ /* 0x000fde0000000000 */
[----:B------:R-:W-:-:S15]  /*c6e0*/  NOP ;  /* 0x0000000000007918 */ /* 0x000fde0000000000 */
[----:B------:R-:W-:-:S03]  /*c6f0*/  NOP ;  /* 0x0000000000007918 */ /* 0x000fc60000000000 */
[----:B------:R-:W0:Y:S02]  /*c700*/  DSETP.GEU.AND P0, PT, |R2|, UR14, PT ;  /* 0x0000000e02007e2a */ /* 0x000e24000bf0e200 */
[----:B0-----:R-:W-:Y:S01]  /*c710*/  @!P0 FMUL R4, R4, 1.175494350822287508e-38 ;  /* 0x0080000004048820 */ /* 0x001fe20000400000 */
[----:B------:R-:W-:-:S03]  /*c720*/  IMAD.SHL.U32 R2, R0, 0x4, RZ ;  /* 0x0000000400027824 */ /* 0x000fc600078e00ff */
[----:B------:R-:W-:Y:S02]  /*c730*/  FMUL.FTZ R4, R4, UR18 ;  /* 0x0000001204047c20 */ /* 0x000fe40008410000 */
[----:B------:R-:W-:-:S15]  /*c740*/  ISETP.GE.AND P0, PT, R2, UR4, PT ;  /* 0x0000000402007c0c */ /* 0x000fde000bf06270 */
[----:B------:R-:W-:-:S15]  /*c750*/  NOP ;  /* 0x0000000000007918 */ /* 0x000fde0000000000 */
[----:B------:R-:W-:-:S15]  /*c760*/  NOP ;  /* 0x0000000000007918 */ /* 0x000fde0000000000 */
[----:B------:R-:W-:-:S11]  /*c770*/  NOP ;  /* 0x0000000000007918 */ /* 0x000fd60000000000 */
        /* <DEDUP_REMOVED lines=11> */
        .weak           $__internal_0_$__cuda_sm20_div_rn_f64_full
        .type           $__internal_0_$__cuda_sm20_div_rn_f64_full,@function
        .size           $__internal_0_$__cuda_sm20_div_rn_f64_full,(.L_x_848 - $__internal_0_$__cuda_sm20_div_rn_f64_full)
$__internal_0_$__cuda_sm20_div_rn_f64_full:
[----:B------:R-:W-:Y:S01]  /*c830*/  IMAD.MOV.U32 R47, RZ, RZ, R9 ;  /* 0x000000ffff2f7224 */ /* 0x000fe200078e0009 */
[----:B------:R-:W-:Y:S01]  /*c840*/  MOV R46, R4 ;  /* 0x00000004002e7202 */ /* 0x000fe20000000f00 */
[----:B------:R-:W-:Y:S01]  /*c850*/  IMAD.MOV.U32 R45, RZ, RZ, R3 ;  /* 0x000000ffff2d7224 */ /* 0x000fe200078e0003 */
[----:B------:R-:W-:Y:S01]  /*c860*/  LOP3.LUT R7, R3, 0x7ff00000, RZ, 0xc0, !PT ;  /* 0x7ff0000003077812 */ /* 0x000fe200078ec0ff */
[----:B------:R-:W-:Y:S01]  /*c870*/  HFMA2 R5, -RZ, RZ, 0.0045166015625, 0 ;  /* 0x1ca00000ff057431 */ /* 0x000fe200000001ff */
[C---:B------:R-:W-:Y:S01]  /*c880*/  FSETP.GEU.AND P1, PT, |R47|.reuse, 1.469367938527859385e-39, PT ;  /* 0x001000002f00780b */ /* 0x040fe20003f2e200 */
[----:B------:R-:W-:Y:S01]  /*c890*/  IMAD.MOV.U32 R50, RZ, RZ, R2 ;  /* 0x000000ffff327224 */ /* 0x000fe200078e0002 */
[----:B------:R-:W-:Y:S01]  /*c8a0*/  LOP3.LUT R4, R47, 0x7ff00000, RZ, 0xc0, !PT ;  /* 0x7ff000002f047812 */ /* 0x000fe200078ec0ff */
[----:B------:R-:W-:Y:S01]  /*c8b0*/  BSSY.RECONVERGENT B0, `(.L_x_114) ;  /* 0x000007e000007945 */ /* 0x000fe20003800200 */
[----:B------:R-:W-:Y:S02]  /*c8c0*/  MOV R44, R2 ;  /* 0x00000002002c7202 */ /* 0x000fe40000000f00 */
[----:B------:R-:W-:-:S07]  /*c8d0*/  ISETP.GE.U32.AND P0, PT, R4, R7, PT ;  /* 0x000000070400720c */ /* 0x000fce0003f06070 */
[----:B------:R-:W-:Y:S02]  /*c8e0*/  @!P1 LOP3.LUT R9, R45, 0x7ff00000, RZ, 0xc0, !PT ;  /* 0x7ff000002d099812 */ /* 0x000fe400078ec0ff */
[----:B------:R-:W-:Y:S02]  /*c8f0*/  @!P1 MOV R48, RZ ;  /* 0x000000ff00309202 */ /* 0x000fe40000000f00 */
[----:B------:R-:W-:Y:S02]  /*c900*/  @!P1 ISETP.GE.U32.AND P2, PT, R4, R9, PT ;  /* 0x000000090400920c */ /* 0x000fe40003f46070 */
[C---:B------:R-:W-:Y:S02]  /*c910*/  SEL R9, R5.reuse, 0x63400000, !P0 ;  /* 0x6340000005097807 */ /* 0x040fe40004000000 */
[----:B------:R-:W-:Y:S02]  /*c920*/  @!P1 SEL R8, R5, 0x63400000, !P2 ;  /* 0x6340000005089807 */ /* 0x000fe40005000000 */
[----:B------:R-:W-:-:S02]  /*c930*/  FSETP.GEU.AND P0, PT, |R3|, 1.469367938527859385e-39, PT ;  /* 0x001000000300780b */ /* 0x000fc40003f0e200 */
[--C-:B------:R-:W-:Y:S02]  /*c940*/  @!P1 LOP3.LUT R8, R8, 0x80000000, R47.reuse, 0xf8, !PT ;  /* 0x8000000008089812 */ /* 0x100fe400078ef82f */
[----:B------:R-:W-:Y:S02]  /*c950*/  LOP3.LUT R3, R3, 0x800fffff, RZ, 0xc0, !PT ;  /* 0x800fffff03037812 */ /* 0x000fe400078ec0ff */
[----:B------:R-:W-:Y:S01]  /*c960*/  @!P1 LOP3.LUT R49, R8, 0x100000, RZ, 0xfc, !PT ;  /* 0x0010000008319812 */ /* 0x000fe200078efcff */
[----:B------:R-:W-:Y:S01]  /*c970*/  IMAD.MOV.U32 R8, RZ, RZ, R46 ;  /* 0x000000ffff087224 */ /* 0x000fe200078e002e */
[----:B------:R-:W-:Y:S02]  /*c980*/  LOP3.LUT R51, R3, 0x3ff00000, RZ, 0xfc, !PT ;  /* 0x3ff0000003337812 */ /* 0x000fe400078efcff */
[----:B------:R-:W-:-:S04]  /*c990*/  LOP3.LUT R9, R9, 0x800fffff, R47, 0xf8, !PT ;  /* 0x800fffff09097812 */ /* 0x000fc800078ef82f */
[----:B------:R-:W0:Y:S02]  /*c9a0*/  @!P0 DMUL R50, R44, 8.98846567431157953865e+307 ;  /* 0x7fe000002c328828 */ /* 0x000e240000000000 */
[----:B0-----:R-:W-:-:S15]  /*c9b0*/  @!P0 LOP3.LUT R7, R51, 0x7ff00000, RZ, 0xc0, !PT ;  /* 0x7ff0000033078812 */ /* 0x001fde00078ec0ff */
[----:B------:R-:W-:-:S15]  /*c9c0*/  NOP ;  /* 0x0000000000007918 */ /* 0x000fde0000000000 */
[----:B------:R-:W-:-:S15]  /*c9d0*/  NOP ;  /* 0x0000000000007918 */ /* 0x000fde0000000000 */
[----:B------:R-:W-:-:S15]  /*c9e0*/  NOP ;  /* 0x0000000000007918 */ /* 0x000fde0000000000 */
[----:B------:R-:W-:-:S02]  /*c9f0*/  NOP ;  /* 0x0000000000007918 */ /* 0x000fc40000000000 */
[----:B------:R0:W-:Y:S02]  /*ca00*/  @!P1 DFMA R8, R8, 2, -R48 ;  /* 0x400000000808982b */ /* 0x0001e40000000830 */
[----:B0-----:R-:W0:Y:S01]  /*ca10*/  MUFU.RCP64H R49, R51 ;  /* 0x0000003300317308 */ /* 0x001e220000001800 */
[----:B------:R-:W-:-:S15]  /*ca20*/  MOV R48, 0x1 ;  /* 0x0000000100307802 */ /* 0x000fde0000000f00 */
[----:B------:R-:W-:-:S15]  /*ca30*/  NOP ;  /* 0x0000000000007918 */ /* 0x000fde0000000000 */
[----:B------:R-:W-:-:S15]  /*ca40*/  NOP ;  /* 0x0000000000007918 */ /* 0x000fde0000000000 */
[----:B------:R-:W-:-:S15]  /*ca50*/  NOP ;  /* 0x0000000000007918 */ /* 0x000fde0000000000 */
[----:B------:R-:W-:-:S01]  /*ca60*/  NOP ;  /* 0x0000000000007918 */ /* 0x000fc20000000000 */
[----:B0-----:R-:W0:-:S15]  /*ca70*/  DFMA R2, R48, -R50, 1 ;  /* 0x3ff000003002742b */ /* 0x001e1e0000000832 */
        /* <DEDUP_REMOVED lines=29> */
[----:B0-----:R-:W0:-:S15]  /*cc50*/  DFMA R48, R2, -R50, R8 ;  /* 0x800000320230722b */ /* 0x001e1e0000000008 */
[----:B------:R-:W-:-:S15]  /*cc60*/  NOP ;  /* 0x0000000000007918 */ /* 0x000fde0000000000 */
[----:B------:R-:W-:-:S15]  /*cc70*/  NOP ;  /* 0x0000000000007918 */ /* 0x000fde0000000000 */
[----:B------:R-:W-:-:S15]  /*cc80*/  NOP ;  /* 0x0000000000007918 */ /* 0x000fde0000000000 */
[----:B------:R-:W-:-:S04]  /*cc90*/  NOP ;  /* 0x0000000000007918 */ /* 0x000fc80000000000 */
[----:B0-----:R0:W1:Y:S02]  /*cca0*/  DFMA R48, R68, R48, R2 ;  /* 0x000000304430722b */ /* 0x0010640000000002 */
[----:B0-----:R-:W-:Y:S01]  /*ccb0*/  IMAD.MOV.U32 R2, RZ, RZ, R4 ;  /* 0x000000ffff027224 */ /* 0x001fe200078e0004 */
[----:B------:R-:W-:-:S04]  /*ccc0*/  @!P1 LOP3.LUT R2, R9, 0x7ff00000, RZ, 0xc0, !PT ;  /* 0x7ff0000009029812 */ /* 0x000fc800078ec0ff */
[----:B------:R-:W-:-:S04]  /*ccd0*/  IADD3 R3, PT, PT, R2, -0x1, RZ ;  /* 0xffffffff02037810 */ /* 0x000fc80007ffe0ff */
[----:B------:R-:W-:Y:S01]  /*cce0*/  ISETP.GT.U32.AND P0, PT, R3, 0x7feffffe, PT ;  /* 0x7feffffe0300780c */ /* 0x000fe20003f04070 */
[----:B------:R-:W-:-:S05]  /*ccf0*/  VIADD R3, R7, 0xffffffff ;  /* 0xffffffff07037836 */ /* 0x000fca0000000000 */
[----:B------:R-:W-:-:S13]  /*cd00*/  ISETP.GT.U32.OR P0, PT, R3, 0x7feffffe, P0 ;  /* 0x7feffffe0300780c */ /* 0x000fda0000704470 */
[----:B-1----:R-:W-:Y:S05]  /*cd10*/  @P0 BRA `(.L_x_115) ;  /* 0x00000000007c0947 */ /* 0x002fea0003800000 */
[----:B------:R-:W-:Y:S02]  /*cd20*/  LOP3.LUT R3, R45, 0x7ff00000, RZ, 0xc0, !PT ;  /* 0x7ff000002d037812 */ /* 0x000fe400078ec0ff */
[----:B------:R-:W-:Y:S02]  /*cd30*/  MOV R46, RZ ;  /* 0x000000ff002e7202 */ /* 0x000fe40000000f00 */
[CC--:B------:R-:W-:Y:S02]  /*cd40*/  ISETP.GE.U32.AND P0, PT, R4.reuse, R3.reuse, PT ;  /* 0x000000030400720c */ /* 0x0c0fe40003f06070 */
[----:B------:R-:W-:Y:S02]  /*cd50*/  VIADDMNMX R2, R4, -R3, 0xb9600000, !PT ;  /* 0xb960000004027446 */ /* 0x000fe40007800903 */
[----:B------:R-:W-:Y:S02]  /*cd60*/  SEL R5, R5, 0x63400000, !P0 ;  /* 0x6340000005057807 */ /* 0x000fe40004000000 */
[----:B------:R-:W-:-:S04]  /*cd70*/  VIMNMX R2, PT, PT, R2, 0x46a00000, PT ;  /* 0x46a0000002027848 */ /* 0x000fc80003fe0100 */
[----:B------:R-:W-:-:S05]  /*cd80*/  IADD3 R2, PT, PT, -R5, R2, RZ ;  /* 0x0000000205027210 */ /* 0x000fca0007ffe1ff */
[----:B------:R-:W-:-:S06]  /*cd90*/  VIADD R47, R2, 0x7fe00000 ;  /* 0x7fe00000022f7836 */ /* 0x000fcc0000000000 */
[----:B------:R-:W0:Y:S02]  /*cda0*/  DMUL R4, R48, R46 ;  /* 0x0000002e30047228 */ /* 0x000e240000000000 */
[----:B0-----:R-:W-:-:S13]  /*cdb0*/  FSETP.GTU.AND P0, PT, |R5|, 1.469367938527859385e-39, PT ;  /* 0x001000000500780b */ /* 0x001fda0003f0c200 */
[----:B------:R-:W-:Y:S05]  /*cdc0*/  @P0 BRA `(.L_x_116) ;  /* 0x0000000000b00947 */ /* 0x000fea0003800000 */
[----:B------:R-:W0:Y:S01]  /*cdd0*/  DFMA R8, R48, -R50, R8 ;  /* 0x800000323008722b */ /* 0x000e220000000008 */
[----:B------:R-:W-:Y:S01]  /*cde0*/  IMAD.MOV.U32 R46, RZ, RZ, RZ ;  /* 0x000000ffff2e7224 */ /* 0x000fe200078e00ff */
[C---:B0-----:R-:W-:Y:S02]  /*cdf0*/  FSETP.NEU.AND P0, PT, R9.reuse, RZ, PT ;  /* 0x000000ff0900720b */ /* 0x041fe40003f0d000 */
[----:B------:R-:W-:-:S04]  /*ce00*/  LOP3.LUT R3, R9, 0x80000000, R45, 0x48, !PT ;  /* 0x8000000009037812 */ /* 0x000fc800078e482d */
[----:B------:R-:W-:-:S07]  /*ce10*/  LOP3.LUT R47, R3, R47, RZ, 0xfc, !PT ;  /* 0x0000002f032f7212 */ /* 0x000fce00078efcff */
[----:B------:R-:W-:Y:S05]  /*ce20*/  @!P0 BRA `(.L_x_116) ;  /* 0x0000000000988947 */ /* 0x000fea0003800000 */
[C---:B------:R-:W-:Y:S01]  /*ce30*/  IADD3 R9, PT, PT, -R2.reuse, RZ, RZ ;  /* 0x000000ff02097210 */ /* 0x040fe20007ffe1ff */
[----:B------:R-:W-:Y:S01]  /*ce40*/  IMAD.MOV.U32 R8, RZ, RZ, RZ ;  /* 0x000000ffff087224 */ /* 0x000fe200078e00ff */
[----:B------:R-:W-:Y:S01]  /*ce50*/  IADD3 R2, PT, PT, -R2, -0x43300000, RZ ;  /* 0xbcd0000002027810 */ /* 0x000fe20007ffe1ff */
[----:B------:R-:W-:-:S15]  /*ce60*/  DMUL.RP R46, R48, R46 ;  /* 0x0000002e302e7228 */ /* 0x000fde0000008000 */
[----:B------:R-:W-:-:S15]  /*ce70*/  NOP ;  /* 0x0000000000007918 */ /* 0x000fde0000000000 */
[----:B------:R-:W-:-:S15]  /*ce80*/  NOP ;  /* 0x0000000000007918 */ /* 0x000fde0000000000 */
[----:B------:R-:W-:-:S15]  /*ce90*/  NOP ;  /* 0x0000000000007918 */ /* 0x000fde0000000000 */
[----:B------:R-:W-:-:S04]  /*cea0*/  NOP ;  /* 0x0000000000007918 */ /* 0x000fc80000000000 */
[----:B------:R-:W0:Y:S02]  /*ceb0*/  DFMA R8, R4, -R8, R48 ;  /* 0x800000080408722b */ /* 0x000e240000000030 */
[----:B0-----:R-:W-:Y:S02]  /*cec0*/  FSETP.NEU.AND P0, PT, |R9|, R2, PT ;  /* 0x000000020900720b */ /* 0x001fe40003f0d200 */
[----:B------:R-:W-:Y:S02]  /*ced0*/  LOP3.LUT R2, R47, R3, RZ, 0x3c, !PT ;  /* 0x000000032f027212 */ /* 0x000fe400078e3cff */
[----:B------:R-:W-:Y:S02]  /*cee0*/  FSEL R4, R46, R4, !P0 ;  /* 0x000000042e047208 */ /* 0x000fe40004000000 */
[----:B------:R-:W-:Y:S01]  /*cef0*/  FSEL R5, R2, R5, !P0 ;  /* 0x0000000502057208 */ /* 0x000fe20004000000 */
[----:B------:R-:W-:Y:S06]  /*cf00*/  BRA `(.L_x_116) ;  /* 0x0000000000607947 */ /* 0x000fec0003800000 */
.L_x_115:
[----:B------:R-:W0:Y:S02]  /*cf10*/  DSETP.NAN.AND P0, PT, R46, R46, PT ;  /* 0x0000002e2e00722a */ /* 0x000e240003f08000 */
[----:B0-----:R-:W-:Y:S05]  /*cf20*/  @P0 BRA `(.L_x_117) ;  /* 0x00000000004c0947 */ /* 0x001fea0003800000 */
[----:B------:R-:W0:Y:S02]  /*cf30*/  DSETP.NAN.AND P0, PT, R44, R44, PT ;  /* 0x0000002c2c00722a */ /* 0x000e240003f08000 */
[----:B0-----:R-:W-:Y:S05]  /*cf40*/  @P0 BRA `(.L_x_118) ;  /* 0x0000000000340947 */ /* 0x001fea0003800000 */
[----:B------:R-:W-:Y:S01]  /*cf50*/  ISETP.NE.AND P0, PT, R2, R7, PT ;  /* 0x000000070200720c */ /* 0x000fe20003f05270 */
[----:B------:R-:W-:Y:S01]  /*cf60*/  IMAD.MOV.U32 R5, RZ, RZ, -0x80000 ;  /* 0xfff80000ff057424 */ /* 0x000fe200078e00ff */
[----:B------:R-:W-:-:S11]  /*cf70*/  MOV R4, 0x0 ;  /* 0x0000000000047802 */ /* 0x000fd60000000f00 */
[----:B------:R-:W-:Y:S05]  /*cf80*/  @!P0 BRA `(.L_x_116) ;  /* 0x0000000000408947 */ /* 0x000fea0003800000 */
[----:B------:R-:W-:Y:S02]  /*cf90*/  ISETP.NE.AND P0, PT, R2, 0x7ff00000, PT ;  /* 0x7ff000000200780c */ /* 0x000fe40003f05270 */
[----:B------:R-:W-:Y:S02]  /*cfa0*/  LOP3.LUT R3, R47, 0x80000000, R45, 0x48, !PT ;  /* 0x800000002f037812 */ /* 0x000fe400078e482d */
[----:B------:R-:W-:-:S13]  /*cfb0*/  ISETP.EQ.OR P0, PT, R7, RZ, !P0 ;  /* 0x000000ff0700720c */ /* 0x000fda0004702670 */
[----:B------:R-:W-:Y:S01]  /*cfc0*/  @P0 LOP3.LUT R2, R3, 0x7ff00000, RZ, 0xfc, !PT ;  /* 0x7ff0000003020812 */ /* 0x000fe200078efcff */
[----:B------:R-:W-:Y:S01]  /*cfd0*/  @!P0 IMAD.MOV.U32 R5, RZ, RZ, R3 ;  /* 0x000000ffff058224 */ /* 0x000fe200078e0003 */
[----:B------:R-:W-:Y:S02]  /*cfe0*/  @!P0 MOV R4, RZ ;  /* 0x000000ff00048202 */ /* 0x000fe40000000f00 */
[----:B------:R-:W-:Y:S01]  /*cff0*/  @P0 MOV R4, RZ ;  /* 0x000000ff00040202 */ /* 0x000fe20000000f00 */
[----:B------:R-:W-:Y:S01]  /*d000*/  @P0 IMAD.MOV.U32 R5, RZ, RZ, R2 ;  /* 0x000000ffff050224 */ /* 0x000fe200078e0002 */
[----:B------:R-:W-:Y:S06]  /*d010*/  BRA `(.L_x_116) ;  /* 0x00000000001c7947 */ /* 0x000fec0003800000 */
.L_x_118:
[----:B------:R-:W-:Y:S02]  /*d020*/  LOP3.LUT R3, R45, 0x80000, RZ, 0xfc, !PT ;  /* 0x000800002d037812 */ /* 0x000fe400078efcff */
[----:B------:R-:W-:-:S03]  /*d030*/  MOV R4, R44 ;  /* 0x0000002c00047202 */ /* 0x000fc60000000f00 */
[----:B------:R-:W-:Y:S01]  /*d040*/  IMAD.MOV.U32 R5, RZ, RZ, R3 ;  /* 0x000000ffff057224 */ /* 0x000fe200078e0003 */
[----:B------:R-:W-:Y:S06]  /*d050*/  BRA `(.L_x_116) ;  /* 0x00000000000c7947 */ /* 0x000fec0003800000 */
.L_x_117:
[----:B------:R-:W-:Y:S02]  /*d060*/  LOP3.LUT R3, R47, 0x80000, RZ, 0xfc, !PT ;  /* 0x000800002f037812 */ /* 0x000fe400078efcff */
[----:B------:R-:W-:-:S03]  /*d070*/  MOV R4, R46 ;  /* 0x0000002e00047202 */ /* 0x000fc60000000f00 */
[----:B------:R-:W-:-:S07]  /*d080*/  IMAD.MOV.U32 R5, RZ, RZ, R3 ;  /* 0x000000ffff057224 */ /* 0x000fce00078e0003 */
.L_x_116:
[----:B------:R-:W-:Y:S05]  /*d090*/  BSYNC.RECONVERGENT B0 ;  /* 0x0000000000007941 */ /* 0x000fea0003800200 */
.L_x_114:
[----:B------:R-:W-:Y:S01]  /*d0a0*/  HFMA2 R7, -RZ, RZ, 0, 0 ;  /* 0x00000000ff077431 */ /* 0x000fe200000001ff */
[----:B------:R-:W-:Y:S01]  /*d0b0*/  MOV R2, R4 ;  /* 0x0000000400027202 */ /* 0x000fe20000000f00 */
[----:B------:R-:W-:Y:S02]  /*d0c0*/  IMAD.MOV.U32 R3, RZ, RZ, R5 ;  /* 0x000000ffff037224 */ /* 0x000fe400078e0005 */
[----:B------:R-:W-:Y:S05]  /*d0d0*/  RET.REL.NODEC R6 `(_Z25multi_tensor_apply_kernelI18TensorListMetadataILi4EE11AdamFunctorILi4EddEJfffff10adamMode_tfEEvlPViT_T0_DpT1_) ;  /* 0xffffff2c06c87950 */ /* 0x000fea0003c3ffff */
.L_x_119:
        /* <DEDUP_REMOVED lines=10> */
.L_x_848:


//--------------------- .text._Z25multi_tensor_apply_kernelI18TensorListMetadataILi5EE11AdamFunctorILi5EddEJfffff10adamMode_tfEEvlPViT_T0_DpT1_ --------------------------
	.section	.text._Z25multi_tensor_apply_kernelI18TensorListMetadataILi5EE11AdamFunctorILi5EddEJfffff10adamMode_tfEEvlPViT_T0_DpT1_,"ax",@progbits
	.align	128
        .global         _Z25multi_tensor_apply_kernelI18TensorListMetadataILi5EE11AdamFunctorILi5EddEJfffff10adamMode_tfEEvlPViT_T0_DpT1_
        .type           _Z25multi_tensor_apply_kernelI18TensorListMetadataILi5EE11AdamFunctorILi5EddEJfffff10adamMode_tfEEvlPViT_T0_DpT1_,@function
        .size           _Z25multi_tensor_apply_kernelI18TensorListMetadataILi5EE11AdamFunctorILi5EddEJfffff10adamMode_tfEEvlPViT_T0_DpT1_,(.L_x_849 - _Z25multi_tensor_apply_kernelI18TensorListMetadataILi5EE11AdamFunctorILi5EddEJfffff10adamMode_tfEEvlPViT_T0_DpT1_)
        .other          _Z25multi_tensor_apply_kernelI18TensorListMetadataILi5EE11AdamFunctorILi5EddEJfffff10adamMode_tfEEvlPViT_T0_DpT1_,@"STO_CUDA_ENTRY STV_DEFAULT"
_Z25multi_tensor_apply_kernelI18TensorListMetadataILi5EE11AdamFunctorILi5EddEJfffff10adamMode_tfEEvlPViT_T0_DpT1_:
.text._Z25multi_tensor_apply_kernelI18TensorListMetadataILi5EE11AdamFunctorILi5EddEJfffff10adamMode_tfEEvlPViT_T0_DpT1_:
[----:B------:R-:W-:Y:S01]  /*0000*/  LDC R1, c[0x0][0x37c] ;  /* 0x0000df00ff017b82 */ /* 0x000fe20000000800 */
[----:B------:R-:W0:Y:S01]  /*0010*/  S2R R0, SR_CTAID.X ;  /* 0x0000000000007919 */ /* 0x000e220000002500 */
[----:B------:R-:W-:Y:S01]  /*0020*/  UMOV UR6, 0x10 ;  /* 0x0000001000067882 */ /* 0x000fe20000000000 */
[----:B------:R-:W1:Y:S01]  /*0030*/  LDCU UR16, c[0x0][0x380] ;  /* 0x00007000ff1077ac */ /* 0x000e620008000800 */
[----:B------:R-:W2:Y:S04]  /*0040*/  LDCU.64 UR18, c[0x0][0x358] ;  /* 0x00006b00ff1277ac */ /* 0x000ea80008000a00 */
[----:B0-----:R-:W0:Y:S01]  /*0050*/  LDC.U8 R2, c[0x0][R0+0x930] ;  /* 0x00024c0000027b82 */ /* 0x001e220000000000 */
[----:B------:R-:W-:-:S05]  /*0060*/  IADD3 R3, PT, PT, R0, 0x10, RZ ;  /* 0x0000001000037810 */ /* 0x000fca0007ffe0ff */
        /* <DEDUP_REMOVED lines=10> */
[----:B------:R-:W5:Y:S01]  /*0110*/  LDCU.64 UR14, c[0x0][UR4+0x740] ;  /* 0x0000e800040e77ac */ /* 0x000f620008000a00 */
[----:B------:R-:W2:Y:S01]  /*0120*/  LDCU UR4, c[0x0][UR4+0x830] ;  /* 0x00010600040477ac */ /* 0x000ea20008000800 */
[----:B0-----:R-:W-:Y:S02]  /*0130*/  UIMAD.WIDE UR8, UR5, 0x8, UR8 ;  /* 0x00000008050878a5 */ /* 0x001fe4000f8e0208 */
[----:B-1----:R-:W-:Y:S02]  /*0140*/  UIMAD.WIDE UR10, UR5, 0x8, UR10 ;  /* 0x00000008050a78a5 */ /* 0x002fe4000f8e020a */
[----:B---3--:R-:W-:-:S02]  /*0150*/  UIMAD.WIDE UR6, UR5, 0x8, UR6 ;  /* 0x00000008050678a5 */ /* 0x008fc4000f8e0206 */
[----:B----4-:R-:W-:Y:S01]  /*0160*/  UIMAD.WIDE UR12, UR5, 0x8, UR12 ;  /* 0x00000008050c78a5 */ /* 0x010fe2000f8e020c */
[----:B------:R-:W-:Y:S01]  /*0170*/  IMAD.U32 R0, RZ, RZ, UR8 ;  /* 0x00000008ff007e24 */ /* 0x000fe2000f8e00ff */
[----:B------:R-:W-:Y:S01]  /*0180*/  ULOP3.LUT UP1, URZ, UR6, 0x1f, URZ, 0xc0, !UPT ;  /* 0x0000001f06ff7892 */ /* 0x000fe2000f82c0ff */
[----:B------:R-:W-:Y:S01]  /*0190*/  MOV R2, UR10 ;  /* 0x0000000a00027c02 */ /* 0x000fe20008000f00 */
[----:B-----5:R-:W-:Y:S02]  /*01a0*/  UIMAD.WIDE UR14, UR5, 0x8, UR14 ;  /* 0x00000008050e78a5 */ /* 0x020fe4000f8e020e */
[----:B------:R-:W-:Y:S01]  /*01b0*/  LOP3.LUT P2, RZ, R0, 0x1f, RZ, 0xc0, !PT ;  /* 0x0000001f00ff7812 */ /* 0x000fe2000784c0ff */
[----:B--2---:R-:W-:Y:S01]  /*01c0*/  UIADD3 UR4, UPT, UPT, UR4, -UR5, URZ ;  /* 0x8000000504047290 */ /* 0x004fe2000fffe0ff */
[----:B------:R-:W-:Y:S01]  /*01d0*/  LOP3.LUT P0, RZ, R2, 0x1f, RZ, 0xc0, !PT ;  /* 0x0000001f02ff7812 */ /* 0x000fe2000780c0ff */
[----:B------:R-:W-:Y:S01]  /*01e0*/  IMAD.U32 R2, RZ, RZ, UR12 ;  /* 0x0000000cff027e24 */ /* 0x000fe2000f8e00ff */
[----:B------:R-:W-:Y:S01]  /*01f0*/  MOV R0, UR14 ;  /* 0x0000000e00007c02 */ /* 0x000fe20008000f00 */
[----:B------:R-:W-:Y:S01]  /*0200*/  ULOP3.LUT UP0, URZ, UR4, 0x3, UR16, 0xc8, !UPT ;  /* 0x0000000304ff7892 */ /* 0x000fe2000f80c810 */
[----:B------:R-:W-:-:S02]  /*0210*/  PLOP3.LUT P3, PT, PT, PT, UP1, 0x80, 0x8 ;  /* 0x000000000008781c */ /* 0x000fc40003f6f018 */
[----:B------:R-:W-:Y:S02]  /*0220*/  LOP3.LUT P1, RZ, R2, 0x1f, RZ, 0xc0, !PT ;  /* 0x0000001f02ff7812 */ /* 0x000fe4000782c0ff */
[----:B------:R-:W-:Y:S02]  /*0230*/  LOP3.LUT R0, R0, 0x1f, RZ, 0xc0, !PT ;  /* 0x0000001f00007812 */ /* 0x000fe400078ec0ff */
[----:B------:R-:W-:-:S04]  /*0240*/  PLOP3.LUT P4, PT, PT, PT, UP0, 0x80, 0x8 ;  /* 0x000000000008781c */ /* 0x000fc80003f8f008 */
[----:B------:R-:W-:Y:S02]  /*0250*/  PLOP3.LUT P2, PT, P2, P3, P4, 0x1, 0x0 ;  /* 0x000000000000781c */ /* 0x000fe40001746041 */
[----:B------:R-:W-:Y:S02]  /*0260*/  ISETP.NE.AND P3, PT, R0, RZ, PT ;  /* 0x000000ff0000720c */ /* 0x000fe40003f65270 */
[----:B------:R-:W-:-:S13]  /*0270*/  PLOP3.LUT P0, PT, P1, P2, P0, 0x4, 0x0 ;  /* 0x000000000000781c */ /* 0x000fda0000f04004 */
[----:B------:R-:W-:Y:S05]  /*0280*/  @P0 BRA !P3, `(.L_x_120) ;  /* 0x0000006800900947 */ /* 0x000fea0005800000 */
        /* <DEDUP_REMOVED lines=9> */
[----:B------:R-:W2:Y:S08]  /*0320*/  LDC.64 R10, c[0x0][0xf90] ;  /* 0x0003e400ff0a7b82 */ /* 0x000eb00000000a00 */
[----:B------:R-:W3:Y:S08]  /*0330*/  LDC R6, c[0x0][0xf80] ;  /* 0x0003e000ff067b82 */ /* 0x000ef00000000800 */
[----:B------:R-:W4:Y:S01]  /*0340*/  LDC R0, c[0x0][0xf7c] ;  /* 0x0003df00ff007b82 */ /* 0x000f220000000800 */
[----:B0-----:R-:W-:-:S06]  /*0350*/  FMUL.FTZ R14, R14, 1 ;  /* 0x3f8000000e0e7820 */ /* 0x001fcc0000410000 */
[----:B------:R-:W-:Y:S01]  /*0360*/  F2F.F64.F32 R14, R14 ;  /* 0x0000000e000e7310 */ /* 0x000fe20000201800 */
[----:B--2---:R-:W-:Y:S01]  /*0370*/  ISETP.NE.AND P0, PT, R10, RZ, PT ;  /* 0x000000ff0a00720c */ /* 0x004fe20003f05270 */
[----:B------:R-:W-:Y:S01]  /*0380*/  FMUL.FTZ R8, R11, 1 ;  /* 0x3f8000000b087820 */ /* 0x000fe20000410000 */
[----:B---3--:R-:W-:-:S04]  /*0390*/  FADD.FTZ R6, -R6, 1 ;  /* 0x3f80000006067421 */ /* 0x008fc80000010100 */
[----:B------:R-:W-:Y:S01]  /*03a0*/  FMUL.FTZ R6, R6, 1 ;  /* 0x3f80000006067820 */ /* 0x000fe20000410000 */
[C---:B----4-:R-:W-:Y:S01]  /*03b0*/  FMUL.FTZ R2, R0.reuse, 1 ;  /* 0x3f80000000027820 */ /* 0x050fe20000410000 */
[----:B------:R-:W-:-:S04]  /*03c0*/  FADD.FTZ R0, -R0, 1 ;  /* 0x3f80000000007421 */ /* 0x000fc80000010100 */
[----:B------:R-:W-:-:S15]  /*03d0*/  FMUL.FTZ R0, R0, 1 ;  /* 0x3f80000000007820 */ /* 0x000fde0000410000 */
[----:B------:R-:W-:-:S15]  /*03e0*/  NOP ;  /* 0x0000000000007918 */ /* 0x000fde0000000000 */
[----:B------:R-:W-:-:S15]  /*03f0*/  NOP ;  /* 0x0000000000007918 */ /* 0x000fde0000000000 */
[----:B------:R-:W-:-:S06]  /*0400*/  NOP ;  /* 0x0000000000007918 */ /* 0x000fcc0000000000 */
        /* <DEDUP_REMOVED lines=25> */
.L_x_146:
[----:B--2---:R-:W2:Y:S01]  /*05a0*/  S2R R12, SR_TID.X ;  /* 0x00000000000c7919 */ /* 0x004ea20000002100 */
[----:B------:R-:W-:Y:S01]  /*05b0*/  HFMA2 R3, -RZ, RZ, 0, 4.76837158203125e-07 ;  /* 0x00000008ff037431 */ /* 0x000fe200000001ff */
[----:B-----5:R-:W-:Y:S02]  /*05c0*/  CS2R R52, SRZ ;  /* 0x0000000000347805 */ /* 0x020fe4000001ff00 */
[----:B0-----:R-:W-:Y:S01]  /*05d0*/  MOV R9, 0x8 ;  /* 0x0000000800097802 */ /* 0x001fe20000000f00 */
[----:B------:R-:W-:Y:S02]  /*05e0*/  HFMA2 R13, -RZ, RZ, 0, 4.76837158203125e-07 ;  /* 0x00000008ff0d7431 */ /* 0x000fe400000001ff */
[----:B-1----:R-:W-:Y:S01]  /*05f0*/  IMAD.MOV.U32 R7, RZ, RZ, 0x8 ;  /* 0x00000008ff077424 */ /* 0x002fe200078e00ff */
[----:B------:R-:W-:Y:S02]  /*0600*/  CS2R R48, SRZ ;  /* 0x0000000000307805 */ /* 0x000fe4000001ff00 */
[----:B------:R-:W-:-:S02]  /*0610*/  CS2R R50, SRZ ;  /* 0x0000000000327805 */ /* 0x000fc4000001ff00 */
[----:B------:R-:W-:Y:S01]  /*0620*/  CS2R R4, SRZ ;  /* 0x0000000000047805 */ /* 0x000fe2000001ff00 */
[----:B--2---:R-:W-:-:S04]  /*0630*/  VIADD R12, R12, UR4 ;  /* 0x000000040c0c7c36 */ /* 0x004fc80008000000 */
        /* <DEDUP_REMOVED lines=12> */
[----:B--2---:R-:W-:Y:S01]  /*0700*/  @!P0 IMAD.WIDE R2, R12, R13, UR12 ;  /* 0x0000000c0c028e25 */ /* 0x004fe2000f8e020d */
[----:B------:R-:W-:-:S03]  /*0710*/  CS2R R38, SRZ ;  /* 0x0000000000267805 */ /* 0x000fc6000001ff00 */
        /* <DEDUP_REMOVED lines=49> */
[----:B------:R-:W-:Y:S01]  /*0a30*/  MOV R2, 0x1 ;  /* 0x0000000100027802 */ /* 0x000fe20000000f00 */
[----:B------:R-:W-:Y:S01]  /*0a40*/  BSSY.RECONVERGENT B2, `(.L_x_124) ;  /* 0x000002e000027945 */ /* 0x000fe20003800200 */
[----:B-----5:R-:W-:-:S04]  /*0a50*/  FSETP.GEU.AND P1, PT, |R5|, 6.5827683646048100446e-37, PT ;  /* 0x036000000500780b */ /* 0x020fc80003f2e200 */
        /* <DEDUP_REMOVED lines=43> */
[----:B-1----:R-:W-:Y:S05]  /*0d10*/  CALL.REL.NOINC `($__internal_1_$__cuda_sm20_div_rn_f64_full) ;  /* 0x000000bc00c07944 */ /* 0x002fea0003c00000 */
.L_x_125:
[----:B-1----:R-:W-:Y:S05]  /*0d20*/  BSYNC.RECONVERGENT B2 ;  /* 0x0000000000027941 */ /* 0x002fea0003800200 */
.L_x_124:
[----:B------:R-:W0:Y:S01]  /*0d30*/  LDC.64 R40, c[0x0][0xf80] ;  /* 0x0003e000ff287b82 */ /* 0x000e220000000a00 */
[----:B------:R-:W-:Y:S01]  /*0d40*/  MOV R9, 0x8 ;  /* 0x0000000800097802 */ /* 0x000fe20000000f00 */
[----:B------:R-:W-:Y:S01]  /*0d50*/  IMAD.MOV.U32 R43, RZ, RZ, 0x8 ;  /* 0x00000008ff2b7424 */ /* 0x000fe200078e00ff */
[----:B------:R-:W1:Y:S03]  /*0d60*/  DMUL R4, R2, UR22 ;  /* 0x0000001602047c28 */ /* 0x000e660008000000 */
[----:B------:R-:W-:-:S04]  /*0d70*/  IMAD.WIDE R8, R12, R9, UR8 ;  /* 0x000000080c087e25 */ /* 0x000fc8000f8e0209 */
[----:B------:R-:W-:-:S04]  /*0d80*/  IMAD.WIDE R42, R12, R43, UR10 ;  /* 0x0000000a0c2a7e25 */ /* 0x000fc8000f8e022b */
[----:B0-----:R-:W-:-:S15]  /*0d90*/  FMUL.FTZ R13, R40, 1 ;  /* 0x3f800000280d7820 */ /* 0x001fde0000410000 */
[----:B------:R-:W-:-:S15]  /*0da0*/  NOP ;  /* 0x0000000000007918 */ /* 0x000fde0000000000 */
[----:B------:R-:W-:-:S15]  /*0db0*/  NOP ;  /* 0x0000000000007918 */ /* 0x000fde0000000000 */
[----:B------:R-:W-:-:S08]  /*0dc0*/  NOP ;  /* 0x0000000000007918 */ /* 0x000fd00000000000 */
[----:B-1----:R0:W1:-:S15]  /*0dd0*/  DFMA R50, R50, UR20, R4 ;  /* 0x0000001432327c2b */ /* 0x00205e0008000004 */
[----:B------:R-:W-:-:S15]  /*0de0*/  NOP ;  /* 0x0000000000007918 */ /* 0x000fde0000000000 */
[----:B------:R-:W-:-:S15]  /*0df0*/  NOP ;  /* 0x0000000000007918 */ /* 0x000fde0000000000 */
[----:B------:R-:W-:-:S15]  /*0e00*/  NOP ;  /* 0x0000000000007918 */ /* 0x000fde0000000000 */
[----:B------:R-:W-:-:S04]  /*0e10*/  NOP ;  /* 0x0000000000007918 */ /* 0x000fc80000000000 */
[----:B0-----:R-:W0:Y:S01]  /*0e20*/  F2F.F64.F32 R4, R13 ;  /* 0x0000000d00047310 */ /* 0x001e220000201800 */
[----:B-1----:R1:W-:-:S15]  /*0e30*/  STG.E.64 desc[UR18][R8.64], R50 ;  /* 0x0000003208007986 */ /* 0x0023de000c101b12 */
[----:B------:R-:W-:-:S15]  /*0e40*/  NOP ;  /* 0x0000000000007918 */ /* 0x000fde0000000000 */
[----:B------:R-:W-:-:S15]  /*0e50*/  NOP ;  /* 0x0000000000007918 */ /* 0x000fde0000000000 */
[----:B------:R-:W-:-:S15]  /*0e60*/  NOP ;  /* 0x0000000000007918 */ /* 0x000fde0000000000 */
[----:B------:R-:W-:-:S03]  /*0e70*/  NOP ;  /* 0x0000000000007918 */ /* 0x000fc60000000000 */
[----:B------:R-:W-:-:S15]  /*0e80*/  DMUL R6, R2, UR24 ;  /* 0x0000001802067c28 */ /* 0x000fde0008000000 */
        /* <DEDUP_REMOVED lines=9> */
[----:B0-----:R-:W0:Y:S02]  /*0f20*/  DFMA R6, R6, R2, R4 ;  /* 0x000000020606722b */ /* 0x001e240000000004 */
[----:B0-----:R0:W-:Y:S04]  /*0f30*/  STG.E.64 desc[UR18][R42.64], R6 ;  /* 0x000000062a007986 */ /* 0x0011e8000c101b12 */
        /* <DEDUP_REMOVED lines=13> */
[----:B---3--:R-:W-:-:S04]  /*1010*/  @!P0 FMUL R13, R13, 1.175494350822287508e-38 ;  /* 0x008000000d0d8820 */ /* 0x008fc80000400000 */
[----:B------:R-:W3:Y:S02]  /*1020*/  MUFU.SQRT R2, R13 ;  /* 0x0000000d00027308 */ /* 0x000ee40000002000 */
[----:B---3--:R-:W-:-:S04]  /*1030*/  FADD.FTZ R2, R2, R41 ;  /* 0x0000002902027221 */ /* 0x008fc80000010000 */
[----:B------:R-:W-:Y:S01]  /*1040*/  FMUL.FTZ R40, R2, 1 ;  /* 0x3f80000002287820 */ /* 0x000fe20000410000 */
[----:B------:R-:W-:-:S15]  /*1050*/  MOV R2, 0x1 ;  /* 0x0000000100027802 */ /* 0x000fde0000000f00 */
[----:B------:R-:W-:-:S15]  /*1060*/  NOP ;  /* 0x0000000000007918 */ /* 0x000fde0000000000 */
[----:B------:R-:W-:-:S15]  /*1070*/  NOP ;  /* 0x0000000000007918 */ /* 0x000fde0000000000 */
[----:B------:R-:W-:-:S06]  /*1080*/  NOP ;  /* 0x0000000000007918 */ /* 0x000fcc0000000000 */
[----:B------:R-:W3:Y:S02]  /*1090*/  F2F.F64.F32 R40, R40 ;  /* 0x0000002800287310 */ /* 0x000ee40000201800 */
[----:B---3--:R-:W1:-:S15]  /*10a0*/  MUFU.RCP64H R3, R41 ;  /* 0x0000002900037308 */ /* 0x008e5e0000001800 */
[----:B------:R-:W-:-:S15]  /*10b0*/  NOP ;  /* 0x0000000000007918 */ /* 0x000fde0000000000 */
[----:B------:R-:W-:-:S15]  /*10c0*/  NOP ;  /* 0x0000000000007918 */ /* 0x000fde0000000000 */
[----:B------:R-:W-:-:S15]  /*10d0*/  NOP ;  /* 0x0000000000007918 */ /* 0x000fde0000000000 */
[----:B------:R-:W-:-:S02]  /*10e0*/  NOP ;  /* 0x0000000000007918 */ /* 0x000fc40000000000 */
[----:B-1----:R-:W1:-:S15]  /*10f0*/  DFMA R8, -R40, R2, 1 ;  /* 0x3ff000002808742b */ /* 0x002e5e0000000102 */
[----:B------:R-:W-:-:S15]  /*1100*/  NOP ;  /* 0x0000000000007918 */ /* 0x000fde0000000000 */
[----:B------:R-:W-:-:S15]  /*1110*/  NOP ;  /* 0x0000000000007918 */ /* 0x000fde0000000000 */
[----:B------:R-:W-:-:S15]  /*1120*/  NOP ;  /* 0x0000000000007918 */ /* 0x000fde0000000000 */
[----:B------:R-:W-:-:S04]  /*1130*/  NOP ;  /* 0x0000000000007918 */ /* 0x000fc80000000000 */
[----:B-1----:R-:W1:Y:S01]  /*1140*/  DFMA R8, R8, R8, R8 ;  /* 0x000000080808722b */ /* 0x002e620000000008 */
[----:B--2---:R-:W-:-:S15]  /*1150*/  FSETP.GEU.AND P1, PT, |R5|, 6.5827683646048100446e-37, PT ;  /* 0x036000000500780b */ /* 0x004fde0003f2e200 */
[----:B------:R-:W-:-:S15]  /*1160*/  NOP ;  /* 0x0000000000007918 */ /* 0x000fde0000000000 */
[----:B------:R-:W-:-:S15]  /*1170*/  NOP ;  /* 0x0000000000007918 */ /* 0x000fde0000000000 */
[----:B------:R-:W-:-:S15]  /*1180*/  NOP ;  /* 0x0000000000007918 */ /* 0x000fde0000000000 */
[----:B------:R-:W-:-:S03]  /*1190*/  NOP ;  /* 0x0000000000007918 */ /* 0x000fc60000000000 */
        /* <DEDUP_REMOVED lines=10> */
[----:B-1----:R-:W0:-:S15]  /*1240*/  DFMA R2, R8, R2, R8 ;  /* 0x000000020802722b */ /* 0x002e1e0000000008 */
        /* <DEDUP_REMOVED lines=22> */
[----:B------:R-:W-:Y:S05]  /*13b0*/  CALL.REL.NOINC `($__internal_1_$__cuda_sm20_div_rn_f64_full) ;  /* 0x000000b800187944 */ /* 0x000fea0003c00000 */
.L_x_127:
[----:B------:R-:W-:Y:S05]  /*13c0*/  BSYNC.RECONVERGENT B2 ;  /* 0x0000000000027941 */ /* 0x000fea0003800200 */
.L_x_126:
        /* <DEDUP_REMOVED lines=8> */
[----:B------:R-:W-:Y:S01]  /*1450*/  MOV R7, 0x8 ;  /* 0x0000000800077802 */ /* 0x000fe20000000f00 */
[----:B------:R-:W-:-:S04]  /*1460*/  IMAD.MOV.U32 R13, RZ, RZ, 0x8 ;  /* 0x00000008ff0d7424 */ /* 0x000fc800078e00ff */
[----:B------:R-:W-:-:S04]  /*1470*/  IMAD.WIDE R6, R12, R7, UR6 ;  /* 0x000000060c067e25 */ /* 0x000fc8000f8e0207 */
[----:B------:R-:W-:-:S15]  /*1480*/  IMAD.WIDE R12, R12, R13, UR14 ;  /* 0x0000000e0c0c7e25 */ /* 0x000fde000f8e020d */
[----:B------:R-:W-:-:S15]  /*1490*/  NOP ;  /* 0x0000000000007918 */ /* 0x000fde0000000000 */
[----:B------:R-:W-:-:S15]  /*14a0*/  NOP ;  /* 0x0000000000007918 */ /* 0x000fde0000000000 */
[----:B------:R-:W-:-:S09]  /*14b0*/  NOP ;  /* 0x0000000000007918 */ /* 0x000fd20000000000 */
        /* <DEDUP_REMOVED lines=12> */
[----:B0-----:R0:W-:Y:S04]  /*1580*/  STG.E.64 desc[UR18][R6.64], R4 ;  /* 0x0000000406007986 */ /* 0x0011e8000c101b12 */
[----:B------:R0:W-:Y:S02]  /*1590*/  STG.E.64 desc[UR18][R12.64], R4 ;  /* 0x000000040c007986 */ /* 0x0001e4000c101b12 */
.L_x_123:
[----:B-1----:R-:W-:Y:S05]  /*15a0*/  BSYNC.RECONVERGENT B1 ;  /* 0x0000000000017941 */ /* 0x002fea0003800200 */
.L_x_122:
[----:B--2---:R-:W1:Y:S01]  /*15b0*/  LDC R2, c[0x0][0xf80] ;  /* 0x0003e000ff027b82 */ /* 0x004e620000000800 */
[----:B------:R-:W-:Y:S01]  /*15c0*/  ISETP.GE.AND P0, PT, R11, UR5, PT ;  /* 0x000000050b007c0c */ /* 0x000fe2000bf06270 */
[----:B------:R-:W-:Y:S01]  /*15d0*/  BSSY.RECONVERGENT B1, `(.L_x_128) ;  /* 0x00000b5000017945 */ /* 0x000fe20003800200 */
[----:B-1----:R-:W-:-:S04]  /*15e0*/  FMUL.FTZ R2, R2, 1 ;  /* 0x3f80000002027820 */ /* 0x002fc80000410000 */
[----:B0-----:R0:W1:Y:S07]  /*15f0*/  F2F.F64.F32 R12, R2 ;  /* 0x00000002000c7310 */ /* 0x00106e0000201800 */
[----:B01----:R-:W-:Y:S05]  /*1600*/  @P0 BRA `(.L_x_129) ;  /* 0x0000000800c40947 */ /* 0x003fea0003800000 */
[----:B------:R-:W0:Y:S01]  /*1610*/  MUFU.RCP64H R3, R15 ;  /* 0x0000000f00037308 */ /* 0x000e220000001800 */
        /* <DEDUP_REMOVED lines=47> */
[----:B------:R-:W-:Y:S05]  /*1910*/  CALL.REL.NOINC `($__internal_1_$__cuda_sm20_div_rn_f64_full) ;  /* 0x000000b000c07944 */ /* 0x000fea0003c00000 */
.L_x_131:
[----:B------:R-:W-:Y:S05]  /*1920*/  BSYNC.RECONVERGENT B2 ;  /* 0x0000000000027941 */ /* 0x000fea0003800200 */
.L_x_130:
[----:B------:R-:W0:Y:S01]  /*1930*/  DMUL R4, R2, UR22 ;  /* 0x0000001602047c28 */ /* 0x000e220008000000 */
[----:B------:R-:W-:-:S05]  /*1940*/  MOV R40, 0x8 ;  /* 0x0000000800287802 */ /* 0x000fca0000000f00 */
[----:B------:R-:W-:-:S15]  /*1950*/  IMAD.WIDE R40, R11, R40, UR10 ;  /* 0x0000000a0b287e25 */ /* 0x000fde000f8e0228 */
[----:B------:R-:W-:-:S15]  /*1960*/  NOP ;  /* 0x0000000000007918 */ /* 0x000fde0000000000 */
[----:B------:R-:W-:-:S15]  /*1970*/  NOP ;  /* 0x0000000000007918 */ /* 0x000fde0000000000 */
[----:B------:R-:W-:-:S13]  /*1980*/  NOP ;  /* 0x0000000000007918 */ /* 0x000fda0000000000 */
[----:B0-----:R0:W1:Y:S02]  /*1990*/  DFMA R4, R36, UR20, R4 ;  /* 0x0000001424047c2b */ /* 0x0010640008000004 */
[----:B0-----:R-:W-:-:S04]  /*19a0*/  IMAD.MOV.U32 R36, RZ, RZ, 0x8 ;  /* 0x00000008ff247424 */ /* 0x001fc800078e00ff */
[----:B------:R-:W-:-:S05]  /*19b0*/  IMAD.WIDE R36, R11, R36, UR8 ;  /* 0x000000080b247e25 */ /* 0x000fca000f8e0224 */
[----:B-1----:R0:W-:-:S15]  /*19c0*/  STG.E.64 desc[UR18][R36.64], R4 ;  /* 0x0000000424007986 */ /* 0x0021de000c101b12 */
[----:B------:R-:W-:-:S15]  /*19d0*/  NOP ;  /* 0x0000000000007918 */ /* 0x000fde0000000000 */
[----:B------:R-:W-:-:S15]  /*19e0*/  NOP ;  /* 0x0000000000007918 */ /* 0x000fde0000000000 */
[----:B------:R-:W-:-:S08]  /*19f0*/  NOP ;  /* 0x0000000000007918 */ /* 0x000fd00000000000 */
[----:B------:R-:W-:-:S15]  /*1a00*/  DMUL R34, R12, R34 ;  /* 0x000000220c227228 */ /* 0x000fde0000000000 */
        /* <DEDUP_REMOVED lines=80> */
[----:B------:R-:W-:Y:S02]  /*1f10*/  MOV R3, R33 ;  /* 0x0000002100037202 */ /* 0x000fe40000000f00 */
[----:B------:R-:W-:-:S07]  /*1f20*/  MOV R6, 0x1f40 ;  /* 0x00001f4000067802 */ /* 0x000fce0000000f00 */
[----:B------:R-:W-:Y:S05]  /*1f30*/  CALL.REL.NOINC `($__internal_1_$__cuda_sm20_div_rn_f64_full) ;  /* 0x000000ac00387944 */ /* 0x000fea0003c00000 */
.L_x_133:
[----:B------:R-:W-:Y:S05]  /*1f40*/  BSYNC.RECONVERGENT B2 ;  /* 0x0000000000027941 */ /* 0x000fea0003800200 */
.L_x_132:
        /* <DEDUP_REMOVED lines=8> */
[----:B------:R-:W-:Y:S01]  /*1fd0*/  IMAD.MOV.U32 R8, RZ, RZ, 0x8 ;  /* 0x00000008ff087424 */ /* 0x000fe200078e00ff */
[----:B------:R-:W-:-:S03]  /*1fe0*/  MOV R6, 0x8 ;  /* 0x0000000800067802 */ /* 0x000fc60000000f00 */
[----:B------:R-:W-:-:S04]  /*1ff0*/  IMAD.WIDE R8, R11, R8, UR6 ;  /* 0x000000060b087e25 */ /* 0x000fc8000f8e0208 */
[----:B------:R-:W-:-:S15]  /*2000*/  IMAD.WIDE R6, R11, R6, UR14 ;  /* 0x0000000e0b067e25 */ /* 0x000fde000f8e0206 */
[----:B------:R-:W-:-:S15]  /*2010*/  NOP ;  /* 0x0000000000007918 */ /* 0x000fde0000000000 */
[----:B------:R-:W-:-:S15]  /*2020*/  NOP ;  /* 0x0000000000007918 */ /* 0x000fde0000000000 */
[----:B------:R-:W-:-:S10]  /*2030*/  NOP ;  /* 0x0000000000007918 */ /* 0x000fd40000000000 */
        /* <DEDUP_REMOVED lines=14> */
.L_x_129:
[----:B------:R-:W-:Y:S05]  /*2120*/  BSYNC.RECONVERGENT B1 ;  /* 0x0000000000017941 */ /* 0x000fea0003800200 */
.L_x_128:
[----:B------:R-:W-:Y:S01]  /*2130*/  ISETP.GE.AND P0, PT, R10, UR5, PT ;  /* 0x000000050a007c0c */ /* 0x000fe2000bf06270 */
[----:B------:R-:W-:-:S12]  /*2140*/  BSSY.RECONVERGENT B1, `(.L_x_134) ;  /* 0x00000b3000017945 */ /* 0x000fd80003800200 */
[----:B------:R-:W-:Y:S05]  /*2150*/  @P0 BRA `(.L_x_135) ;  /* 0x0000000800c40947 */ /* 0x000fea0003800000 */
        /* <DEDUP_REMOVED lines=48> */
[----:B------:R-:W-:Y:S05]  /*2460*/  CALL.REL.NOINC `($__internal_1_$__cuda_sm20_div_rn_f64_full) ;  /* 0x000000a400ec7944 */ /* 0x000fea0003c00000 */
.L_x_137:
[----:B------:R-:W-:Y:S05]  /*2470*/  BSYNC.RECONVERGENT B2 ;  /* 0x0000000000027941 */ /* 0x000fea0003800200 */
.L_x_136:
        /* <DEDUP_REMOVED lines=97> */
.L_x_139:
[----:B------:R-:W-:Y:S05]  /*2a90*/  BSYNC.RECONVERGENT B2 ;  /* 0x0000000000027941 */ /* 0x000fea0003800200 */
.L_x_138:
        /* <DEDUP_REMOVED lines=29> */
.L_x_135:
[----:B------:R-:W-:Y:S05]  /*2c70*/  BSYNC.RECONVERGENT B1 ;  /* 0x0000000000017941 */ /* 0x000fea0003800200 */
.L_x_134:
[----:B------:R-:W-:Y:S01]  /*2c80*/  ISETP.GE.AND P0, PT, R0, UR5, PT ;  /* 0x0000000500007c0c */ /* 0x000fe2000bf06270 */
[----:B------:R-:W-:-:S12]  /*2c90*/  BSSY.RECONVERGENT B1, `(.L_x_140) ;  /* 0x00000b4000017945 */ /* 0x000fd80003800200 */
[----:B------:R-:W-:Y:S05]  /*2ca0*/  @P0 BRA `(.L_x_141) ;  /* 0x0000000800c80947 */ /* 0x000fea0003800000 */
[----:B------:R-:W0:Y:S01]  /*2cb0*/  MUFU.RCP64H R3, R15 ;  /* 0x0000000f00037308 */ /* 0x000e220000001800 */
[----:B------:R-:W-:Y:S01]  /*2cc0*/  MOV R2, 0x1 ;  /* 0x0000000100027802 */ /* 0x000fe20000000f00 */
[----:B------:R-:W-:Y:S01]  /*2cd0*/  BSSY.RECONVERGENT B2, `(.L_x_142) ;  /* 0x000002f000027945 */ /* 0x000fe20003800200 */
[----:B-----5:R-:W-:-:S04]  /*2ce0*/  FSETP.GEU.AND P1, PT, |R17|, 6.5827683646048100446e-37, PT ;  /* 0x036000001100780b */ /* 0x020fc80003f2e200 */
        /* <DEDUP_REMOVED lines=45> */
.L_x_143:
[----:B------:R-:W-:Y:S05]  /*2fc0*/  BSYNC.RECONVERGENT B2 ;  /* 0x0000000000027941 */ /* 0x000fea0003800200 */
.L_x_142:
[----:B------:R0:W-:Y:S01]  /*2fd0*/  DMUL R18, R12, R18 ;  /* 0x000000120c127228 */ /* 0x0001e20000000000 */
[----:B------:R-:W-:Y:S01]  /*2fe0*/  MOV R17, 0x8 ;  /* 0x0000000800117802 */ /* 0x000fe20000000f00 */
[----:B0-----:R-:W-:-:S04]  /*2ff0*/  IMAD.MOV.U32 R13, RZ, RZ, 0x8 ;  /* 0x00000008ff0d7424 */ /* 0x001fc800078e00ff */
[----:B------:R-:W-:-:S04]  /*3000*/  IMAD.WIDE R12, R0, R13, UR8 ;  /* 0x00000008000c7e25 */ /* 0x000fc8000f8e020d */
[----:B------:R-:W-:-:S15]  /*3010*/  IMAD.WIDE R16, R0, R17, UR10 ;  /* 0x0000000a00107e25 */ /* 0x000fde000f8e0211 */
[----:B------:R-:W-:-:S15]  /*3020*/  NOP ;  /* 0x0000000000007918 */ /* 0x000fde0000000000 */
[----:B------:R-:W-:-:S15]  /*3030*/  NOP ;  /* 0x0000000000007918 */ /* 0x000fde0000000000 */
[----:B------:R-:W-:-:S09]  /*3040*/  NOP ;  /* 0x0000000000007918 */ /* 0x000fd20000000000 */
[----:B------:R-:W0:-:S15]  /*3050*/  DMUL R4, R2, UR22 ;  /* 0x0000001602047c28 */ /* 0x000e1e0008000000 */
        /* <DEDUP_REMOVED lines=89> */
.L_x_145:
[----:B------:R-:W-:Y:S05]  /*35f0*/  BSYNC.RECONVERGENT B2 ;  /* 0x0000000000027941 */ /* 0x000fea0003800200 */
.L_x_144:
        /* <DEDUP_REMOVED lines=29> */
.L_x_141:
[----:B------:R-:W-:Y:S05]  /*37d0*/  BSYNC.RECONVERGENT B1 ;  /* 0x0000000000017941 */ /* 0x000fea0003800200 */
.L_x_140:
[----:B------:R-:W-:-:S04]  /*37e0*/  ULEA UR4, UR17, UR4, 0x2 ;  /* 0x0000000411047291 */ /* 0x000fc8000f8e10ff */
[----:B------:R-:W-:-:S09]  /*37f0*/  UISETP.GE.AND UP0, UPT, UR4, UR5, UPT ;  /* 0x000000050400728c */ /* 0x000fd2000bf06270 */
[----:B------:R-:W-:Y:S05]  /*3800*/  BRA.U !UP0, `(.L_x_146) ;  /* 0xffffffcd08647547 */ /* 0x000fea000b83ffff */
[----:B------:R-:W-:Y:S05]  /*3810*/  EXIT ;  /* 0x000000000000794d */ /* 0x000fea0003800000 */
.L_x_121:
[----:B------:R-:W0:Y:S01]  /*3820*/  LDCU UR16, c[0x0][0xf8c] ;  /* 0x0001f180ff1077ac */ /* 0x000e220008000800 */
[----:B------:R-:W-:-:S05]  /*3830*/  UMOV UR4, URZ ;  /* 0x000000ff00047c82 */ /* 0x000fca0008000000 */
.L_x_171:
[----:B-1----:R-:W1:Y:S01]  /*3840*/  S2R R12, SR_TID.X ;  /* 0x00000000000c7919 */ /* 0x002e620000002100 */
[----:B------:R-:W-:Y:S01]  /*3850*/  HFMA2 R3, -RZ, RZ, 0, 4.76837158203125e-07 ;  /* 0x00000008ff037431 */ /* 0x000fe200000001ff */
[----:B------:R-:W-:Y:S02]  /*3860*/  CS2R R52, SRZ ;  /* 0x0000000000347805 */ /* 0x000fe4000001ff00 */
[----:B0-2---:R-:W-:Y:S01]  /*3870*/  MOV R9, 0x8 ;  /* 0x0000000800097802 */ /* 0x005fe20000000f00 */
[----:B------:R-:W-:Y:S02]  /*3880*/  HFMA2 R13, -RZ, RZ, 0, 4.76837158203125e-07 ;  /* 0x00000008ff0d7431 */ /* 0x000fe400000001ff */
[----:B------:R-:W-:Y:S01]  /*3890*/  IMAD.MOV.U32 R7, RZ, RZ, 0x8 ;  /* 0x00000008ff077424 */ /* 0x000fe200078e00ff */
        /* <DEDUP_REMOVED lines=113> */
[----:B0-----:R-:W-:Y:S05]  /*3fb0*/  CALL.REL.NOINC `($__internal_1_$__cuda_sm20_div_rn_f64_full) ;  /* 0x0000008c00187944 */ /* 0x001fea0003c00000 */
.L_x_150:
[----:B0-----:R-:W-:Y:S05]  /*3fc0*/  BSYNC.RECONVERGENT B2 ;  /* 0x0000000000027941 */ /* 0x001fea0003800200 */
.L_x_149:
        /* <DEDUP_REMOVED lines=16> */
[----:B-1----:R-:W-:-:S15]  /*40d0*/  STG.E.64 desc[UR18][R8.64], R50 ;  /* 0x0000003208007986 */ /* 0x002fde000c101b12 */
        /* <DEDUP_REMOVED lines=17> */
[----:B------:R-:W-:Y:S01]  /*41f0*/  FMUL.FTZ R13, R43, 1 ;  /* 0x3f8000002b0d7820 */ /* 0x000fe20000410000 */
[----:B------:R-:W-:Y:S01]  /*4200*/  UMOV UR28, 0xf0000000 ;  /* 0xf0000000001c7882 */ /* 0x000fe20000000000 */
[----:B------:R-:W-:Y:S01]  /*4210*/  UMOV UR29, 0x380fffff ;  /* 0x380fffff001d7882 */ /* 0x000fe20000000000 */
[----:B------:R-:W-:-:S15]  /*4220*/  BSSY.RECONVERGENT B2, `(.L_x_151) ;  /* 0x000004e000027945 */ /* 0x000fde0003800200 */
[----:B------:R-:W-:-:S15]  /*4230*/  NOP ;  /* 0x0000000000007918 */ /* 0x000fde0000000000 */
[----:B------:R-:W-:-:S15]  /*4240*/  NOP ;  /* 0x0000000000007918 */ /* 0x000fde0000000000 */
[----:B------:R-:W-:-:S09]  /*4250*/  NOP ;  /* 0x0000000000007918 */ /* 0x000fd20000000000 */
[----:B------:R-:W3:-:S15]  /*4260*/  F2F.F64.F32 R2, R13 ;  /* 0x0000000d00027310 */ /* 0x000ede0000201800 */
[----:B------:R-:W-:-:S15]  /*4270*/  NOP ;  /* 0x0000000000007918 */ /* 0x000fde0000000000 */
[----:B------:R-:W-:-:S15]  /*4280*/  NOP ;  /* 0x0000000000007918 */ /* 0x000fde0000000000 */
[----:B------:R-:W-:-:S15]  /*4290*/  NOP ;  /* 0x0000000000007918 */ /* 0x000fde0000000000 */
[----:B------:R-:W-:-:S04]  /*42a0*/  NOP ;  /* 0x0000000000007918 */ /* 0x000fc80000000000 */
[----:B---3--:R0:W3:Y:S02]  /*42b0*/  DADD R2, R6, R2 ;  /* 0x0000000006027229 */ /* 0x0080e40000000002 */
[----:B0-----:R-:W-:-:S15]  /*42c0*/  MOV R6, 0x1 ;  /* 0x0000000100067802 */ /* 0x001fde0000000f00 */
[----:B------:R-:W-:-:S15]  /*42d0*/  NOP ;  /* 0x0000000000007918 */ /* 0x000fde0000000000 */
[----:B------:R-:W-:-:S15]  /*42e0*/  NOP ;  /* 0x0000000000007918 */ /* 0x000fde0000000000 */
[----:B------:R-:W-:-:S15]  /*42f0*/  NOP ;  /* 0x0000000000007918 */ /* 0x000fde0000000000 */
[----:B------:R-:W-:-:S02]  /*4300*/  NOP ;  /* 0x0000000000007918 */ /* 0x000fc40000000000 */
[----:B---3--:R-:W0:-:S15]  /*4310*/  F2F.F32.F64 R42, R2 ;  /* 0x00000002002a7310 */ /* 0x008e1e0000301000 */
        /* <DEDUP_REMOVED lines=17> */
[----:B-1----:R-:W0:Y:S01]  /*4430*/  DFMA R8, -R40, R6, 1 ;  /* 0x3ff000002808742b */ /* 0x002e220000000106 */
        /* <DEDUP_REMOVED lines=44> */
.L_x_152:
[----:B------:R-:W-:Y:S05]  /*4700*/  BSYNC.RECONVERGENT B2 ;  /* 0x0000000000027941 */ /* 0x000fea0003800200 */
.L_x_151:
        /* <DEDUP_REMOVED lines=29> */
.L_x_148:
[----:B0-----:R-:W-:Y:S05]  /*48e0*/  BSYNC.RECONVERGENT B1 ;  /* 0x0000000000017941 */ /* 0x001fea0003800200 */
.L_x_147:
[----:B-1----:R-:W0:Y:S01]  /*48f0*/  LDC R2, c[0x0][0xf80] ;  /* 0x0003e000ff027b82 */ /* 0x002e220000000800 */
[----:B------:R-:W-:Y:S01]  /*4900*/  ISETP.GE.AND P0, PT, R11, UR5, PT ;  /* 0x000000050b007c0c */ /* 0x000fe2000bf06270 */
[----:B------:R-:W-:Y:S01]  /*4910*/  BSSY.RECONVERGENT B1, `(.L_x_153) ;  /* 0x00000c1000017945 */ /* 0x000fe20003800200 */
[----:B0-----:R-:W-:-:S04]  /*4920*/  FMUL.FTZ R2, R2, 1 ;  /* 0x3f80000002027820 */ /* 0x001fc80000410000 */
[----:B--2---:R0:W1:Y:S07]  /*4930*/  F2F.F64.F32 R12, R2 ;  /* 0x00000002000c7310 */ /* 0x00406e0000201800 */
        /* <DEDUP_REMOVED lines=50> */
.L_x_156:
[----:B------:R-:W-:Y:S05]  /*4c60*/  BSYNC.RECONVERGENT B2 ;  /* 0x0000000000027941 */ /* 0x000fea0003800200 */
.L_x_155:
        /* <DEDUP_REMOVED lines=8> */
[----:B------:R-:W-:-:S15]  /*4cf0*/  DMUL R34, R12, R34 ;  /* 0x000000220c227228 */ /* 0x000fde0000000000 */
        /* <DEDUP_REMOVED lines=16> */
[----:B0-----:R0:W-:Y:S01]  /*4e00*/  STG.E.64 desc[UR18][R32.64], R6 ;  /* 0x0000000620007986 */ /* 0x0011e2000c101b12 */
[----:B------:R-:W1:Y:S03]  /*4e10*/  LDC R2, c[0x0][0xf84] ;  /* 0x0003e100ff027b82 */ /* 0x000e660000000800 */
[----:B------:R2:W3:Y:S01]  /*4e20*/  LDG.E.64 R4, desc[UR18][R8.64] ;  /* 0x0000001208047981 */ /* 0x0004e2000c1e1b00 */
[----:B------:R-:W-:Y:S01]  /*4e30*/  UMOV UR28, 0xf0000000 ;  /* 0xf0000000001c7882 */ /* 0x000fe20000000000 */
[----:B------:R-:W-:Y:S01]  /*4e40*/  UMOV UR29, 0x380fffff ;  /* 0x380fffff001d7882 */ /* 0x000fe20000000000 */
[----:B------:R-:W-:Y:S01]  /*4e50*/  BSSY.RECONVERGENT B2, `(.L_x_157) ;  /* 0x000004f000027945 */ /* 0x000fe20003800200 */
[----:B-1----:R-:W-:-:S15]  /*4e60*/  FMUL.FTZ R35, R2, 1 ;  /* 0x3f80000002237820 */ /* 0x002fde0000410000 */
        /* <DEDUP_REMOVED lines=9> */
[----:B0-----:R-:W-:-:S15]  /*4f00*/  IMAD.MOV.U32 R6, RZ, RZ, 0x1 ;  /* 0x00000001ff067424 */ /* 0x001fde00078e00ff */
        /* <DEDUP_REMOVED lines=67> */
.L_x_158:
[----:B------:R-:W-:Y:S05]  /*5340*/  BSYNC.RECONVERGENT B2 ;  /* 0x0000000000027941 */ /* 0x000fea0003800200 */
.L_x_157:
        /* <DEDUP_REMOVED lines=29> */
.L_x_154:
[----:B------:R-:W-:Y:S05]  /*5520*/  BSYNC.RECONVERGENT B1 ;  /* 0x0000000000017941 */ /* 0x000fea0003800200 */
.L_x_153:
[----:B------:R-:W1:Y:S01]  /*5530*/  LDC R2, c[0x0][0xf84] ;  /* 0x0003e100ff027b82 */ /* 0x000e620000000800 */
[----:B------:R-:W-:Y:S01]  /*5540*/  ISETP.GE.AND P0, PT, R10, UR5, PT ;  /* 0x000000050a007c0c */ /* 0x000fe2000bf06270 */
[----:B------:R-:W-:Y:S01]  /*5550*/  BSSY.RECONVERGENT B1, `(.L_x_159) ;  /* 0x00000b9000017945 */ /* 0x000fe20003800200 */
[----:B-1----:R-:W-:-:S04]  /*5560*/  FMUL.FTZ R2, R2, 1 ;  /* 0x3f80000002027820 */ /* 0x002fc80000410000 */
[----:B-----5:R1:W2:Y:S07]  /*5570*/  F2F.F64.F32 R32, R2 ;  /* 0x0000000200207310 */ /* 0x0202ae0000201800 */
[----:B-12---:R-:W-:Y:S05]  /*5580*/  @P0 BRA `(.L_x_160) ;  /* 0x0000000800d40947 */ /* 0x006fea0003800000 */
[----:B------:R-:W0:Y:S01]  /*5590*/  MUFU.RCP64H R3, R15 ;  /* 0x0000000f00037308 */ /* 0x000e220000001800 */
[----:B------:R-:W-:Y:S01]  /*55a0*/  IMAD.MOV.U32 R2, RZ, RZ, 0x1 ;  /* 0x00000001ff027424 */ /* 0x000fe200078e00ff */
[----:B------:R-:W-:Y:S01]  /*55b0*/  FSETP.GEU.AND P1, PT, |R25|, 6.5827683646048100446e-37, PT ;  /* 0x036000001900780b */ /* 0x000fe20003f2e200 */
        /* <DEDUP_REMOVED lines=46> */
.L_x_162:
[----:B------:R-:W-:Y:S05]  /*58a0*/  BSYNC.RECONVERGENT B2 ;  /* 0x0000000000027941 */ /* 0x000fea0003800200 */
.L_x_161:
        /* <DEDUP_REMOVED lines=101> */
.L_x_164:
[----:B------:R-:W-:Y:S05]  /*5f00*/  BSYNC.RECONVERGENT B2 ;  /* 0x0000000000027941 */ /* 0x000fea0003800200 */
.L_x_163:
        /* <DEDUP_REMOVED lines=29> */
.L_x_160:
[----:B------:R-:W-:Y:S05]  /*60e0*/  BSYNC.RECONVERGENT B1 ;  /* 0x0000000000017941 */ /* 0x000fea0003800200 */
.L_x_159:
[----:B------:R-:W-:Y:S01]  /*60f0*/  ISETP.GE.AND P0, PT, R0, UR5, PT ;  /* 0x0000000500007c0c */ /* 0x000fe2000bf06270 */
[----:B------:R-:W-:-:S12]  /*6100*/  BSSY.RECONVERGENT B1, `(.L_x_165) ;  /* 0x00000b8000017945 */ /* 0x000fd80003800200 */
[----:B------:R-:W-:Y:S05]  /*6110*/  @P0 BRA `(.L_x_166) ;  /* 0x0000000800d80947 */ /* 0x000fea0003800000 */
[----:B------:R-:W0:Y:S01]  /*6120*/  MUFU.RCP64H R3, R15 ;  /* 0x0000000f00037308 */ /* 0x000e220000001800 */
[----:B------:R-:W-:Y:S01]  /*6130*/  MOV R2, 0x1 ;  /* 0x0000000100027802 */ /* 0x000fe20000000f00 */
[----:B------:R-:W-:Y:S01]  /*6140*/  BSSY.RECONVERGENT B2, `(.L_x_167) ;  /* 0x000002f000027945 */ /* 0x000fe20003800200 */
[----:B------:R-:W-:-:S04]  /*6150*/  FSETP.GEU.AND P1, PT, |R17|, 6.5827683646048100446e-37, PT ;  /* 0x036000001100780b */ /* 0x000fc80003f2e200 */
        /* <DEDUP_REMOVED lines=45> */
.L_x_168:
[----:B------:R-:W-:Y:S05]  /*6430*/  BSYNC.RECONVERGENT B2 ;  /* 0x0000000000027941 */ /* 0x000fea0003800200 */
.L_x_167:
        /* <DEDUP_REMOVED lines=28> */
[----:B------:R-:W-:Y:S01]  /*6600*/  UMOV UR29, 0x380fffff ;  /* 0x380fffff001d7882 */ /* 0x000fe20000000000 */
[----:B------:R-:W-:Y:S01]  /*6610*/  IMAD.MOV.U32 R2, RZ, RZ, 0x1 ;  /* 0x00000001ff027424 */ /* 0x000fe200078e00ff */
        /* <DEDUP_REMOVED lines=72> */
.L_x_170:
[----:B------:R-:W-:Y:S05]  /*6aa0*/  BSYNC.RECONVERGENT B2 ;  /* 0x0000000000027941 */ /* 0x000fea0003800200 */
.L_x_169:
        /* <DEDUP_REMOVED lines=29> */
.L_x_166:
[----:B------:R-:W-:Y:S05]  /*6c80*/  BSYNC.RECONVERGENT B1 ;  /* 0x0000000000017941 */ /* 0x000fea0003800200 */
.L_x_165:
[----:B------:R-:W-:-:S04]  /*6c90*/  ULEA UR4, UR17, UR4, 0x2 ;  /* 0x0000000411047291 */ /* 0x000fc8000f8e10ff */
[----:B------:R-:W-:-:S09]  /*6ca0*/  UISETP.GE.AND UP0, UPT, UR4, UR5, UPT ;  /* 0x000000050400728c */ /* 0x000fd2000bf06270 */
[----:B------:R-:W-:Y:S05]  /*6cb0*/  BRA.U !UP0, `(.L_x_171) ;  /* 0xffffffc908e07547 */ /* 0x000fea000b83ffff */
[----:B------:R-:W-:Y:S05]  /*6cc0*/  EXIT ;  /* 0x000000000000794d */ /* 0x000fea0003800000 */
.L_x_120:
[----:B------:R-:W0:Y:S01]  /*6cd0*/  S2R R0, SR_TID.X ;  /* 0x0000000000007919 */ /* 0x000e220000002100 */
[----:B------:R-:W-:-:S04]  /*6ce0*/  UISETP.LT.AND UP0, UPT, UR4, UR16, UPT ;  /* 0x000000100400728c */ /* 0x000fc8000bf01270 */
[----:B------:R-:W-:Y:S01]  /*6cf0*/  USEL UR5, UR4, UR16, UP0 ;  /* 0x0000001004057287 */ /* 0x000fe20008000000 */
[----:B0-----:R-:W-:-:S05]  /*6d00*/  IMAD.SHL.U32 R2, R0, 0x4, RZ ;  /* 0x0000000400027824 */ /* 0x001fca00078e00ff */
[----:B------:R-:W-:-:S13]  /*6d10*/  ISETP.LT.AND P0, PT, R2, UR5, PT ;  /* 0x0000000502007c0c */ /* 0x000fda000bf01270 */
[----:B------:R-:W-:Y:S05]  /*6d20*/  @!P0 EXIT ;  /* 0x000000000000894d */ /* 0x000fea0003800000 */
[----:B------:R-:W0:Y:S01]  /*6d30*/  LDCU UR5, c[0x0][0xf90] ;  /* 0x0001f200ff0577ac */ /* 0x000e220008000800 */
[----:B------:R-:W-:Y:S01]  /*6d40*/  UISETP.LT.U32.AND UP0, UPT, UR4, UR16, UPT ;  /* 0x000000100400728c */ /* 0x000fe2000bf01070 */
[----:B------:R-:W1:Y:S03]  /*6d50*/  LDCU UR20, c[0x0][0xf8c] ;  /* 0x0001f180ff1477ac */ /* 0x000e660008000800 */
[----:B------:R-:W-:Y:S01]  /*6d60*/  USEL UR4, UR4, UR16, UP0 ;  /* 0x0000001004047287 */ /* 0x000fe20008000000 */
[----:B------:R-:W2:Y:S01]  /*6d70*/  LDCU UR21, c[0x0][0xf84] ;  /* 0x0001f080ff1577ac */ /* 0x000ea20008000800 */
[----:B0-----:R-:W-:-:S09]  /*6d80*/  UISETP.NE.AND UP0, UPT, UR5, URZ, UPT ;  /* 0x000000ff0500728c */ /* 0x001fd2000bf05270 */
[----:B-12---:R-:W-:Y:S05]  /*6d90*/  BRA.U !UP0, `(.L_x_172) ;  /* 0x0000002d08a47547 */ /* 0x006fea000b800000 */
.L_x_189:
        /* <DEDUP_REMOVED lines=66> */
[----:B-----5:R-:W-:Y:S05]  /*71c0*/  CALL.REL.NOINC `($__internal_1_$__cuda_sm20_div_rn_f64_full) ;  /* 0x0000005800947944 */ /* 0x020fea0003c00000 */
.L_x_174:
[----:B------:R-:W-:Y:S05]  /*71d0*/  BSYNC.RECONVERGENT B1 ;  /* 0x0000000000017941 */ /* 0x000fea0003800200 */
.L_x_173:
[----:B------:R-:W0:Y:S01]  /*71e0*/  LDC.64 R4, c[0x0][0xf80] ;  /* 0x0003e000ff047b82 */ /* 0x000e220000000a00 */
[----:B------:R-:W-:Y:S01]  /*71f0*/  UMOV UR16, 0xf0000000 ;  /* 0xf000000000107882 */ /* 0x000fe20000000000 */
[----:B------:R-:W-:Y:S01]  /*7200*/  UMOV UR17, 0x380fffff ;  /* 0x380fffff00117882 */ /* 0x000fe20000000000 */
[----:B------:R-:W-:Y:S05]  /*7210*/  BSSY.RECONVERGENT B1, `(.L_x_175) ;  /* 0x0000076000017945 */ /* 0x000fea0003800200 */
[----:B------:R-:W1:Y:S01]  /*7220*/  LDC R8, c[0x0][0xf7c] ;  /* 0x0003df00ff087b82 */ /* 0x000e620000000800 */
[C---:B0-----:R-:W-:Y:S01]  /*7230*/  FMUL.FTZ R60, R4.reuse, 1 ;  /* 0x3f800000043c7820 */ /* 0x041fe20000410000 */
[----:B------:R-:W-:-:S04]  /*7240*/  FADD.FTZ R4, -R4, 1 ;  /* 0x3f80000004047421 */ /* 0x000fc80000010100 */
[----:B------:R-:W-:Y:S01]  /*7250*/  FMUL.FTZ R4, R4, 1 ;  /* 0x3f80000004047820 */ /* 0x000fe20000410000 */
[----:B------:R-:W0:Y:S01]  /*7260*/  F2F.F64.F32 R60, R60 ;  /* 0x0000003c003c7310 */ /* 0x000e220000201800 */
[C---:B-1----:R-:W-:Y:S01]  /*7270*/  FMUL.FTZ R58, R8.reuse, 1 ;  /* 0x3f800000083a7820 */ /* 0x042fe20000410000 */
[----:B------:R-:W-:-:S15]  /*7280*/  FADD.FTZ R8, -R8, 1 ;  /* 0x3f80000008087421 */ /* 0x000fde0000010100 */
[----:B------:R-:W-:-:S15]  /*7290*/  NOP ;  /* 0x0000000000007918 */ /* 0x000fde0000000000 */
[----:B------:R-:W-:-:S15]  /*72a0*/  NOP ;  /* 0x0000000000007918 */ /* 0x000fde0000000000 */
[----:B------:R-:W-:-:S15]  /*72b0*/  NOP ;  /* 0x0000000000007918 */ /* 0x000fde0000000000 */
[----:B------:R-:W-:-:S02]  /*72c0*/  NOP ;  /* 0x0000000000007918 */ /* 0x000fc40000000000 */
[----:B0----5:R-:W-:Y:S01]  /*72d0*/  DMUL R32, R60, R32 ;  /* 0x000000203c207228 */ /* 0x021fe20000000000 */
[----:B------:R-:W-:-:S15]  /*72e0*/  FMUL.FTZ R62, R8, 1 ;  /* 0x3f800000083e7820 */ /* 0x000fde0000410000 */
[----:B------:R-:W-:-:S15]  /*72f0*/  NOP ;  /* 0x0000000000007918 */ /* 0x000fde0000000000 */
[----:B------:R-:W-:-:S15]  /*7300*/  NOP ;  /* 0x0000000000007918 */ /* 0x000fde0000000000 */
[----:B------:R-:W-:-:S15]  /*7310*/  NOP ;  /* 0x0000000000007918 */ /* 0x000fde0000000000 */
[----:B------:R-:W-:-:S03]  /*7320*/  NOP ;  /* 0x0000000000007918 */ /* 0x000fc60000000000 */
        /* <DEDUP_REMOVED lines=36> */
[----:B------:R-:W1:Y:S01]  /*7570*/  F2F.F64.F32 R62, R62 ;  /* 0x0000003e003e7310 */ /* 0x000e620000201800 */
[----:B0-----:R-:W-:-:S04]  /*7580*/  FADD.FTZ R5, R8, R5 ;  /* 0x0000000508057221 */ /* 0x001fc80000010000 */
[----:B------:R-:W-:-:S15]  /*7590*/  FMUL.FTZ R5, R5, 1 ;  /* 0x3f80000005057820 */ /* 0x000fde0000410000 */
[----:B------:R-:W-:-:S15]  /*75a0*/  NOP ;  /* 0x0000000000007918 */ /* 0x000fde0000000000 */
[----:B------:R-:W-:-:S15]  /*75b0*/  NOP ;  /* 0x0000000000007918 */ /* 0x000fde0000000000 */
[----:B------:R-:W-:-:S14]  /*75c0*/  NOP ;  /* 0x0000000000007918 */ /* 0x000fdc0000000000 */
[----:B-1----:R0:W1:Y:S02]  /*75d0*/  DFMA R24, R62, R2, R24 ;  /* 0x000000023e18722b */ /* 0x0020640000000018 */
[----:B0-----:R-:W-:-:S15]  /*75e0*/  MOV R2, 0x1 ;  /* 0x0000000100027802 */ /* 0x001fde0000000f00 */
[----:B------:R-:W-:-:S15]  /*75f0*/  NOP ;  /* 0x0000000000007918 */ /* 0x000fde0000000000 */
[----:B------:R-:W-:-:S15]  /*7600*/  NOP ;  /* 0x0000000000007918 */ /* 0x000fde0000000000 */
[----:B------:R-:W-:-:S15]  /*7610*/  NOP ;  /* 0x0000000000007918 */ /* 0x000fde0000000000 */
[----:B------:R-:W-:-:S02]  /*7620*/  NOP ;  /* 0x0000000000007918 */ /* 0x000fc40000000000 */
[----:B------:R-:W0:Y:S01]  /*7630*/  F2F.F64.F32 R4, R5 ;  /* 0x0000000500047310 */ /* 0x000e220000201800 */
[----:B-1----:R-:W-:Y:S01]  /*7640*/  FSETP.GEU.AND P1, PT, |R25|, 6.5827683646048100446e-37, PT ;  /* 0x036000001900780b */ /* 0x002fe20003f2e200 */
        /* <DEDUP_REMOVED lines=50> */
.L_x_176:
[----:B------:R-:W-:Y:S05]  /*7970*/  BSYNC.RECONVERGENT B1 ;  /* 0x0000000000017941 */ /* 0x000fea0003800200 */
.L_x_175:
        /* <DEDUP_REMOVED lines=82> */
[----:B------:R-:W-:Y:S05]  /*7ea0*/  CALL.REL.NOINC `($__internal_1_$__cuda_sm20_div_rn_f64_full) ;  /* 0x0000004c005c7944 */ /* 0x000fea0003c00000 */
.L_x_178:
[----:B------:R-:W-:Y:S05]  /*7eb0*/  BSYNC.RECONVERGENT B1 ;  /* 0x0000000000017941 */ /* 0x000fea0003800200 */
.L_x_177:
        /* <DEDUP_REMOVED lines=93> */
.L_x_180:
[----:B------:R-:W-:Y:S05]  /*8490*/  BSYNC.RECONVERGENT B1 ;  /* 0x0000000000017941 */ /* 0x000fea0003800200 */
.L_x_179:
        /* <DEDUP_REMOVED lines=76> */
.L_x_182:
[----:B------:R-:W-:Y:S05]  /*8960*/  BSYNC.RECONVERGENT B1 ;  /* 0x0000000000017941 */ /* 0x000fea0003800200 */
.L_x_181:
        /* <DEDUP_REMOVED lines=93> */
.L_x_184:
[----:B------:R-:W-:Y:S05]  /*8f40*/  BSYNC.RECONVERGENT B1 ;  /* 0x0000000000017941 */ /* 0x000fea0003800200 */
.L_x_183:
        /* <DEDUP_REMOVED lines=76> */
.L_x_186:
[----:B------:R-:W-:Y:S05]  /*9410*/  BSYNC.RECONVERGENT B1 ;  /* 0x0000000000017941 */ /* 0x000fea0003800200 */
.L_x_185:
        /* <DEDUP_REMOVED lines=93> */
.L_x_188:
[----:B------:R-:W-:Y:S05]  /*99f0*/  BSYNC.RECONVERGENT B1 ;  /* 0x0000000000017941 */ /* 0x000fea0003800200 */
.L_x_187:
[----:B------:R-:W0:Y:S01]  /*9a00*/  LDCU UR5, c[0x0][0x360] ;  /* 0x00006c00ff0577ac */ /* 0x000e220008000800 */
[----:B------:R-:W1:Y:S01]  /*9a10*/  DFMA R2, R56, R22, R2 ;  /* 0x000000163802722b */ /* 0x000e620000000002 */
[----:B------:R-:W-:-:S15]  /*9a20*/  IMAD.MOV.U32 R7, RZ, RZ, 0x20 ;  /* 0x00000020ff077424 */ /* 0x000fde00078e00ff */
[----:B------:R-:W-:-:S15]  /*9a30*/  NOP ;  /* 0x0000000000007918 */ /* 0x000fde0000000000 */
[----:B------:R-:W-:-:S15]  /*9a40*/  NOP ;  /* 0x0000000000007918 */ /* 0x000fde0000000000 */
[----:B------:R-:W-:-:S15]  /*9a50*/  NOP ;  /* 0x0000000000007918 */ /* 0x000fde0000000000 */
[----:B------:R-:W-:-:S03]  /*9a60*/  NOP ;  /* 0x0000000000007918 */ /* 0x000fc60000000000 */
[----:B-1----:R-:W1:Y:S01]  /*9a70*/  F2F.F32.F64 R4, R2 ;  /* 0x0000000200047310 */ /* 0x002e620000301000 */
[----:B------:R-:W-:Y:S01]  /*9a80*/  UMOV UR16, 0xf0000000 ;  /* 0xf000000000107882 */ /* 0x000fe20000000000 */
[----:B------:R-:W-:Y:S01]  /*9a90*/  UMOV UR17, 0x380fffff ;  /* 0x380fffff00117882 */ /* 0x000fe20000000000 */
[C---:B------:R-:W-:Y:S01]  /*9aa0*/  IMAD.WIDE R6, R0.reuse, R7, UR14 ;  /* 0x0000000e00067e25 */ /* 0x040fe2000f8e0207 */
[----:B0-----:R-:W-:-:S15]  /*9ab0*/  IADD3 R0, PT, PT, R0, UR5, RZ ;  /* 0x0000000500007c10 */ /* 0x001fde000fffe0ff */
[----:B------:R-:W-:-:S15]  /*9ac0*/  NOP ;  /* 0x0000000000007918 */ /* 0x000fde0000000000 */
[----:B------:R-:W-:-:S15]  /*9ad0*/  NOP ;  /* 0x0000000000007918 */ /* 0x000fde0000000000 */
[----:B------:R-:W-:-:S15]  /*9ae0*/  NOP ;  /* 0x0000000000007918 */ /* 0x000fde0000000000 */
[----:B------:R-:W1:Y:S02]  /*9af0*/  DSETP.GEU.AND P0, PT, |R2|, UR16, PT ;  /* 0x0000001002007e2a */ /* 0x000e64000bf0e200 */
[----:B-1----:R-:W-:Y:S01]  /*9b00*/  @!P0 FMUL R4, R4, 1.175494350822287508e-38 ;  /* 0x0080000004048820 */ /* 0x002fe20000400000 */
        /* <DEDUP_REMOVED lines=14> */
[----:B------:R0:W-:Y:S04]  /*9bf0*/  STG.E.ENL2.256 desc[UR18][R48.64], R32, R28 ;  /* 0xf8000020301c797f */ /* 0x0001e8000f121812 */
[----:B------:R0:W-:Y:S01]  /*9c00*/  STG.E.ENL2.256 desc[UR18][R6.64], R16, R20 ;  /* 0xf80000100614797f */ /* 0x0001e2000f121812 */
[----:B------:R-:W-:Y:S05]  /*9c10*/  @!P0 BRA `(.L_x_189) ;  /* 0xffffffd000608947 */ /* 0x000fea000383ffff */
[----:B------:R-:W-:Y:S05]  /*9c20*/  EXIT ;  /* 0x000000000000794d */ /* 0x000fea0003800000 */
.L_x_172:
[----:B------:R-:W0:Y:S01]  /*9c30*/  LDCU UR5, c[0x0][0x360] ;  /* 0x00006c00ff0577ac */ /* 0x000e220008000800 */
[----:B------:R-:W1:Y:S02]  /*9c40*/  LDCU UR20, c[0x0][0xf8c] ;  /* 0x0001f180ff1477ac */ /* 0x000e640008000800 */
.L_x_206:
[----:B------:R-:W-:Y:S01]  /*9c50*/  MOV R9, 0x20 ;  /* 0x0000002000097802 */ /* 0x000fe20000000f00 */
[----:B--2---:R-:W-:Y:S02]  /*9c60*/  HFMA2 R51, -RZ, RZ, 0, 1.9073486328125e-06 ;  /* 0x00000020ff337431 */ /* 0x004fe400000001ff */
[----:B------:R-:W-:Y:S01]  /*9c70*/  IMAD.MOV.U32 R53, RZ, RZ, 0x20 ;  /* 0x00000020ff357424 */ /* 0x000fe200078e00ff */
[----:B------:R-:W2:Y:S01]  /*9c80*/  LDC R2, c[0x0][0xf88] ;  /* 0x0003e200ff027b82 */ /* 0x000ea20000000800 */
[----:B------:R-:W-:-:S06]  /*9c90*/  IMAD.WIDE R8, R0, R9, UR12 ;  /* 0x0000000c00087e25 */ /* 0x000fcc000f8e0209 */
[----:B------:R-:W3:Y:S01]  /*9ca0*/  LDG.E.ENL2.256 R12, R8, desc[UR18][R8.64] ;  /* 0xfe0000120808797e */ /* 0x000ee2000812190c */
[----:B------:R-:W-:Y:S02]  /*9cb0*/  IMAD.MOV.U32 R49, RZ, RZ, 0x20 ;  /* 0x00000020ff317424 */ /* 0x000fe400078e00ff */
        /* <DEDUP_REMOVED lines=8> */
[----:B------:R-:W-:Y:S01]  /*9d40*/  MOV R2, 0x1 ;  /* 0x0000000100027802 */ /* 0x000fe20000000f00 */
        /* <DEDUP_REMOVED lines=46> */
[----:B------:R-:W-:Y:S01]  /*a030*/  IMAD.MOV.U32 R4, RZ, RZ, R8 ;  /* 0x000000ffff047224 */ /* 0x000fe200078e0008 */
[----:B------:R-:W-:Y:S01]  /*a040*/  MOV R2, R54 ;  /* 0x0000003600027202 */ /* 0x000fe20000000f00 */
[----:B------:R-:W-:Y:S01]  /*a050*/  IMAD.MOV.U32 R3, RZ, RZ, R55 ;  /* 0x000000ffff037224 */ /* 0x000fe200078e0037 */
[----:B------:R-:W-:-:S07]  /*a060*/  MOV R6, 0xa080 ;  /* 0x0000a08000067802 */ /* 0x000fce0000000f00 */
[----:B01---5:R-:W-:Y:S05]  /*a070*/  CALL.REL.NOINC `($__internal_1_$__cuda_sm20_div_rn_f64_full) ;  /* 0x0000002800e87944 */ /* 0x023fea0003c00000 */
.L_x_191:
[----:B01----:R-:W-:Y:S05]  /*a080*/  BSYNC.RECONVERGENT B1 ;  /* 0x0000000000017941 */ /* 0x003fea0003800200 */
.L_x_190:
[----:B------:R-:W0:Y:S01]  /*a090*/  LDC.64 R6, c[0x0][0xf80] ;  /* 0x0003e000ff067b82 */ /* 0x000e220000000a00 */
[----:B------:R-:W-:Y:S01]  /*a0a0*/  UMOV UR16, 0xf0000000 ;  /* 0xf000000000107882 */ /* 0x000fe20000000000 */
[----:B------:R-:W-:Y:S01]  /*a0b0*/  UMOV UR17, 0x380fffff ;  /* 0x380fffff00117882 */ /* 0x000fe20000000000 */
[----:B------:R-:W-:Y:S05]  /*a0c0*/  BSSY.RECONVERGENT B1, `(.L_x_192) ;  /* 0x000007f000017945 */ /* 0x000fea0003800200 */
[----:B------:R-:W1:Y:S01]  /*a0d0*/  LDC R9, c[0x0][0xf7c] ;  /* 0x0003df00ff097b82 */ /* 0x000e620000000800 */
[C---:B0-----:R-:W-:Y:S01]  /*a0e0*/  FMUL.FTZ R62, R6.reuse, 1 ;  /* 0x3f800000063e7820 */ /* 0x041fe20000410000 */
[----:B------:R-:W-:Y:S01]  /*a0f0*/  FADD.FTZ R6, -R6, 1 ;  /* 0x3f80000006067421 */ /* 0x000fe20000010100 */
[----:B------:R-:W-:-:S03]  /*a100*/  FMUL.FTZ R60, R7, 1 ;  /* 0x3f800000073c7820 */ /* 0x000fc60000410000 */
[----:B------:R-:W-:Y:S01]  /*a110*/  FMUL.FTZ R66, R6, 1 ;  /* 0x3f80000006427820 */ /* 0x000fe20000410000 */
[----:B------:R-:W0:-:S15]  /*a120*/  F2F.F64.F32 R62, R62 ;  /* 0x0000003e003e7310 */ /* 0x000e1e0000201800 */
[----:B------:R-:W-:-:S15]  /*a130*/  NOP ;  /* 0x0000000000007918 */ /* 0x000fde0000000000 */
[----:B------:R-:W-:-:S15]  /*a140*/  NOP ;  /* 0x0000000000007918 */ /* 0x000fde0000000000 */
[----:B------:R-:W-:-:S15]  /*a150*/  NOP ;  /* 0x0000000000007918 */ /* 0x000fde0000000000 */
[----:B------:R-:W-:-:S04]  /*a160*/  NOP ;  /* 0x0000000000007918 */ /* 0x000fc80000000000 */
[----:B0----5:R-:W-:Y:S01]  /*a170*/  DMUL R32, R62, R32 ;  /* 0x000000203e207228 */ /* 0x021fe20000000000 */
[C---:B-1----:R-:W-:Y:S01]  /*a180*/  FMUL.FTZ R58, R9.reuse, 1 ;  /* 0x3f800000093a7820 */ /* 0x042fe20000410000 */
[----:B------:R-:W-:-:S04]  /*a190*/  FADD.FTZ R9, -R9, 1 ;  /* 0x3f80000009097421 */ /* 0x000fc80000010100 */
[----:B------:R-:W-:-:S15]  /*a1a0*/  FMUL.FTZ R9, R9, 1 ;  /* 0x3f80000009097820 */ /* 0x000fde0000410000 */
        /* <DEDUP_REMOVED lines=50> */
[----:B0-----:R-:W-:-:S15]  /*a4d0*/  FMUL.FTZ R4, R8, 1 ;  /* 0x3f80000008047820 */ /* 0x001fde0000410000 */
[----:B------:R-:W-:-:S15]  /*a4e0*/  NOP ;  /* 0x0000000000007918 */ /* 0x000fde0000000000 */
[----:B------:R-:W-:-:S15]  /*a4f0*/  NOP ;  /* 0x0000000000007918 */ /* 0x000fde0000000000 */
[----:B------:R-:W-:-:S15]  /*a500*/  NOP ;  /* 0x0000000000007918 */ /* 0x000fde0000000000 */
[----:B------:R-:W-:-:S03]  /*a510*/  NOP ;  /* 0x0000000000007918 */ /* 0x000fc60000000000 */
[----:B-1----:R0:W1:Y:S02]  /*a520*/  DFMA R24, R64, R2, R24 ;  /* 0x000000024018722b */ /* 0x0020640000000018 */
[----:B0-----:R-:W-:Y:S02]  /*a530*/  MOV R2, 0x1 ;  /* 0x0000000100027802 */ /* 0x001fe40000000f00 */
[----:B-1----:R-:W-:-:S15]  /*a540*/  FSETP.GEU.AND P1, PT, |R25|, 6.5827683646048100446e-37, PT ;  /* 0x036000001900780b */ /* 0x002fde0003f2e200 */
[----:B------:R-:W-:-:S15]  /*a550*/  NOP ;  /* 0x0000000000007918 */ /* 0x000fde0000000000 */
[----:B------:R-:W-:-:S15]  /*a560*/  NOP ;  /* 0x0000000000007918 */ /* 0x000fde0000000000 */
[----:B------:R-:W-:-:S15]  /*a570*/  NOP ;  /* 0x0000000000007918 */ /* 0x000fde0000000000 */
        /* <DEDUP_REMOVED lines=51> */
.L_x_193:
[----:B------:R-:W-:Y:S05]  /*a8b0*/  BSYNC.RECONVERGENT B1 ;  /* 0x0000000000017941 */ /* 0x000fea0003800200 */
.L_x_192:
        /* <DEDUP_REMOVED lines=83> */
.L_x_195:
[----:B------:R-:W-:Y:S05]  /*adf0*/  BSYNC.RECONVERGENT B1 ;  /* 0x0000000000017941 */ /* 0x000fea0003800200 */
.L_x_194:
        /* <DEDUP_REMOVED lines=47> */
[----:B------:R-:W-:Y:S02]  /*b0f0*/  MOV R2, 0x1 ;  /* 0x0000000100027802 */ /* 0x000fe40000000f00 */
[----:B-1----:R-:W-:-:S15]  /*b100*/  FSETP.GEU.AND P1, PT, |R27|, 6.5827683646048100446e-37, PT ;  /* 0x036000001b00780b */ /* 0x002fde0003f2e200 */
[----:B------:R-:W-:-:S15]  /*b110*/  NOP ;  /* 0x0000000000007918 */ /* 0x000fde0000000000 */
[----:B------:R-:W-:-:S15]  /*b120*/  NOP ;  /* 0x0000000000007918 */ /* 0x000fde0000000000 */
[----:B------:R-:W-:-:S14]  /*b130*/  NOP ;  /* 0x0000000000007918 */ /* 0x000fdc0000000000 */
        /* <DEDUP_REMOVED lines=45> */
.L_x_197:
[----:B------:R-:W-:Y:S05]  /*b410*/  BSYNC.RECONVERGENT B1 ;  /* 0x0000000000017941 */ /* 0x000fea0003800200 */
.L_x_196:
        /* <DEDUP_REMOVED lines=76> */
.L_x_199:
[----:B------:R-:W-:Y:S05]  /*b8e0*/  BSYNC.RECONVERGENT B1 ;  /* 0x0000000000017941 */ /* 0x000fea0003800200 */
.L_x_198:
        /* <DEDUP_REMOVED lines=46> */
[----:B-1----:R-:W-:Y:S02]  /*bbd0*/  MOV R2, 0x1 ;  /* 0x0000000100027802 */ /* 0x002fe40000000f00 */
[----:B--2---:R-:W-:Y:S01]  /*bbe0*/  FSETP.GEU.AND P1, PT, |R13|, 6.5827683646048100446e-37, PT ;  /* 0x036000000d00780b */ /* 0x004fe20003f2e200 */
[----:B0-----:R-:W0:-:S15]  /*bbf0*/  MUFU.RCP64H R3, R5 ;  /* 0x0000000500037308 */ /* 0x001e1e0000001800 */
        /* <DEDUP_REMOVED lines=48> */
.L_x_201:
[----:B------:R-:W-:Y:S05]  /*bf00*/  BSYNC.RECONVERGENT B1 ;  /* 0x0000000000017941 */ /* 0x000fea0003800200 */
.L_x_200:
        /* <DEDUP_REMOVED lines=76> */
.L_x_203:
[----:B------:R-:W-:Y:S05]  /*c3d0*/  BSYNC.RECONVERGENT B1 ;  /* 0x0000000000017941 */ /* 0x000fea0003800200 */
.L_x_202:
        /* <DEDUP_REMOVED lines=97> */
.L_x_205:
[----:B------:R-:W-:Y:S05]  /*c9f0*/  BSYNC.RECONVERGENT B1 ;  /* 0x0000000000017941 */ /* 0x000fea0003800200 */
.L_x_204:
        /* <DEDUP_REMOVED lines=8> */
[----:B------:R-:W-:-:S04]  /*ca80*/  IMAD.MOV.U32 R7, RZ, RZ, 0x20 ;  /* 0x00000020ff077424 */ /* 0x000fc800078e00ff */
[C---:B------:R-:W-:Y:S01]  /*ca90*/  IMAD.WIDE R6, R0.reuse, R7, UR14 ;  /* 0x0000000e00067e25 */ /* 0x040fe2000f8e0207 */
[----:B------:R-:W-:-:S15]  /*caa0*/  IADD3 R0, PT, PT, R0, UR5, RZ ;  /* 0x0000000500007c10 */ /* 0x000fde000fffe0ff */
[----:B------:R-:W-:-:S15]  /*cab0*/  NOP ;  /* 0x0000000000007918 */ /* 0x000fde0000000000 */
[----:B------:R-:W-:-:S15]  /*cac0*/  NOP ;  /* 0x0000000000007918 */ /* 0x000fde0000000000 */
[----:B------:R-:W-:-:S13]  /*cad0*/  NOP ;  /* 0x0000000000007918 */ /* 0x000fda0000000000 */
        /* <DEDUP_REMOVED lines=20> */
        .weak           $__internal_1_$__cuda_sm20_div_rn_f64_full
        .type           $__internal_1_$__cuda_sm20_div_rn_f64_full,@function
        .size           $__internal_1_$__cuda_sm20_div_rn_f64_full,(.L_x_849 - $__internal_1_$__cuda_sm20_div_rn_f64_full)
$__internal_1_$__cuda_sm20_div_rn_f64_full:
        /* <DEDUP_REMOVED lines=110> */
.L_x_208:
        /* <DEDUP_REMOVED lines=11> */
[----:B------:R-:W-:Y:S02]  /*d3b0*/  @P0 LOP3.LUT R2, R3, 0x7ff00000, RZ, 0xfc, !PT ;  /* 0x7ff0000003020812 */ /* 0x000fe400078efcff */
[----:B------:R-:W-:Y:S01]  /*d3c0*/  @!P0 MOV R4, RZ ;  /* 0x000000ff00048202 */ /* 0x000fe20000000f00 */
[----:B------:R-:W-:Y:S01]  /*d3d0*/  @P0 IMAD.MOV.U32 R4, RZ, RZ, RZ ;  /* 0x000000ffff040224 */ /* 0x000fe200078e00ff */
[----:B------:R-:W-:Y:S02]  /*d3e0*/  @!P0 MOV R5, R3 ;  /* 0x0000000300058202 */ /* 0x000fe40000000f00 */
[----:B------:R-:W-:Y:S01]  /*d3f0*/  @P0 MOV R5, R2 ;  /* 0x0000000200050202 */ /* 0x000fe20000000f00 */
[----:B------:R-:W-:Y:S06]  /*d400*/  BRA `(.L_x_209) ;  /* 0x00000000001c7947 */ /* 0x000fec0003800000 */
.L_x_211:
[----:B------:R-:W-:Y:S02]  /*d410*/  LOP3.LUT R3, R41, 0x80000, RZ, 0xfc, !PT ;  /* 0x0008000029037812 */ /* 0x000fe400078efcff */
[----:B------:R-:W-:-:S03]  /*d420*/  MOV R4, R40 ;  /* 0x0000002800047202 */ /* 0x000fc60000000f00 */
[----:B------:R-:W-:Y:S01]  /*d430*/  IMAD.MOV.U32 R5, RZ, RZ, R3 ;  /* 0x000000ffff057224 */ /* 0x000fe200078e0003 */
[----:B------:R-:W-:Y:S06]  /*d440*/  BRA `(.L_x_209) ;  /* 0x00000000000c7947 */ /* 0x000fec0003800000 */
.L_x_210:
[----:B------:R-:W-:Y:S02]  /*d450*/  LOP3.LUT R3, R43, 0x80000, RZ, 0xfc, !PT ;  /* 0x000800002b037812 */ /* 0x000fe400078efcff */
[----:B------:R-:W-:Y:S02]  /*d460*/  MOV R4, R42 ;  /* 0x0000002a00047202 */ /* 0x000fe40000000f00 */
[----:B------:R-:W-:-:S07]  /*d470*/  MOV R5, R3 ;  /* 0x0000000300057202 */ /* 0x000fce0000000f00 */
.L_x_209:
[----:B------:R-:W-:Y:S05]  /*d480*/  BSYNC.RECONVERGENT B0 ;  /* 0x0000000000007941 */ /* 0x000fea0003800200 */
.L_x_207:
[----:B------:R-:W-:Y:S02]  /*d490*/  HFMA2 R7, -RZ, RZ, 0, 0 ;  /* 0x00000000ff077431 */ /* 0x000fe400000001ff */
[----:B------:R-:W-:Y:S01]  /*d4a0*/  IMAD.MOV.U32 R2, RZ, RZ, R4 ;  /* 0x000000ffff027224 */ /* 0x000fe200078e0004 */
[----:B------:R-:W-:Y:S01]  /*d4b0*/  MOV R3, R5 ;  /* 0x0000000500037202 */ /* 0x000fe20000000f00 */
[----:B------:R-:W-:Y:S06]  /*d4c0*/  RET.REL.NODEC R6 `(_Z25multi_tensor_apply_kernelI18TensorListMetadataILi5EE11AdamFunctorILi5EddEJfffff10adamMode_tfEEvlPViT_T0_DpT1_) ;  /* 0xffffff2806cc7950 */ /* 0x000fec0003c3ffff */
.L_x_212:
        /* <DEDUP_REMOVED lines=11> */
.L_x_849:


//--------------------- .text._Z25multi_tensor_apply_kernelI18TensorListMetadataILi4EE11AdamFunctorILi4EfN3c104HalfEEJfffff10adamMode_tfEEvlPViT_T0_DpT1_ --------------------------
	.section	.text._Z25multi_tensor_apply_kernelI18TensorListMetadataILi4EE11AdamFunctorILi4EfN3c104HalfEEJfffff10adamMode_tfEEvlPViT_T0_DpT1_,"ax",@progbits
	.align	128
        .global         _Z25multi_tensor_apply_kernelI18TensorListMetadataILi4EE11AdamFunctorILi4EfN3c104HalfEEJfffff10adamMode_tfEEvlPViT_T0_DpT1_
        .type           _Z25multi_tensor_apply_kernelI18TensorListMetadataILi4EE11AdamFunctorILi4EfN3c104HalfEEJfffff10adamMode_tfEEvlPViT_T0_DpT1_,@function
        .size           _Z25multi_tensor_apply_kernelI18TensorListMetadataILi4EE11AdamFunctorILi4EfN3c104HalfEEJfffff10adamMode_tfEEvlPViT_T0_DpT1_,(.L_x_864 - _Z25multi_tensor_apply_kernelI18TensorListMetadataILi4EE11AdamFunctorILi4EfN3c104HalfEEJfffff10adamMode_tfEEvlPViT_T0_DpT1_)
        .other          _Z25multi_tensor_apply_kernelI18TensorListMetadataILi4EE11AdamFunctorILi4EfN3c104HalfEEJfffff10adamMode_tfEEvlPViT_T0_DpT1_,@"STO_CUDA_ENTRY STV_DEFAULT"
_Z25multi_tensor_apply_kernelI18TensorListMetadataILi4EE11AdamFunctorILi4EfN3c104HalfEEJfffff10adamMode_tfEEvlPViT_T0_DpT1_:
.text._Z25multi_tensor_apply_kernelI18TensorListMetadataILi4EE11AdamFunctorILi4EfN3c104HalfEEJfffff10adamMode_tfEEvlPViT_T0_DpT1_:
        /* <DEDUP_REMOVED lines=9> */
[----:B0-----:R-:W-:-:S11]  /*0090*/  R2UR UR4, R2 ;  /* 0x00000000020472ca */ /* 0x001fd600000e0000 */
[----:B------:R-:W1:Y:S02]  /*00a0*/  LDCU UR6, c[0x0][UR5+0xa60] ;  /* 0x00014c00050677ac */ /* 0x000e640008000800 */
[----:B------:R-:W-:Y:S02]  /*00b0*/  ULEA UR7, UR4, UR7, 0x3 ;  /* 0x0000000704077291 */ /* 0x000fe4000f8e18ff */
[----:B-1----:R-:W-:-:S10]  /*00c0*/  UIMAD UR15, UR6, UR16, URZ ;  /* 0x00000010060f72a4 */ /* 0x002fd4000f8e02ff */
[----:B------:R-:W0:Y:S01]  /*00d0*/  LDCU.64 UR8, c[0x0][UR7+0x4a0] ;  /* 0x00009400070877ac */ /* 0x000e220008000a00 */
[----:B------:R-:W1:Y:S01]  /*00e0*/  LDCU.64 UR4, c[0x0][UR7+0x380] ;  /* 0x00007000070477ac */ /* 0x000e620008000a00 */
[----:B------:R-:W3:Y:S01]  /*00f0*/  LDCU UR14, c[0x0][UR7+0x800] ;  /* 0x00010000070e77ac */ /* 0x000ee20008000800 */
[----:B------:R-:W4:Y:S01]  /*0100*/  LDCU.64 UR10, c[0x0][UR7+0x5c0] ;  /* 0x0000b800070a77ac */ /* 0x000f220008000a00 */
[----:B------:R-:W5:Y:S01]  /*0110*/  LDCU.64 UR12, c[0x0][UR7+0x6e0] ;  /* 0x0000dc00070c77ac */ /* 0x000f620008000a00 */
[----:B0-----:R-:W-:Y:S02]  /*0120*/  UIMAD.WIDE UR8, UR15, 0x4, UR8 ;  /* 0x000000040f0878a5 */ /* 0x001fe4000f8e0208 */
[----:B-1----:R-:W-:Y:S02]  /*0130*/  UIMAD.WIDE UR6, UR15, 0x4, UR4 ;  /* 0x000000040f0678a5 */ /* 0x002fe4000f8e0204 */
[----:B---3--:R-:W-:Y:S02]  /*0140*/  UIADD3 UR14, UPT, UPT, UR14, -UR15, URZ ;  /* 0x8000000f0e0e7290 */ /* 0x008fe4000fffe0ff */
[----:B------:R-:W-:Y:S01]  /*0150*/  MOV R0, UR8 ;  /* 0x0000000800007c02 */ /* 0x000fe20008000f00 */
[----:B------:R-:W-:-:S02]  /*0160*/  ULOP3.LUT UP1, URZ, UR6, 0xf, URZ, 0xc0, !UPT ;  /* 0x0000000f06ff7892 */ /* 0x000fc4000f82c0ff */
[----:B----4-:R-:W-:Y:S01]  /*0170*/  UIMAD.WIDE UR10, UR15, 0x4, UR10 ;  /* 0x000000040f0a78a5 */ /* 0x010fe2000f8e020a */
[----:B------:R-:W-:Y:S01]  /*0180*/  LOP3.LUT P2, RZ, R0, 0xf, RZ, 0xc0, !PT ;  /* 0x0000000f00ff7812 */ /* 0x000fe2000784c0ff */
[----:B------:R-:W-:Y:S02]  /*0190*/  ULOP3.LUT UP0, URZ, UR14, 0x3, UR16, 0xc8, !UPT ;  /* 0x000000030eff7892 */ /* 0x000fe4000f80c810 */
[----:B-----5:R-:W-:Y:S01]  /*01a0*/  UIMAD.WIDE UR12, UR15, 0x2, UR12 ;  /* 0x000000020f0c78a5 */ /* 0x020fe2000f8e020c */
[----:B------:R-:W-:Y:S02]  /*01b0*/  PLOP3.LUT P3, PT, PT, PT, UP1, 0x80, 0x8 ;  /* 0x000000000008781c */ /* 0x000fe40003f6f018 */
[----:B------:R-:W-:Y:S02]  /*01c0*/  MOV R0, UR10 ;  /* 0x0000000a00007c02 */ /* 0x000fe40008000f00 */
[----:B------:R-:W-:Y:S02]  /*01d0*/  PLOP3.LUT P4, PT, PT, PT, UP0, 0x80, 0x8 ;  /* 0x000000000008781c */ /* 0x000fe40003f8f008 */
[----:B------:R-:W-:-:S02]  /*01e0*/  MOV R2, UR12 ;  /* 0x0000000c00027c02 */ /* 0x000fc40008000f00 */
[----:B------:R-:W-:Y:S02]  /*01f0*/  LOP3.LUT P0, RZ, R0, 0xf, RZ, 0xc0, !PT ;  /* 0x0000000f00ff7812 */ /* 0x000fe4000780c0ff */
[----:B------:R-:W-:Y:S02]  /*0200*/  LOP3.LUT P1, RZ, R2, 0x7, RZ, 0xc0, !PT ;  /* 0x0000000702ff7812 */ /* 0x000fe4000782c0ff */
        /* <DEDUP_REMOVED lines=8> */
[----:B------:R-:W0:Y:S01]  /*0290*/  LDCU UR4, c[0x0][0xf90] ;  /* 0x0001f200ff0477ac */ /* 0x000e220008000800 */
[----:B------:R-:W-:Y:S01]  /*02a0*/  UISETP.LT.U32.AND UP0, UPT, UR14, UR16, UPT ;  /* 0x000000100e00728c */ /* 0x000fe2000bf01070 */
[----:B------:R-:W1:Y:S03]  /*02b0*/  LDCU UR15, c[0x0][0x360] ;  /* 0x00006c00ff0f77ac */ /* 0x000e660008000800 */
[----:B------:R-:W-:Y:S02]  /*02c0*/  USEL UR5, UR14, UR16, UP0 ;  /* 0x000000100e057287 */ /* 0x000fe40008000000 */
[----:B0-----:R-:W-:-:S09]  /*02d0*/  UISETP.NE.AND UP0, UPT, UR4, URZ, UPT ;  /* 0x000000ff0400728c */ /* 0x001fd2000bf05270 */
[----:B-1----:R-:W-:Y:S05]  /*02e0*/  BRA.U !UP0, `(.L_x_214) ;  /* 0x0000000d083c7547 */ /* 0x002fea000b800000 */
[----:B------:R-:W0:Y:S01]  /*02f0*/  LDCU UR14, c[0x0][0xf94] ;  /* 0x0001f280ff0e77ac */ /* 0x000e220008000800 */
[----:B------:R-:W1:Y:S01]  /*0300*/  LDCU UR20, c[0x0][0xf84] ;  /* 0x0001f080ff1477ac */ /* 0x000e620008000800 */
[----:B------:R-:W2:Y:S01]  /*0310*/  LDCU.64 UR16, c[0x0][0xf88] ;  /* 0x0001f100ff1077ac */ /* 0x000ea20008000a00 */
[----:B------:R-:W-:-:S05]  /*0320*/  UMOV UR4, URZ ;  /* 0x000000ff00047c82 */ /* 0x000fca0008000000 */
.L_x_223:
[----:B------:R-:W3:Y:S01]  /*0330*/  S2R R0, SR_TID.X ;  /* 0x0000000000007919 */ /* 0x000ee20000002100 */
[----:B-1----:R-:W-:Y:S01]  /*0340*/  HFMA2 R12, -RZ, RZ, 0, 1.1920928955078125e-07 ;  /* 0x00000002ff0c7431 */ /* 0x002fe200000001ff */
[----:B--2---:R-:W-:Y:S01]  /*0350*/  MOV R9, 0x2 ;  /* 0x0000000200097802 */ /* 0x004fe20000000f00 */
[----:B------:R-:W-:Y:S02]  /*0360*/  HFMA2 R3, -RZ, RZ, 0, 1.1920928955078125e-07 ;  /* 0x00000002ff037431 */ /* 0x000fe400000001ff */
[----:B------:R-:W-:Y:S01]  /*0370*/  HFMA2 R5, -RZ, RZ, 0, 2.384185791015625e-07 ;  /* 0x00000004ff057431 */ /* 0x000fe200000001ff */
[----:B---3--:R-:W-:-:S04]  /*0380*/  IADD3 R0, PT, PT, R0, UR4, RZ ;  /* 0x0000000400007c10 */ /* 0x008fc8000fffe0ff */
[C---:B------:R-:W-:Y:S02]  /*0390*/  IADD3 R18, PT, PT, R0.reuse, UR15, RZ ;  /* 0x0000000f00127c10 */ /* 0x040fe4000fffe0ff */
[----:B------:R-:W-:Y:S02]  /*03a0*/  ISETP.GE.AND P0, PT, R0, UR5, PT ;  /* 0x0000000500007c0c */ /* 0x000fe4000bf06270 */
[C---:B------:R-:W-:Y:S01]  /*03b0*/  IADD3 R21, PT, PT, R18.reuse, UR15, RZ ;  /* 0x0000000f12157c10 */ /* 0x040fe2000fffe0ff */
[----:B------:R-:W-:Y:S01]  /*03c0*/  HFMA2 R7, -RZ, RZ, 0, 2.384185791015625e-07 ;  /* 0x00000004ff077431 */ /* 0x000fe200000001ff */
[----:B------:R-:W-:Y:S02]  /*03d0*/  ISETP.GE.AND P1, PT, R18, UR5, PT ;  /* 0x0000000512007c0c */ /* 0x000fe4000bf26270 */
[----:B------:R-:W-:Y:S01]  /*03e0*/  ISETP.GE.AND P2, PT, R21, UR5, PT ;  /* 0x0000000515007c0c */ /* 0x000fe2000bf46270 */
[----:B------:R-:W-:-:S06]  /*03f0*/  HFMA2 R11, -RZ, RZ, 0, 2.384185791015625e-07 ;  /* 0x00000004ff0b7431 */ /* 0x000fcc00000001ff */
[----:B------:R-:W-:-:S04]  /*0400*/  @!P0 IMAD.WIDE R2, R0, R3, UR12 ;  /* 0x0000000c00028e25 */ /* 0x000fc8000f8e0203 */
[----:B------:R-:W-:Y:S01]  /*0410*/  @!P0 IMAD.WIDE R4, R0, R5, UR6 ;  /* 0x0000000600048e25 */ /* 0x000fe2000f8e0205 */
[----:B------:R-:W-:Y:S02]  /*0420*/  MOV R24, RZ ;  /* 0x000000ff00187202 */ /* 0x000fe40000000f00 */
[----:B------:R-:W-:Y:S01]  /*0430*/  MOV R15, 0x4 ;  /* 0x00000004000f7802 */ /* 0x000fe20000000f00 */
[----:B------:R-:W-:Y:S01]  /*0440*/  @!P2 IMAD.WIDE R12, R21, R12, UR12 ;  /* 0x0000000c150cae25 */ /* 0x000fe2000f8e020c */
[----:B------:R-:W-:-:S03]  /*0450*/  MOV R20, RZ ;  /* 0x000000ff00147202 */ /* 0x000fc60000000f00 */
[----:B------:R-:W-:Y:S01]  /*0460*/  HFMA2 R10, -RZ, RZ, 0, 0 ;  /* 0x00000000ff0a7431 */ /* 0x000fe200000001ff */
[----:B0-----:R-:W-:Y:S01]  /*0470*/  MOV R23, RZ ;  /* 0x000000ff00177202 */ /* 0x001fe20000000f00 */
[----:B------:R-:W-:Y:S01]  /*0480*/  @!P0 IMAD.WIDE R6, R0, R7, UR8 ;  /* 0x0000000800068e25 */ /* 0x000fe2000f8e0207 */
[----:B------:R3:W4:Y:S03]  /*0490*/  @!P2 LDG.E.U16 R25, desc[UR18][R12.64] ;  /* 0x000000120c19a981 */ /* 0x000726000c1e1500 */
[----:B------:R-:W-:Y:S02]  /*04a0*/  HFMA2 R29, -RZ, RZ, 0, 2.384185791015625e-07 ;  /* 0x00000004ff1d7431 */ /* 0x000fe400000001ff */
[----:B------:R-:W-:Y:S01]  /*04b0*/  @!P1 IMAD.WIDE R14, R18, R15, UR6 ;  /* 0x00000006120e9e25 */ /* 0x000fe2000f8e020f */
[----:B------:R0:W5:Y:S03]  /*04c0*/  @!P0 LDG.E R24, desc[UR18][R6.64] ;  /* 0x0000001206188981 */ /* 0x000166000c1e1900 */
[----:B------:R-:W-:-:S02]  /*04d0*/  HFMA2 R17, -RZ, RZ, 0, 1.1920928955078125e-07 ;  /* 0x00000002ff117431 */ /* 0x000fc400000001ff */
[----:B------:R-:W-:Y:S01]  /*04e0*/  @!P1 IMAD.WIDE R8, R18, R9, UR12 ;  /* 0x0000000c12089e25 */ /* 0x000fe2000f8e0209 */
[----:B------:R1:W2:Y:S03]  /*04f0*/  @!P0 LDG.E.U16 R26, desc[UR18][R2.64] ;  /* 0x00000012021a8981 */ /* 0x0002a6000c1e1500 */
[----:B---3--:R-:W-:Y:S01]  /*0500*/  @!P0 IMAD.WIDE R12, R0, R11, UR10 ;  /* 0x0000000a000c8e25 */ /* 0x008fe2000f8e020b */
[----:B------:R-:W-:Y:S01]  /*0510*/  IADD3 R0, PT, PT, R21, UR15, RZ ;  /* 0x0000000f15007c10 */ /* 0x000fe2000fffe0ff */
[----:B------:R3:W5:Y:S03]  /*0520*/  @!P0 LDG.E R20, desc[UR18][R4.64] ;  /* 0x0000001204148981 */ /* 0x000766000c1e1900 */
[----:B------:R-:W-:Y:S01]  /*0530*/  ISETP.GE.AND P3, PT, R0, UR5, PT ;  /* 0x0000000500007c0c */ /* 0x000fe2000bf66270 */
[----:B------:R3:W5:Y:S01]  /*0540*/  @!P1 LDG.E R10, desc[UR18][R14.64] ;  /* 0x000000120e0a9981 */ /* 0x000762000c1e1900 */
[----:B0-----:R-:W-:-:S02]  /*0550*/  MOV R6, 0x4 ;  /* 0x0000000400067802 */ /* 0x001fc40000000f00 */
[----:B-1----:R-:W-:Y:S02]  /*0560*/  CS2R R2, SRZ ;  /* 0x0000000000027805 */ /* 0x002fe4000001ff00 */
[----:B------:R-:W-:Y:S01]  /*0570*/  MOV R11, RZ ;  /* 0x000000ff000b7202 */ /* 0x000fe20000000f00 */
[----:B------:R-:W-:Y:S01]  /*0580*/  @!P1 IMAD.WIDE R28, R18, R29, UR8 ;  /* 0x00000008121c9e25 */ /* 0x000fe2000f8e021d */
[----:B------:R-:W-:-:S03]  /*0590*/  MOV R19, 0x4 ;  /* 0x0000000400137802 */ /* 0x000fc60000000f00 */
[----:B---3--:R-:W-:Y:S01]  /*05a0*/  HFMA2 R4, -RZ, RZ, 0, 2.384185791015625e-07 ;  /* 0x00000004ff047431 */ /* 0x008fe200000001ff */
[----:B------:R0:W3:Y:S01]  /*05b0*/  @!P1 LDG.E.U16 R27, desc[UR18][R8.64] ;  /* 0x00000012081b9981 */ /* 0x0000e2000c1e1500 */
[----:B------:R-:W-:-:S03]  /*05c0*/  @!P2 IMAD.WIDE R14, R21, R6, UR8 ;  /* 0x00000008150eae25 */ /* 0x000fc6000f8e0206 */
[----:B------:R1:W5:Y:S01]  /*05d0*/  @!P0 LDG.E R23, desc[UR18][R12.64] ;  /* 0x000000120c178981 */ /* 0x000362000c1e1900 */
[----:B------:R-:W-:-:S03]  /*05e0*/  @!P3 IMAD.WIDE R16, R0, R17, UR12 ;  /* 0x0000000c0010be25 */ /* 0x000fc6000f8e0211 */
[----:B------:R1:W5:Y:S01]  /*05f0*/  @!P1 LDG.E R11, desc[UR18][R28.64] ;  /* 0x000000121c0b9981 */ /* 0x000362000c1e1900 */
[----:B0-----:R-:W-:Y:S01]  /*0600*/  CS2R R8, SRZ ;  /* 0x0000000000087805 */ /* 0x001fe2000001ff00 */
[----:B------:R-:W-:Y:S02]  /*0610*/  @!P1 IMAD.WIDE R18, R18, R19, UR10 ;  /* 0x0000000a12129e25 */ /* 0x000fe4000f8e0213 */
[----:B------:R0:W5:Y:S02]  /*0620*/  @!P2 LDG.E R3, desc[UR18][R14.64] ;  /* 0x000000120e03a981 */ /* 0x000164000c1e1900 */
[----:B------:R-:W-:Y:S02]  /*0630*/  HFMA2 R22, -RZ, RZ, 0, 2.384185791015625e-07 ;  /* 0x00000004ff167431 */ /* 0x000fe400000001ff */
[----:B-1----:R-:W-:Y:S01]  /*0640*/  @!P2 IMAD.WIDE R12, R21, R4, UR6 ;  /* 0x00000006150cae25 */ /* 0x002fe2000f8e0204 */
[----:B------:R-:W5:Y:S01]  /*0650*/  @!P1 LDG.E R9, desc[UR18][R18.64] ;  /* 0x0000001212099981 */ /* 0x000f62000c1e1900 */
[----:B------:R-:W-:-:S03]  /*0660*/  MOV R29, 0x4 ;  /* 0x00000004001d7802 */ /* 0x000fc60000000f00 */
[----:B------:R1:W5:Y:S01]  /*0670*/  @!P3 LDG.E.U16 R4, desc[UR18][R16.64] ;  /* 0x000000121004b981 */ /* 0x000362000c1e1500 */
[----:B0-----:R-:W-:Y:S02]  /*0680*/  MOV R15, 0x4 ;  /* 0x00000004000f7802 */ /* 0x001fe40000000f00 */
[----:B------:R-:W-:Y:S01]  /*0690*/  CS2R R6, SRZ ;  /* 0x0000000000067805 */ /* 0x000fe2000001ff00 */
[----:B------:R0:W5:Y:S01]  /*06a0*/  @!P2 LDG.E R2, desc[UR18][R12.64] ;  /* 0x000000120c02a981 */ /* 0x000162000c1e1900 */
[----:B------:R-:W-:Y:S01]  /*06b0*/  MOV R5, RZ ;  /* 0x000000ff00057202 */ /* 0x000fe20000000f00 */
[----:B-1----:R-:W-:Y:S02]  /*06c0*/  HFMA2 R17, -RZ, RZ, 0, 2.384185791015625e-07 ;  /* 0x00000004ff117431 */ /* 0x002fe400000001ff */
[----:B------:R-:W-:-:S04]  /*06d0*/  @!P3 IMAD.WIDE R14, R0, R15, UR6 ;  /* 0x00000006000ebe25 */ /* 0x000fc8000f8e020f */
[----:B0-----:R-:W-:Y:S01]  /*06e0*/  @!P2 IMAD.WIDE R12, R21, R22, UR10 ;  /* 0x0000000a150cae25 */ /* 0x001fe2000f8e0216 */
[----:B------:R0:W5:Y:S03]  /*06f0*/  @!P3 LDG.E R6, desc[UR18][R14.64] ;  /* 0x000000120e06b981 */ /* 0x000166000c1e1900 */
[C---:B------:R-:W-:Y:S01]  /*0700*/  @!P3 IMAD.WIDE R16, R0.reuse, R17, UR8 ;  /* 0x000000080010be25 */ /* 0x040fe2000f8e0211 */
[----:B------:R0:W5:Y:S03]  /*0710*/  @!P2 LDG.E R5, desc[UR18][R12.64] ;  /* 0x000000120c05a981 */ /* 0x000166000c1e1900 */
[----:B------:R-:W-:Y:S01]  /*0720*/  @!P3 IMAD.WIDE R18, R0, R29, UR10 ;  /* 0x0000000a0012be25 */ /* 0x000fe2000f8e021d */
[----:B------:R0:W5:Y:S04]  /*0730*/  @!P3 LDG.E R7, desc[UR18][R16.64] ;  /* 0x000000121007b981 */ /* 0x000168000c1e1900 */
[----:B------:R0:W5:Y:S01]  /*0740*/  @!P3 LDG.E R8, desc[UR18][R18.64] ;  /* 0x000000121208b981 */ /* 0x000162000c1e1900 */
[----:B------:R-:W-:Y:S01]  /*0750*/  BSSY.RECONVERGENT B0, `(.L_x_215) ;  /* 0x0000026000007945 */ /* 0x000fe20003800200 */
[----:B------:R-:W-:Y:S01]  /*0760*/  HFMA2 R22, -RZ, RZ, 0, 0 ;  /* 0x00000000ff167431 */ /* 0x000fe200000001ff */
[----:B------:R-:W-:Y:S01]  /*0770*/  MOV R21, RZ ;  /* 0x000000ff00157202 */ /* 0x000fe20000000f00 */
[----:B------:R-:W-:-:S02]  /*0780*/  HFMA2 R28, -RZ, RZ, 0, 0 ;  /* 0x00000000ff1c7431 */ /* 0x000fc400000001ff */
[----:B----4-:R-:W-:Y:S02]  /*0790*/  @!P2 HADD2.F32 R21, -RZ, R25.H0_H0 ;  /* 0x20000019ff15a230 */ /* 0x010fe40000004100 */
[----:B--2---:R-:W-:Y:S02]  /*07a0*/  @!P0 HADD2.F32 R28, -RZ, R26.H0_H0 ;  /* 0x2000001aff1c8230 */ /* 0x004fe40000004100 */
[----:B---3--:R-:W-:Y:S01]  /*07b0*/  @!P1 HADD2.F32 R22, -RZ, R27.H0_H0 ;  /* 0x2000001bff169230 */ /* 0x008fe20000004100 */
[----:B0-----:R-:W-:Y:S06]  /*07c0*/  @P0 BRA `(.L_x_216) ;  /* 0x0000000000780947 */ /* 0x001fec0003800000 */
[----:B------:R-:W0:Y:S01]  /*07d0*/  LDC.64 R12, c[0x0][0xf88] ;  /* 0x0003e200ff0c7b82 */ /* 0x000e220000000a00 */
[----:B------:R-:W1:Y:S07]  /*07e0*/  S2R R18, SR_TID.X ;  /* 0x0000000000127919 */ /* 0x000e6e0000002100 */
[----:B------:R-:W2:Y:S08]  /*07f0*/  LDC.64 R14, c[0x0][0xf80] ;  /* 0x0003e000ff0e7b82 */ /* 0x000eb00000000a00 */
[----:B------:R-:W3:Y:S01]  /*0800*/  LDC R19, c[0x0][0xf7c] ;  /* 0x0003df00ff137b82 */ /* 0x000ee20000000800 */
[----:B0-----:R-:W0:Y:S01]  /*0810*/  MUFU.RCP R17, R12 ;  /* 0x0000000c00117308 */ /* 0x001e220000001000 */
[----:B--2---:R-:W-:Y:S01]  /*0820*/  FADD.FTZ R27, -R14, 1 ;  /* 0x3f8000000e1b7421 */ /* 0x004fe20000010100 */
[----:B-----5:R-:W-:Y:S01]  /*0830*/  FMUL.FTZ R23, R23, R14 ;  /* 0x0000000e17177220 */ /* 0x020fe20000410000 */
[----:B-1----:R-:W-:Y:S01]  /*0840*/  IADD3 R14, PT, PT, R18, UR4, RZ ;  /* 0x00000004120e7c10 */ /* 0x002fe2000fffe0ff */
[----:B---3--:R-:W-:Y:S01]  /*0850*/  FMUL.FTZ R25, R24, R19 ;  /* 0x0000001318197220 */ /* 0x008fe20000410000 */
[----:B------:R-:W-:Y:S01]  /*0860*/  FADD.FTZ R19, -R19, 1 ;  /* 0x3f80000013137421 */ /* 0x000fe20000010100 */
[----:B0-----:R-:W-:Y:S01]  /*0870*/  FMUL.FTZ R16, R17, R28 ;  /* 0x0000001c11107220 */ /* 0x001fe20000410000 */
[----:B------:R-:W-:-:S03]  /*0880*/  MOV R17, 0x4 ;  /* 0x0000000400117802 */ /* 0x000fc60000000f00 */
[C---:B------:R-:W-:Y:S01]  /*0890*/  FMUL.FTZ R18, R16.reuse, R27 ;  /* 0x0000001b10127220 */ /* 0x040fe20000410000 */
[----:B------:R-:W-:Y:S01]  /*08a0*/  MOV R27, 0x4 ;  /* 0x00000004001b7802 */ /* 0x000fe20000000f00 */
[C---:B------:R-:W-:Y:S02]  /*08b0*/  FFMA.FTZ R25, R16.reuse, R19, R25 ;  /* 0x0000001310197223 */ /* 0x040fe40000010019 */
[----:B------:R-:W-:Y:S01]  /*08c0*/  FFMA.FTZ R23, R16, R18, R23 ;  /* 0x0000001210177223 */ /* 0x000fe20000010017 */
[----:B------:R-:W-:-:S04]  /*08d0*/  IMAD.WIDE R16, R14, R17, UR8 ;  /* 0x000000080e107e25 */ /* 0x000fc8000f8e0211 */
[----:B------:R-:W-:Y:S01]  /*08e0*/  IMAD.WIDE R18, R14, R27, UR10 ;  /* 0x0000000a0e127e25 */ /* 0x000fe2000f8e021b */
[----:B------:R0:W-:Y:S04]  /*08f0*/  STG.E desc[UR18][R16.64], R25 ;  /* 0x0000001910007986 */ /* 0x0001e8000c101912 */
[----:B------:R0:W-:Y:S04]  /*0900*/  STG.E desc[UR18][R18.64], R23 ;  /* 0x0000001712007986 */ /* 0x0001e8000c101912 */
[----:B------:R-:W2:Y:S01]  /*0910*/  LDG.E R24, desc[UR18][R16.64] ;  /* 0x0000001210187981 */ /* 0x000ea2000c1e1900 */
[----:B------:R-:W1:Y:S01]  /*0920*/  MUFU.SQRT R12, R23 ;  /* 0x00000017000c7308 */ /* 0x000e620000002000 */
[----:B------:R-:W-:Y:S01]  /*0930*/  MOV R29, 0x4 ;  /* 0x00000004001d7802 */ /* 0x000fe20000000f00 */
[----:B-1----:R-:W-:-:S06]  /*0940*/  FADD.FTZ R12, R12, R15 ;  /* 0x0000000f0c0c7221 */ /* 0x002fcc0000010000 */
[----:B------:R-:W2:Y:S02]  /*0950*/  MUFU.RCP R15, R12 ;  /* 0x0000000c000f7308 */ /* 0x000ea40000001000 */
[----:B--2---:R-:W-:-:S04]  /*0960*/  FMUL.FTZ R15, R24, R15 ;  /* 0x0000000f180f7220 */ /* 0x004fc80000410000 */
[----:B------:R-:W-:Y:S01]  /*0970*/  FFMA.FTZ R27, R20, UR14, R15 ;  /* 0x0000000e141b7c23 */ /* 0x000fe2000801000f */
[----:B------:R-:W-:-:S04]  /*0980*/  IMAD.WIDE R14, R14, R29, UR6 ;  /* 0x000000060e0e7e25 */ /* 0x000fc8000f8e021d */
[----:B------:R-:W-:-:S05]  /*0990*/  FFMA.FTZ R13, -R27, R13, R20 ;  /* 0x0000000d1b0d7223 */ /* 0x000fca0000010114 */
[----:B------:R0:W-:Y:S02]  /*09a0*/  STG.E desc[UR18][R14.64], R13 ;  /* 0x0000000d0e007986 */ /* 0x0001e4000c101912 */
.L_x_216:
[----:B------:R-:W-:Y:S05]  /*09b0*/  BSYNC.RECONVERGENT B0 ;  /* 0x0000000000007941 */ /* 0x000fea0003800200 */
.L_x_215:
[----:B-----5:R-:W1:Y:S01]  /*09c0*/  LDC R20, c[0x0][0xf80] ;  /* 0x0003e000ff147b82 */ /* 0x020e620000000800 */
[----:B0-----:R-:W0:Y:S01]  /*09d0*/  S2R R23, SR_TID.X ;  /* 0x0000000000177919 */ /* 0x001e220000002100 */
[----:B------:R-:W-:Y:S06]  /*09e0*/  BSSY.RECONVERGENT B0, `(.L_x_217) ;  /* 0x0000020000007945 */ /* 0x000fec0003800200 */
[----:B------:R-:W2:Y:S01]  /*09f0*/  LDC R24, c[0x0][0xf7c] ;  /* 0x0003df00ff187b82 */ /* 0x000ea20000000800 */
[----:B------:R-:W-:Y:S05]  /*0a00*/  @P1 BRA `(.L_x_218) ;  /* 0x0000000000741947 */ /* 0x000fea0003800000 */
[----:B------:R-:W3:Y:S01]  /*0a10*/  LDC.64 R12, c[0x0][0xf88] ;  /* 0x0003e200ff0c7b82 */ /* 0x000ee20000000a00 */
[----:B0-----:R-:W-:Y:S01]  /*0a20*/  IADD3 R16, PT, PT, R23, UR4, RZ ;  /* 0x0000000417107c10 */ /* 0x001fe2000fffe0ff */
[----:B--2---:R-:W-:Y:S01]  /*0a30*/  FMUL.FTZ R11, R11, R24 ;  /* 0x000000180b0b7220 */ /* 0x004fe20000410000 */
[----:B------:R-:W-:Y:S01]  /*0a40*/  MOV R19, 0x4 ;  /* 0x0000000400137802 */ /* 0x000fe20000000f00 */
[----:B------:R-:W-:Y:S01]  /*0a50*/  FADD.FTZ R18, -R24, 1 ;  /* 0x3f80000018127421 */ /* 0x000fe20000010100 */
[----:B------:R-:W-:-:S03]  /*0a60*/  HFMA2 R25, -RZ, RZ, 0, 2.384185791015625e-07 ;  /* 0x00000004ff197431 */ /* 0x000fc600000001ff */
[----:B------:R-:W0:Y:S01]  /*0a70*/  LDC.64 R14, c[0x0][0xf80] ;  /* 0x0003e000ff0e7b82 */ /* 0x000e220000000a00 */
[----:B---3--:R-:W2:Y:S01]  /*0a80*/  MUFU.RCP R17, R12 ;  /* 0x0000000c00117308 */ /* 0x008ea20000001000 */
[----:B0-----:R-:W-:Y:S01]  /*0a90*/  FMUL.FTZ R9, R9, R14 ;  /* 0x0000000e09097220 */ /* 0x001fe20000410000 */
[----:B--2---:R-:W-:Y:S01]  /*0aa0*/  FMUL.FTZ R22, R17, R22 ;  /* 0x0000001611167220 */ /* 0x004fe20000410000 */
[----:B------:R-:W-:Y:S01]  /*0ab0*/  FADD.FTZ R17, -R14, 1 ;  /* 0x3f8000000e117421 */ /* 0x000fe20000010100 */
[----:B------:R-:W-:Y:S02]  /*0ac0*/  IADD3 R14, PT, PT, R16, UR15, RZ ;  /* 0x0000000f100e7c10 */ /* 0x000fe4000fffe0ff */
[-C--:B------:R-:W-:Y:S01]  /*0ad0*/  FFMA.FTZ R11, R18, R22.reuse, R11 ;  /* 0x00000016120b7223 */ /* 0x080fe2000001000b */
[----:B------:R-:W-:-:S04]  /*0ae0*/  FMUL.FTZ R16, R17, R22 ;  /* 0x0000001611107220 */ /* 0x000fc80000410000 */
[----:B------:R-:W-:Y:S01]  /*0af0*/  FFMA.FTZ R9, R22, R16, R9 ;  /* 0x0000001016097223 */ /* 0x000fe20000010009 */
[----:B------:R-:W-:-:S04]  /*0b00*/  IMAD.WIDE R16, R14, R19, UR8 ;  /* 0x000000080e107e25 */ /* 0x000fc8000f8e0213 */
[----:B------:R-:W-:Y:S01]  /*0b10*/  IMAD.WIDE R18, R14, R25, UR10 ;  /* 0x0000000a0e127e25 */ /* 0x000fe2000f8e0219 */
[----:B------:R3:W-:Y:S04]  /*0b20*/  STG.E desc[UR18][R16.64], R11 ;  /* 0x0000000b10007986 */ /* 0x0007e8000c101912 */
[----:B------:R3:W-:Y:S04]  /*0b30*/  STG.E desc[UR18][R18.64], R9 ;  /* 0x0000000912007986 */ /* 0x0007e8000c101912 */
[----:B------:R-:W2:Y:S01]  /*0b40*/  LDG.E R22, desc[UR18][R16.64] ;  /* 0x0000001210167981 */ /* 0x000ea2000c1e1900 */
[----:B------:R-:W0:Y:S01]  /*0b50*/  MUFU.SQRT R12, R9 ;  /* 0x00000009000c7308 */ /* 0x000e220000002000 */
[----:B------:R-:W-:Y:S01]  /*0b60*/  MOV R27, 0x4 ;  /* 0x00000004001b7802 */ /* 0x000fe20000000f00 */
[----:B0-----:R-:W-:-:S06]  /*0b70*/  FADD.FTZ R12, R12, R15 ;  /* 0x0000000f0c0c7221 */ /* 0x001fcc0000010000 */
[----:B------:R-:W2:Y:S02]  /*0b80*/  MUFU.RCP R15, R12 ;  /* 0x0000000c000f7308 */ /* 0x000ea40000001000 */
[----:B--2---:R-:W-:-:S04]  /*0b90*/  FMUL.FTZ R15, R22, R15 ;  /* 0x0000000f160f7220 */ /* 0x004fc80000410000 */
[----:B------:R-:W-:Y:S01]  /*0ba0*/  FFMA.FTZ R25, R10, UR14, R15 ;  /* 0x0000000e0a197c23 */ /* 0x000fe2000801000f */
[----:B------:R-:W-:-:S04]  /*0bb0*/  IMAD.WIDE R14, R14, R27, UR6 ;  /* 0x000000060e0e7e25 */ /* 0x000fc8000f8e021b */
[----:B------:R-:W-:-:S05]  /*0bc0*/  FFMA.FTZ R13, -R25, R13, R10 ;  /* 0x0000000d190d7223 */ /* 0x000fca000001010a */
[----:B------:R3:W-:Y:S02]  /*0bd0*/  STG.E desc[UR18][R14.64], R13 ;  /* 0x0000000d0e007986 */ /* 0x0007e4000c101912 */
.L_x_218:
[----:B------:R-:W-:Y:S05]  /*0be0*/  BSYNC.RECONVERGENT B0 ;  /* 0x0000000000007941 */ /* 0x000fea0003800200 */
.L_x_217:
[----:B------:R-:W-:Y:S01]  /*0bf0*/  BSSY.RECONVERGENT B0, `(.L_x_219) ;  /* 0x000001f000007945 */ /* 0x000fe20003800200 */
[----:B---3--:R-:W-:Y:S02]  /*0c00*/  HFMA2 R9, -RZ, RZ, 0, 0 ;  /* 0x00000000ff097431 */ /* 0x008fe400000001ff */
[----:B--2---:R-:W-:Y:S01]  /*0c10*/  FADD.FTZ R14, -R24, 1 ;  /* 0x3f800000180e7421 */ /* 0x004fe20000010100 */
[----:B-1----:R-:W-:Y:S01]  /*0c20*/  FADD.FTZ R15, -R20, 1 ;  /* 0x3f800000140f7421 */ /* 0x002fe20000010100 */
[----:B------:R-:W-:Y:S06]  /*0c30*/  @P2 BRA `(.L_x_220) ;  /* 0x0000000000682947 */ /* 0x000fec0003800000 */
[----:B------:R-:W1:Y:S01]  /*0c40*/  MUFU.RCP R10, UR16 ;  /* 0x00000010000a7d08 */ /* 0x000e620008001000 */
[----:B0-----:R-:W-:Y:S01]  /*0c50*/  IADD3 R23, PT, PT, R23, UR4, RZ ;  /* 0x0000000417177c10 */ /* 0x001fe2000fffe0ff */
[----:B------:R-:W-:Y:S01]  /*0c60*/  FMUL.FTZ R11, R3, R24 ;  /* 0x00000018030b7220 */ /* 0x000fe20000410000 */
[----:B------:R-:W-:Y:S02]  /*0c70*/  MOV R16, 0x4 ;  /* 0x0000000400107802 */ /* 0x000fe40000000f00 */
[----:B------:R-:W-:Y:S02]  /*0c80*/  IADD3 R3, PT, PT, R23, UR15, RZ ;  /* 0x0000000f17037c10 */ /* 0x000fe4000fffe0ff */
[----:B------:R-:W-:Y:S02]  /*0c90*/  MOV R18, 0x4 ;  /* 0x0000000400127802 */ /* 0x000fe40000000f00 */
[----:B------:R-:W-:Y:S01]  /*0ca0*/  IADD3 R3, PT, PT, R3, UR15, RZ ;  /* 0x0000000f03037c10 */ /* 0x000fe2000fffe0ff */
[----:B-1----:R-:W-:Y:S01]  /*0cb0*/  FMUL.FTZ R21, R10, R21 ;  /* 0x000000150a157220 */ /* 0x002fe20000410000 */
[----:B------:R-:W-:-:S03]  /*0cc0*/  FMUL.FTZ R10, R5, R20 ;  /* 0x00000014050a7220 */ /* 0x000fc60000410000 */
[-C--:B------:R-:W-:Y:S01]  /*0cd0*/  FMUL.FTZ R12, R15, R21.reuse ;  /* 0x000000150f0c7220 */ /* 0x080fe20000410000 */
[----:B------:R-:W-:-:S03]  /*0ce0*/  FFMA.FTZ R5, R14, R21, R11 ;  /* 0x000000150e057223 */ /* 0x000fc6000001000b */
[----:B------:R-:W-:Y:S01]  /*0cf0*/  FFMA.FTZ R21, R21, R12, R10 ;  /* 0x0000000c15157223 */ /* 0x000fe2000001000a */
[----:B------:R-:W-:-:S04]  /*0d00*/  IMAD.WIDE R10, R3, R16, UR8 ;  /* 0x00000008030a7e25 */ /* 0x000fc8000f8e0210 */
[----:B------:R-:W-:Y:S01]  /*0d10*/  IMAD.WIDE R12, R3, R18, UR10 ;  /* 0x0000000a030c7e25 */ /* 0x000fe2000f8e0212 */
[----:B------:R1:W-:Y:S04]  /*0d20*/  STG.E desc[UR18][R10.64], R5 ;  /* 0x000000050a007986 */ /* 0x0003e8000c101912 */
[----:B------:R1:W-:Y:S04]  /*0d30*/  STG.E desc[UR18][R12.64], R21 ;  /* 0x000000150c007986 */ /* 0x0003e8000c101912 */
[----:B------:R-:W2:Y:S01]  /*0d40*/  LDG.E R17, desc[UR18][R10.64] ;  /* 0x000000120a117981 */ /* 0x000ea2000c1e1900 */
[----:B------:R-:W0:Y:S02]  /*0d50*/  MUFU.SQRT R16, R21 ;  /* 0x0000001500107308 */ /* 0x000e240000002000 */
[----:B0-----:R-:W-:Y:S01]  /*0d60*/  FADD.FTZ R18, R16, UR20 ;  /* 0x0000001410127e21 */ /* 0x001fe20008010000 */
[----:B------:R-:W-:-:S05]  /*0d70*/  MOV R16, 0x4 ;  /* 0x0000000400107802 */ /* 0x000fca0000000f00 */
[----:B------:R-:W2:Y:S02]  /*0d80*/  MUFU.RCP R18, R18 ;  /* 0x0000001200127308 */ /* 0x000ea40000001000 */
[----:B--2---:R-:W-:-:S04]  /*0d90*/  FMUL.FTZ R17, R17, R18 ;  /* 0x0000001211117220 */ /* 0x004fc80000410000 */
[----:B------:R-:W-:Y:S01]  /*0da0*/  FFMA.FTZ R19, R2, UR14, R17 ;  /* 0x0000000e02137c23 */ /* 0x000fe20008010011 */
[----:B------:R-:W-:-:S04]  /*0db0*/  IMAD.WIDE R16, R3, R16, UR6 ;  /* 0x0000000603107e25 */ /* 0x000fc8000f8e0210 */
[----:B------:R-:W-:-:S05]  /*0dc0*/  FFMA.FTZ R19, -R19, UR17, R2 ;  /* 0x0000001113137c23 */ /* 0x000fca0008010102 */
[----:B------:R1:W-:Y:S02]  /*0dd0*/  STG.E desc[UR18][R16.64], R19 ;  /* 0x0000001310007986 */ /* 0x0003e4000c101912 */
.L_x_220:
[----:B------:R-:W-:Y:S05]  /*0de0*/  BSYNC.RECONVERGENT B0 ;  /* 0x0000000000007941 */ /* 0x000fea0003800200 */
.L_x_219:
[----:B------:R-:W-:Y:S01]  /*0df0*/  BSSY.RECONVERGENT B0, `(.L_x_221) ;  /* 0x000001a000007945 */ /* 0x000fe20003800200 */
[----:B------:R-:W-:-:S03]  /*0e00*/  @!P3 HADD2.F32 R9, -RZ, R4.H0_H0 ;  /* 0x20000004ff09b230 */ /* 0x000fc60000004100 */
[----:B------:R-:W-:Y:S05]  /*0e10*/  @P3 BRA `(.L_x_222) ;  /* 0x00000000005c3947 */ /* 0x000fea0003800000 */
[----:B------:R-:W2:Y:S01]  /*0e20*/  MUFU.RCP R2, UR16 ;  /* 0x0000001000027d08 */ /* 0x000ea20008001000 */
[----:B------:R-:W-:Y:S01]  /*0e30*/  MOV R3, 0x4 ;  /* 0x0000000400037802 */ /* 0x000fe20000000f00 */
[----:B------:R-:W-:Y:S01]  /*0e40*/  FMUL.FTZ R7, R7, R24 ;  /* 0x0000001807077220 */ /* 0x000fe20000410000 */
[----:B-1----:R-:W-:Y:S02]  /*0e50*/  HFMA2 R5, -RZ, RZ, 0, 2.384185791015625e-07 ;  /* 0x00000004ff057431 */ /* 0x002fe400000001ff */
[----:B------:R-:W-:-:S03]  /*0e60*/  FMUL.FTZ R8, R8, R20 ;  /* 0x0000001408087220 */ /* 0x000fc60000410000 */
[----:B------:R-:W-:-:S04]  /*0e70*/  IMAD.WIDE R4, R0, R5, UR10 ;  /* 0x0000000a00047e25 */ /* 0x000fc8000f8e0205 */
[----:B--2---:R-:W-:Y:S01]  /*0e80*/  FMUL.FTZ R9, R2, R9 ;  /* 0x0000000902097220 */ /* 0x004fe20000410000 */
[----:B------:R-:W-:-:S04]  /*0e90*/  IMAD.WIDE R2, R0, R3, UR8 ;  /* 0x0000000800027e25 */ /* 0x000fc8000f8e0203 */
[-C--:B------:R-:W-:Y:S01]  /*0ea0*/  FMUL.FTZ R15, R15, R9.reuse ;  /* 0x000000090f0f7220 */ /* 0x080fe20000410000 */
[----:B------:R-:W-:-:S03]  /*0eb0*/  FFMA.FTZ R7, R14, R9, R7 ;  /* 0x000000090e077223 */ /* 0x000fc60000010007 */
[----:B------:R-:W-:Y:S02]  /*0ec0*/  FFMA.FTZ R15, R9, R15, R8 ;  /* 0x0000000f090f7223 */ /* 0x000fe40000010008 */
[----:B------:R2:W-:Y:S04]  /*0ed0*/  STG.E desc[UR18][R2.64], R7 ;  /* 0x0000000702007986 */ /* 0x0005e8000c101912 */
[----:B------:R2:W-:Y:S04]  /*0ee0*/  STG.E desc[UR18][R4.64], R15 ;  /* 0x0000000f04007986 */ /* 0x0005e8000c101912 */
[----:B------:R-:W3:Y:S01]  /*0ef0*/  LDG.E R9, desc[UR18][R2.64] ;  /* 0x0000001202097981 */ /* 0x000ee2000c1e1900 */
[----:B------:R-:W1:Y:S01]  /*0f00*/  MUFU.SQRT R8, R15 ;  /* 0x0000000f00087308 */ /* 0x000e620000002000 */
[----:B------:R-:W-:Y:S01]  /*0f10*/  MOV R13, 0x4 ;  /* 0x00000004000d7802 */ /* 0x000fe20000000f00 */
[----:B-1----:R-:W-:-:S06]  /*0f20*/  FADD.FTZ R10, R8, UR20 ;  /* 0x00000014080a7e21 */ /* 0x002fcc0008010000 */
[----:B------:R-:W3:Y:S02]  /*0f30*/  MUFU.RCP R10, R10 ;  /* 0x0000000a000a7308 */ /* 0x000ee40000001000 */
[----:B---3--:R-:W-:-:S04]  /*0f40*/  FMUL.FTZ R9, R9, R10 ;  /* 0x0000000a09097220 */ /* 0x008fc80000410000 */
[----:B------:R-:W-:Y:S01]  /*0f50*/  FFMA.FTZ R11, R6, UR14, R9 ;  /* 0x0000000e060b7c23 */ /* 0x000fe20008010009 */
[----:B------:R-:W-:-:S04]  /*0f60*/  IMAD.WIDE R8, R0, R13, UR6 ;  /* 0x0000000600087e25 */ /* 0x000fc8000f8e020d */
[----:B------:R-:W-:-:S05]  /*0f70*/  FFMA.FTZ R11, -R11, UR17, R6 ;  /* 0x000000110b0b7c23 */ /* 0x000fca0008010106 */
[----:B------:R2:W-:Y:S02]  /*0f80*/  STG.E desc[UR18][R8.64], R11 ;  /* 0x0000000b08007986 */ /* 0x0005e4000c101912 */
.L_x_222:
[----:B------:R-:W-:Y:S05]  /*0f90*/  BSYNC.RECONVERGENT B0 ;  /* 0x0000000000007941 */ /* 0x000fea0003800200 */
.L_x_221:
[----:B------:R-:W-:-:S04]  /*0fa0*/  ULEA UR4, UR15, UR4, 0x2 ;  /* 0x000000040f047291 */ /* 0x000fc8000f8e10ff */
[----:B------:R-:W-:-:S09]  /*0fb0*/  UISETP.GE.AND UP0, UPT, UR4, UR5, UPT ;  /* 0x000000050400728c */ /* 0x000fd2000bf06270 */
[----:B------:R-:W-:Y:S05]  /*0fc0*/  BRA.U !UP0, `(.L_x_223) ;  /* 0xfffffff108d87547 */ /* 0x000fea000b83ffff */
[----:B------:R-:W-:Y:S05]  /*0fd0*/  EXIT ;  /* 0x000000000000794d */ /* 0x000fea0003800000 */
.L_x_214:
[----:B------:R-:W0:Y:S01]  /*0fe0*/  LDCU UR14, c[0x0][0xf94] ;  /* 0x0001f280ff0e77ac */ /* 0x000e220008000800 */
[----:B------:R-:W1:Y:S01]  /*0ff0*/  LDCU UR20, c[0x0][0xf84] ;  /* 0x0001f080ff1477ac */ /* 0x000e620008000800 */
[----:B------:R-:W2:Y:S01]  /*1000*/  LDCU.64 UR16, c[0x0][0xf88] ;  /* 0x0001f100ff1077ac */ /* 0x000ea20008000a00 */
[----:B------:R-:W-:-:S05]  /*1010*/  UMOV UR4, URZ ;  /* 0x000000ff00047c82 */ /* 0x000fca0008000000 */
.L_x_232:
        /* <DEDUP_REMOVED lines=20> */
[----:B------:R-:W-:Y:S01]  /*1160*/  MOV R29, 0x4 ;  /* 0x00000004001d7802 */ /* 0x000fe20000000f00 */
[----:B------:R-:W-:Y:S01]  /*1170*/  @!P0 IMAD.WIDE R6, R0, R7, UR8 ;  /* 0x0000000800068e25 */ /* 0x000fe2000f8e0207 */
[----:B------:R3:W4:Y:S03]  /*1180*/  @!P2 LDG.E.U16 R25, desc[UR18][R12.64] ;  /* 0x000000120c19a981 */ /* 0x000726000c1e1500 */
[----:B------:R-:W-:Y:S02]  /*1190*/  HFMA2 R17, -RZ, RZ, 0, 1.1920928955078125e-07 ;  /* 0x00000002ff117431 */ /* 0x000fe400000001ff */
[C---:B------:R-:W-:Y:S01]  /*11a0*/  @!P1 IMAD.WIDE R8, R18.reuse, R9, UR12 ;  /* 0x0000000c12089e25 */ /* 0x040fe2000f8e0209 */
[----:B0-----:R0:W5:Y:S03]  /*11b0*/  @!P0 LDG.E R24, desc[UR18][R6.64] ;  /* 0x0000001206188981 */ /* 0x001166000c1e1900 */
[----:B------:R-:W-:Y:S01]  /*11c0*/  @!P1 IMAD.WIDE R14, R18, R15, UR6 ;  /* 0x00000006120e9e25 */ /* 0x000fe2000f8e020f */
[----:B------:R-:W-:Y:S01]  /*11d0*/  MOV R23, RZ ;  /* 0x000000ff00177202 */ /* 0x000fe20000000f00 */
[----:B------:R1:W2:Y:S02]  /*11e0*/  @!P0 LDG.E.U16 R26, desc[UR18][R2.64] ;  /* 0x00000012021a8981 */ /* 0x0002a4000c1e1500 */
[----:B---3--:R-:W-:Y:S01]  /*11f0*/  @!P0 IMAD.WIDE R12, R0, R11, UR10 ;  /* 0x0000000a000c8e25 */ /* 0x008fe2000f8e020b */
[----:B------:R-:W-:Y:S01]  /*1200*/  IADD3 R0, PT, PT, R21, UR15, RZ ;  /* 0x0000000f15007c10 */ /* 0x000fe2000fffe0ff */
[----:B------:R3:W2:Y:S03]  /*1210*/  @!P1 LDG.E.U16 R27, desc[UR18][R8.64] ;  /* 0x00000012081b9981 */ /* 0x0006a6000c1e1500 */
[----:B------:R-:W-:Y:S01]  /*1220*/  ISETP.GE.AND P3, PT, R0, UR5, PT ;  /* 0x0000000500007c0c */ /* 0x000fe2000bf66270 */
[----:B------:R3:W5:Y:S01]  /*1230*/  @!P0 LDG.E R20, desc[UR18][R4.64] ;  /* 0x0000001204148981 */ /* 0x000762000c1e1900 */
[----:B0-----:R-:W-:-:S02]  /*1240*/  MOV R6, 0x4 ;  /* 0x0000000400067802 */ /* 0x001fc40000000f00 */
[----:B-1----:R-:W-:Y:S02]  /*1250*/  CS2R R2, SRZ ;  /* 0x0000000000027805 */ /* 0x002fe4000001ff00 */
[----:B------:R-:W-:Y:S01]  /*1260*/  MOV R19, 0x4 ;  /* 0x0000000400137802 */ /* 0x000fe20000000f00 */
[----:B------:R0:W5:Y:S01]  /*1270*/  @!P1 LDG.E R10, desc[UR18][R14.64] ;  /* 0x000000120e0a9981 */ /* 0x000162000c1e1900 */
[----:B------:R-:W-:Y:S01]  /*1280*/  @!P1 IMAD.WIDE R28, R18, R29, UR8 ;  /* 0x00000008121c9e25 */ /* 0x000fe2000f8e021d */
[----:B---3--:R-:W-:-:S03]  /*1290*/  CS2R R8, SRZ ;  /* 0x0000000000087805 */ /* 0x008fc6000001ff00 */
[----:B------:R-:W-:Y:S01]  /*12a0*/  HFMA2 R11, -RZ, RZ, 0, 0 ;  /* 0x00000000ff0b7431 */ /* 0x000fe200000001ff */
[----:B------:R1:W5:Y:S01]  /*12b0*/  @!P0 LDG.E R23, desc[UR18][R12.64] ;  /* 0x000000120c178981 */ /* 0x000362000c1e1900 */
[----:B------:R-:W-:Y:S02]  /*12c0*/  HFMA2 R4, -RZ, RZ, 0, 2.384185791015625e-07 ;  /* 0x00000004ff047431 */ /* 0x000fe400000001ff */
[----:B------:R-:W-:Y:S01]  /*12d0*/  @!P3 IMAD.WIDE R16, R0, R17, UR12 ;  /* 0x0000000c0010be25 */ /* 0x000fe2000f8e0211 */
[----:B------:R3:W5:Y:S03]  /*12e0*/  @!P1 LDG.E R9, desc[UR18][R28.64] ;  /* 0x000000121c099981 */ /* 0x000766000c1e1900 */
[----:B0-----:R-:W-:-:S04]  /*12f0*/  @!P2 IMAD.WIDE R14, R21, R6, UR8 ;  /* 0x00000008150eae25 */ /* 0x001fc8000f8e0206 */
[----:B------:R-:W-:Y:S02]  /*1300*/  HFMA2 R22, -RZ, RZ, 0, 2.384185791015625e-07 ;  /* 0x00000004ff167431 */ /* 0x000fe400000001ff */
[----:B-1----:R-:W-:Y:S01]  /*1310*/  @!P2 IMAD.WIDE R12, R21, R4, UR6 ;  /* 0x00000006150cae25 */ /* 0x002fe2000f8e0204 */
[----:B------:R0:W5:Y:S01]  /*1320*/  @!P2 LDG.E R3, desc[UR18][R14.64] ;  /* 0x000000120e03a981 */ /* 0x000162000c1e1900 */
[----:B---3--:R-:W-:Y:S02]  /*1330*/  MOV R29, 0x4 ;  /* 0x00000004001d7802 */ /* 0x008fe40000000f00 */
[----:B------:R-:W-:Y:S01]  /*1340*/  @!P1 IMAD.WIDE R18, R18, R19, UR10 ;  /* 0x0000000a12129e25 */ /* 0x000fe2000f8e0213 */
[----:B------:R1:W5:Y:S01]  /*1350*/  @!P3 LDG.E.U16 R4, desc[UR18][R16.64] ;  /* 0x000000121004b981 */ /* 0x000362000c1e1500 */
[----:B------:R-:W-:Y:S02]  /*1360*/  MOV R5, RZ ;  /* 0x000000ff00057202 */ /* 0x000fe40000000f00 */
[----:B------:R-:W-:Y:S01]  /*1370*/  CS2R R6, SRZ ;  /* 0x0000000000067805 */ /* 0x000fe2000001ff00 */
[----:B------:R-:W5:Y:S01]  /*1380*/  @!P1 LDG.E R11, desc[UR18][R18.64] ;  /* 0x00000012120b9981 */ /* 0x000f62000c1e1900 */
[----:B0-----:R-:W-:-:S03]  /*1390*/  MOV R15, 0x4 ;  /* 0x00000004000f7802 */ /* 0x001fc60000000f00 */
[----:B------:R0:W5:Y:S01]  /*13a0*/  @!P2 LDG.E R2, desc[UR18][R12.64] ;  /* 0x000000120c02a981 */ /* 0x000162000c1e1900 */
[----:B-1----:R-:W-:Y:S02]  /*13b0*/  HFMA2 R17, -RZ, RZ, 0, 2.384185791015625e-07 ;  /* 0x00000004ff117431 */ /* 0x002fe400000001ff */
[----:B------:R-:W-:-:S04]  /*13c0*/  @!P3 IMAD.WIDE R14, R0, R15, UR6 ;  /* 0x00000006000ebe25 */ /* 0x000fc8000f8e020f */
[C---:B------:R-:W-:Y:S01]  /*13d0*/  @!P3 IMAD.WIDE R16, R0.reuse, R17, UR8 ;  /* 0x000000080010be25 */ /* 0x040fe2000f8e0211 */
[----:B------:R1:W5:Y:S03]  /*13e0*/  @!P3 LDG.E R6, desc[UR18][R14.64] ;  /* 0x000000120e06b981 */ /* 0x000366000c1e1900 */
[----:B0-----:R-:W-:Y:S01]  /*13f0*/  @!P2 IMAD.WIDE R12, R21, R22, UR10 ;  /* 0x0000000a150cae25 */ /* 0x001fe2000f8e0216 */
        /* <DEDUP_REMOVED lines=10> */
[----:B------:R-:W-:Y:S01]  /*14a0*/  @!P1 HADD2.F32 R22, -RZ, R27.H0_H0 ;  /* 0x2000001bff169230 */ /* 0x000fe20000004100 */
[----:B-1----:R-:W-:Y:S06]  /*14b0*/  @P0 BRA `(.L_x_225) ;  /* 0x0000000000780947 */ /* 0x002fec0003800000 */
        /* <DEDUP_REMOVED lines=11> */
[----:B------:R-:W-:-:S02]  /*1570*/  MOV R17, 0x4 ;  /* 0x0000000400117802 */ /* 0x000fc40000000f00 */
[----:B------:R-:W-:Y:S01]  /*1580*/  MOV R19, 0x4 ;  /* 0x0000000400137802 */ /* 0x000fe20000000f00 */
        /* <DEDUP_REMOVED lines=8> */
[----:B------:R-:W-:Y:S01]  /*1610*/  FADD.FTZ R12, R23, R15 ;  /* 0x0000000f170c7221 */ /* 0x000fe20000010000 */
[----:B------:R-:W-:-:S05]  /*1620*/  MOV R29, 0x4 ;  /* 0x00000004001d7802 */ /* 0x000fca0000000f00 */
[----:B------:R-:W1:Y:S08]  /*1630*/  MUFU.SQRT R12, R12 ;  /* 0x0000000c000c7308 */ /* 0x000e700000002000 */
[----:B-1----:R-:W2:Y:S02]  /*1640*/  MUFU.RCP R15, R12 ;  /* 0x0000000c000f7308 */ /* 0x002ea40000001000 */
[----:B--2---:R-:W-:-:S04]  /*1650*/  FMUL.FTZ R15, R24, R15 ;  /* 0x0000000f180f7220 */ /* 0x004fc80000410000 */
[----:B------:R-:W-:Y:S01]  /*1660*/  FFMA.FTZ R27, R20, UR14, R15 ;  /* 0x0000000e141b7c23 */ /* 0x000fe2000801000f */
[----:B------:R-:W-:-:S04]  /*1670*/  IMAD.WIDE R14, R14, R29, UR6 ;  /* 0x000000060e0e7e25 */ /* 0x000fc8000f8e021d */
[----:B------:R-:W-:-:S05]  /*1680*/  FFMA.FTZ R13, -R27, R13, R20 ;  /* 0x0000000d1b0d7223 */ /* 0x000fca0000010114 */
[----:B------:R0:W-:Y:S02]  /*1690*/  STG.E desc[UR18][R14.64], R13 ;  /* 0x0000000d0e007986 */ /* 0x0001e4000c101912 */
.L_x_225:
[----:B------:R-:W-:Y:S05]  /*16a0*/  BSYNC.RECONVERGENT B0 ;  /* 0x0000000000007941 */ /* 0x000fea0003800200 */
.L_x_224:
        /* <DEDUP_REMOVED lines=27> */
[----:B------:R-:W0:Y:S08]  /*1860*/  MUFU.SQRT R12, R12 ;  /* 0x0000000c000c7308 */ /* 0x000e300000002000 */
[----:B0-----:R-:W2:Y:S02]  /*1870*/  MUFU.RCP R15, R12 ;  /* 0x0000000c000f7308 */ /* 0x001ea40000001000 */
[----:B--2---:R-:W-:-:S04]  /*1880*/  FMUL.FTZ R15, R22, R15 ;  /* 0x0000000f160f7220 */ /* 0x004fc80000410000 */
[----:B------:R-:W-:Y:S01]  /*1890*/  FFMA.FTZ R25, R10, UR14, R15 ;  /* 0x0000000e0a197c23 */ /* 0x000fe2000801000f */
[----:B------:R-:W-:-:S04]  /*18a0*/  IMAD.WIDE R14, R14, R27, UR6 ;  /* 0x000000060e0e7e25 */ /* 0x000fc8000f8e021b */
[----:B------:R-:W-:-:S05]  /*18b0*/  FFMA.FTZ R13, -R25, R13, R10 ;  /* 0x0000000d190d7223 */ /* 0x000fca000001010a */
[----:B------:R3:W-:Y:S02]  /*18c0*/  STG.E desc[UR18][R14.64], R13 ;  /* 0x0000000d0e007986 */ /* 0x0007e4000c101912 */
.L_x_227:
[----:B------:R-:W-:Y:S05]  /*18d0*/  BSYNC.RECONVERGENT B0 ;  /* 0x0000000000007941 */ /* 0x000fea0003800200 */
.L_x_226:
        /* <DEDUP_REMOVED lines=22> */
[----:B------:R-:W-:-:S06]  /*1a40*/  FADD.FTZ R18, R21, UR20 ;  /* 0x0000001415127e21 */ /* 0x000fcc0008010000 */
[----:B------:R-:W0:Y:S08]  /*1a50*/  MUFU.SQRT R18, R18 ;  /* 0x0000001200127308 */ /* 0x000e300000002000 */
[----:B0-----:R-:W2:Y:S02]  /*1a60*/  MUFU.RCP R17, R18 ;  /* 0x0000001200117308 */ /* 0x001ea40000001000 */
[----:B--2---:R-:W-:Y:S01]  /*1a70*/  FMUL.FTZ R17, R16, R17 ;  /* 0x0000001110117220 */ /* 0x004fe20000410000 */
[----:B------:R-:W-:-:S03]  /*1a80*/  MOV R16, 0x4 ;  /* 0x0000000400107802 */ /* 0x000fc60000000f00 */
[----:B------:R-:W-:Y:S02]  /*1a90*/  FFMA.FTZ R19, R2, UR14, R17 ;  /* 0x0000000e02137c23 */ /* 0x000fe40008010011 */
[----:B------:R-:W-:-:S04]  /*1aa0*/  IMAD.WIDE R16, R3, R16, UR6 ;  /* 0x0000000603107e25 */ /* 0x000fc8000f8e0210 */
[----:B------:R-:W-:-:S05]  /*1ab0*/  FFMA.FTZ R19, -R19, UR17, R2 ;  /* 0x0000001113137c23 */ /* 0x000fca0008010102 */
[----:B------:R1:W-:Y:S02]  /*1ac0*/  STG.E desc[UR18][R16.64], R19 ;  /* 0x0000001310007986 */ /* 0x0003e4000c101912 */
.L_x_229:
[----:B------:R-:W-:Y:S05]  /*1ad0*/  BSYNC.RECONVERGENT B0 ;  /* 0x0000000000007941 */ /* 0x000fea0003800200 */
.L_x_228:
        /* <DEDUP_REMOVED lines=17> */
[----:B------:R-:W-:Y:S01]  /*1bf0*/  FADD.FTZ R10, R15, UR20 ;  /* 0x000000140f0a7e21 */ /* 0x000fe20008010000 */
[----:B------:R-:W-:-:S05]  /*1c00*/  MOV R13, 0x4 ;  /* 0x00000004000d7802 */ /* 0x000fca0000000f00 */
[----:B------:R-:W1:Y:S08]  /*1c10*/  MUFU.SQRT R10, R10 ;  /* 0x0000000a000a7308 */ /* 0x000e700000002000 */
[----:B-1----:R-:W3:Y:S02]  /*1c20*/  MUFU.RCP R9, R10 ;  /* 0x0000000a00097308 */ /* 0x002ee40000001000 */
[----:B---3--:R-:W-:-:S04]  /*1c30*/  FMUL.FTZ R9, R8, R9 ;  /* 0x0000000908097220 */ /* 0x008fc80000410000 */
[----:B------:R-:W-:Y:S01]  /*1c40*/  FFMA.FTZ R11, R6, UR14, R9 ;  /* 0x0000000e060b7c23 */ /* 0x000fe20008010009 */
[----:B------:R-:W-:-:S04]  /*1c50*/  IMAD.WIDE R8, R0, R13, UR6 ;  /* 0x0000000600087e25 */ /* 0x000fc8000f8e020d */
[----:B------:R-:W-:-:S05]  /*1c60*/  FFMA.FTZ R11, -R11, UR17, R6 ;  /* 0x000000110b0b7c23 */ /* 0x000fca0008010106 */
[----:B------:R2:W-:Y:S02]  /*1c70*/  STG.E desc[UR18][R8.64], R11 ;  /* 0x0000000b08007986 */ /* 0x0005e4000c101912 */
.L_x_231:
[----:B------:R-:W-:Y:S05]  /*1c80*/  BSYNC.RECONVERGENT B0 ;  /* 0x0000000000007941 */ /* 0x000fea0003800200 */
.L_x_230:
[----:B------:R-:W-:-:S04]  /*1c90*/  ULEA UR4, UR15, UR4, 0x2 ;  /* 0x000000040f047291 */ /* 0x000fc8000f8e10ff */
[----:B------:R-:W-:-:S09]  /*1ca0*/  UISETP.GE.AND UP0, UPT, UR4, UR5, UPT ;  /* 0x000000050400728c */ /* 0x000fd2000bf06270 */
[----:B------:R-:W-:Y:S05]  /*1cb0*/  BRA.U !UP0, `(.L_x_232) ;  /* 0xfffffff108d87547 */ /* 0x000fea000b83ffff */
[----:B------:R-:W-:Y:S05]  /*1cc0*/  EXIT ;  /* 0x000000000000794d */ /* 0x000fea0003800000 */
.L_x_213:
[----:B------:R-:W0:Y:S01]  /*1cd0*/  S2R R0, SR_TID.X ;  /* 0x0000000000007919 */ /* 0x000e220000002100 */
[----:B------:R-:W-:-:S04]  /*1ce0*/  UISETP.LT.AND UP0, UPT, UR14, UR16, UPT ;  /* 0x000000100e00728c */ /* 0x000fc8000bf01270 */
[----:B------:R-:W-:Y:S01]  /*1cf0*/  USEL UR4, UR14, UR16, UP0 ;  /* 0x000000100e047287 */ /* 0x000fe20008000000 */
[----:B0-----:R-:W-:-:S05]  /*1d00*/  SHF.L.U32 R2, R0, 0x2, RZ ;  /* 0x0000000200027819 */ /* 0x001fca00000006ff */
[----:B------:R-:W-:-:S13]  /*1d10*/  ISETP.LT.AND P0, PT, R2, UR4, PT ;  /* 0x0000000402007c0c */ /* 0x000fda000bf01270 */
[----:B------:R-:W-:Y:S05]  /*1d20*/  @!P0 EXIT ;  /* 0x000000000000894d */ /* 0x000fea0003800000 */
[----:B------:R-:W0:Y:S01]  /*1d30*/  LDCU UR4, c[0x0][0xf90] ;  /* 0x0001f200ff0477ac */ /* 0x000e220008000800 */
[----:B------:R-:W-:Y:S01]  /*1d40*/  UISETP.LT.U32.AND UP1, UPT, UR14, UR16, UPT ;  /* 0x000000100e00728c */ /* 0x000fe2000bf21070 */
[----:B------:R-:W1:Y:S01]  /*1d50*/  LDCU UR5, c[0x0][0xf94] ;  /* 0x0001f280ff0577ac */ /* 0x000e620008000800 */
[----:B------:R-:W2:Y:S02]  /*1d60*/  LDCU.128 UR20, c[0x0][0xf80] ;  /* 0x0001f000ff1477ac */ /* 0x000ea40008000c00 */
[----:B------:R-:W-:Y:S02]  /*1d70*/  USEL UR14, UR14, UR16, UP1 ;  /* 0x000000100e0e7287 */ /* 0x000fe40008800000 */
[----:B0-----:R-:W-:-:S09]  /*1d80*/  UISETP.NE.AND UP0, UPT, UR4, URZ, UPT ;  /* 0x000000ff0400728c */ /* 0x001fd2000bf05270 */
[----:B-12---:R-:W-:Y:S05]  /*1d90*/  BRA.U !UP0, `(.L_x_233) ;  /* 0x0000000508587547 */ /* 0x006fea000b800000 */
[----:B------:R-:W-:Y:S01]  /*1da0*/  BSSY.RECONVERGENT B0, `(.L_x_234) ;  /* 0x0000054000007945 */ /* 0x000fe20003800200 */
.L_x_235:
[----:B0-----:R-:W-:Y:S01]  /*1db0*/  HFMA2 R19, -RZ, RZ, 0, 4.76837158203125e-07 ;  /* 0x00000008ff137431 */ /* 0x001fe200000001ff */
[----:B------:R-:W-:-:S04]  /*1dc0*/  MOV R3, 0x10 ;  /* 0x0000001000037802 */ /* 0x000fc80000000f00 */
[----:B------:R-:W-:-:S06]  /*1dd0*/  IMAD.WIDE R18, R0, R19, UR12 ;  /* 0x0000000c00127e25 */ /* 0x000fcc000f8e0213 */
[----:B------:R-:W2:Y:S01]  /*1de0*/  LDG.E.64 R18, desc[UR18][R18.64] ;  /* 0x0000001212127981 */ /* 0x000ea2000c1e1b00 */
[----:B------:R-:W-:-:S05]  /*1df0*/  IMAD.WIDE R2, R0, R3, UR10 ;  /* 0x0000000a00027e25 */ /* 0x000fca000f8e0203 */
[----:B------:R-:W3:Y:S01]  /*1e00*/  LDG.E.128 R8, desc[UR18][R2.64] ;  /* 0x0000001202087981 */ /* 0x000ee2000c1e1d00 */
[----:B------:R-:W-:-:S05]  /*1e10*/  HFMA2 R13, -RZ, RZ, 0, 9.5367431640625e-07 ;  /* 0x00000010ff0d7431 */ /* 0x000fca00000001ff */
[----:B------:R-:W-:-:S06]  /*1e20*/  IMAD.WIDE R12, R0, R13, UR8 ;  /* 0x00000008000c7e25 */ /* 0x000fcc000f8e020d */
[----:B------:R-:W4:Y:S01]  /*1e30*/  LDG.E.128 R12, desc[UR18][R12.64] ;  /* 0x000000120c0c7981 */ /* 0x000f22000c1e1d00 */
[----:B------:R-:W-:-:S05]  /*1e40*/  MOV R5, 0x10 ;  /* 0x0000001000057802 */ /* 0x000fca0000000f00 */
[----:B------:R-:W-:-:S06]  /*1e50*/  IMAD.WIDE R4, R0, R5, UR6 ;  /* 0x0000000600047e25 */ /* 0x000fcc000f8e0205 */
[----:B------:R-:W5:Y:S01]  /*1e60*/  LDG.E.128 R4, desc[UR18][R4.64] ;  /* 0x0000001204047981 */ /* 0x000f62000c1e1d00 */
[----:B------:R-:W0:Y:S01]  /*1e70*/  MUFU.RCP R20, UR22 ;  /* 0x0000001600147d08 */ /* 0x000e220008001000 */
[----:B------:R-:W-:Y:S01]  /*1e80*/  MOV R22, UR20 ;  /* 0x0000001400167c02 */ /* 0x000fe20008000f00 */
[----:B------:R-:W1:Y:S04]  /*1e90*/  LDCU UR4, c[0x0][0x360] ;  /* 0x00006c00ff0477ac */ /* 0x000e680008000800 */
[----:B------:R-:W-:Y:S01]  /*1ea0*/  FADD.FTZ R22, -R22, 1 ;  /* 0x3f80000016167421 */ /* 0x000fe20000010100 */
[----:B--2---:R-:W-:Y:S01]  /*1eb0*/  HADD2.F32 R17, -RZ, R18.H0_H0 ;  /* 0x20000012ff117230 */ /* 0x004fe20000004100 */
[----:B------:R-:W-:-:S04]  /*1ec0*/  SHF.R.U64 R18, R18, 0x10, R19 ;  /* 0x0000001012127819 */ /* 0x000fc80000001213 */
[----:B0-----:R-:W-:Y:S01]  /*1ed0*/  FMUL.FTZ R16, R17, R20 ;  /* 0x0000001411107220 */ /* 0x001fe20000410000 */
[----:B------:R-:W-:Y:S02]  /*1ee0*/  HADD2.F32 R17, -RZ, R19.H0_H0 ;  /* 0x20000013ff117230 */ /* 0x000fe40000004100 */
[----:B---3--:R-:W-:Y:S01]  /*1ef0*/  FMUL.FTZ R21, R8, UR20 ;  /* 0x0000001408157c20 */ /* 0x008fe20008410000 */
[----:B------:R-:W-:Y:S01]  /*1f00*/  FMUL.FTZ R10, R10, UR20 ;  /* 0x000000140a0a7c20 */ /* 0x000fe20008410000 */
[----:B------:R-:W-:Y:S01]  /*1f10*/  FMUL.FTZ R8, R22, R16 ;  /* 0x0000001016087220 */ /* 0x000fe20000410000 */
[----:B------:R-:W-:Y:S01]  /*1f20*/  SHF.R.U32.HI R19, RZ, 0x10, R19 ;  /* 0x00000010ff137819 */ /* 0x000fe20000011613 */
[----:B------:R-:W-:Y:S01]  /*1f30*/  FMUL.FTZ R17, R17, R20 ;  /* 0x0000001411117220 */ /* 0x000fe20000410000 */
[----:B------:R-:W-:Y:S01]  /*1f40*/  FMUL.FTZ R24, R9, UR20 ;  /* 0x0000001409187c20 */ /* 0x000fe20008410000 */
[----:B------:R-:W-:Y:S01]  /*1f50*/  FFMA.FTZ R8, R16, R8, R21 ;  /* 0x0000000810087223 */ /* 0x000fe20000010015 */
[----:B------:R-:W-:-:S02]  /*1f60*/  HADD2.F32 R21, -RZ, R18.H0_H0 ;  /* 0x20000012ff157230 */ /* 0x000fc40000004100 */
[----:B------:R-:W-:Y:S01]  /*1f70*/  FMUL.FTZ R23, R22, R17 ;  /* 0x0000001116177220 */ /* 0x000fe20000410000 */
[----:B------:R-:W-:Y:S01]  /*1f80*/  FMUL.FTZ R11, R11, UR20 ;  /* 0x000000140b0b7c20 */ /* 0x000fe20008410000 */
[----:B------:R-:W0:Y:S02]  /*1f90*/  MUFU.SQRT R18, R8 ;  /* 0x0000000800127308 */ /* 0x000e240000002000 */
[----:B------:R-:W-:Y:S01]  /*1fa0*/  FFMA.FTZ R10, R17, R23, R10 ;  /* 0x00000017110a7223 */ /* 0x000fe2000001000a */
[----:B------:R-:W-:Y:S02]  /*1fb0*/  HADD2.F32 R23, -RZ, R19.H0_H0 ;  /* 0x20000013ff177230 */ /* 0x000fe40000004100 */
[----:B------:R-:W-:-:S03]  /*1fc0*/  FMUL.FTZ R21, R21, R20 ;  /* 0x0000001415157220 */ /* 0x000fc60000410000 */
[----:B------:R-:W-:Y:S01]  /*1fd0*/  FMUL.FTZ R20, R23, R20 ;  /* 0x0000001417147220 */ /* 0x000fe20000410000 */
[C---:B------:R-:W-:Y:S01]  /*1fe0*/  FMUL.FTZ R9, R22.reuse, R21 ;  /* 0x0000001516097220 */ /* 0x040fe20000410000 */
[----:B------:R-:W2:Y:S02]  /*1ff0*/  MUFU.SQRT R19, R10 ;  /* 0x0000000a00137308 */ /* 0x000ea40000002000 */
[----:B------:R-:W-:Y:S01]  /*2000*/  FMUL.FTZ R23, R22, R20 ;  /* 0x0000001416177220 */ /* 0x000fe20000410000 */
[----:B------:R-:W-:Y:S01]  /*2010*/  FFMA.FTZ R9, R21, R9, R24 ;  /* 0x0000000915097223 */ /* 0x000fe20000010018 */
[----:B------:R-:W4:Y:S02]  /*2020*/  LDC R22, c[0x0][0xf7c] ;  /* 0x0003df00ff167b82 */ /* 0x000f240000000800 */
[----:B------:R-:W-:Y:S02]  /*2030*/  FFMA.FTZ R11, R20, R23, R11 ;  /* 0x00000017140b7223 */ /* 0x000fe4000001000b */
[----:B------:R-:W3:Y:S01]  /*2040*/  MUFU.SQRT R25, R9 ;  /* 0x0000000900197308 */ /* 0x000ee20000002000 */
[----:B0-----:R-:W-:-:S07]  /*2050*/  FADD.FTZ R23, R18, UR21 ;  /* 0x0000001512177e21 */ /* 0x001fce0008010000 */
[----:B------:R-:W0:Y:S01]  /*2060*/  MUFU.SQRT R24, R11 ;  /* 0x0000000b00187308 */ /* 0x000e220000002000 */
[----:B--2---:R-:W-:-:S07]  /*2070*/  FADD.FTZ R19, R19, UR21 ;  /* 0x0000001513137e21 */ /* 0x004fce0008010000 */
[----:B------:R-:W2:Y:S01]  /*2080*/  MUFU.RCP R23, R23 ;  /* 0x0000001700177308 */ /* 0x000ea20000001000 */
[----:B---3--:R-:W-:Y:S01]  /*2090*/  FADD.FTZ R18, R25, UR21 ;  /* 0x0000001519127e21 */ /* 0x008fe20008010000 */
[-C--:B----4-:R-:W-:Y:S01]  /*20a0*/  FMUL.FTZ R12, R12, R22.reuse ;  /* 0x000000160c0c7220 */ /* 0x090fe20000410000 */
[----:B------:R-:W-:Y:S01]  /*20b0*/  FADD.FTZ R25, -R22, 1 ;  /* 0x3f80000016197421 */ /* 0x000fe20000010100 */
[-C--:B------:R-:W-:Y:S01]  /*20c0*/  FMUL.FTZ R14, R14, R22.reuse ;  /* 0x000000160e0e7220 */ /* 0x080fe20000410000 */
[----:B------:R-:W-:-:S03]  /*20d0*/  FMUL.FTZ R15, R15, R22 ;  /* 0x000000160f0f7220 */ /* 0x000fc60000410000 */
[----:B------:R-:W3:Y:S01]  /*20e0*/  MUFU.RCP R19, R19 ;  /* 0x0000001300137308 */ /* 0x000ee20000001000 */
[----:B------:R-:W-:Y:S01]  /*20f0*/  FFMA.FTZ R12, R25, R16, R12 ;  /* 0x00000010190c7223 */ /* 0x000fe2000001000c */
[----:B0-----:R-:W-:Y:S01]  /*2100*/  FADD.FTZ R24, R24, UR21 ;  /* 0x0000001518187e21 */ /* 0x001fe20008010000 */
[----:B------:R-:W-:Y:S01]  /*2110*/  FMUL.FTZ R16, R13, R22 ;  /* 0x000000160d107220 */ /* 0x000fe20000410000 */
[C---:B------:R-:W-:Y:S01]  /*2120*/  FFMA.FTZ R14, R25.reuse, R17, R14 ;  /* 0x00000011190e7223 */ /* 0x040fe2000001000e */
[C---:B------:R-:W-:Y:S01]  /*2130*/  FFMA.FTZ R15, R25.reuse, R20, R15 ;  /* 0x00000014190f7223 */ /* 0x040fe2000001000f */
[----:B------:R-:W-:Y:S02]  /*2140*/  HFMA2 R17, -RZ, RZ, 0, 9.5367431640625e-07 ;  /* 0x00000010ff117431 */ /* 0x000fe400000001ff */
[----:B------:R-:W-:Y:S01]  /*2150*/  FFMA.FTZ R13, R25, R21, R16 ;  /* 0x00000015190d7223 */ /* 0x000fe20000010010 */
[----:B------:R-:W0:Y:S01]  /*2160*/  MUFU.RCP R18, R18 ;  /* 0x0000001200127308 */ /* 0x000e220000001000 */
[----:B------:R-:W-:Y:S01]  /*2170*/  MOV R21, 0x10 ;  /* 0x0000001000157802 */ /* 0x000fe20000000f00 */
[----:B--2---:R-:W-:Y:S01]  /*2180*/  FMUL.FTZ R27, R12, R23 ;  /* 0x000000170c1b7220 */ /* 0x004fe20000410000 */
[----:B------:R-:W-:-:S04]  /*2190*/  IMAD.WIDE R16, R0, R17, UR6 ;  /* 0x0000000600107e25 */ /* 0x000fc8000f8e0211 */
[----:B-----5:R-:W-:Y:S01]  /*21a0*/  FFMA.FTZ R27, R4, UR5, R27 ;  /* 0x00000005041b7c23 */ /* 0x020fe2000801001b */
[----:B------:R-:W2:Y:S01]  /*21b0*/  MUFU.RCP R24, R24 ;  /* 0x0000001800187308 */ /* 0x000ea20000001000 */
[----:B---3--:R-:W-:Y:S02]  /*21c0*/  FMUL.FTZ R19, R14, R19 ;  /* 0x000000130e137220 */ /* 0x008fe40000410000 */
[----:B------:R-:W-:Y:S02]  /*21d0*/  FFMA.FTZ R4, -R27, UR23, R4 ;  /* 0x000000171b047c23 */ /* 0x000fe40008010104 */
[----:B------:R-:W-:Y:S01]  /*21e0*/  FFMA.FTZ R19, R6, UR5, R19 ;  /* 0x0000000506137c23 */ /* 0x000fe20008010013 */
[----:B0-----:R-:W-:-:S03]  /*21f0*/  FMUL.FTZ R18, R13, R18 ;  /* 0x000000120d127220 */ /* 0x001fc60000410000 */
[----:B------:R-:W-:Y:S01]  /*2200*/  FFMA.FTZ R6, -R19, UR23, R6 ;  /* 0x0000001713067c23 */ /* 0x000fe20008010106 */
[----:B------:R-:W-:Y:S01]  /*2210*/  FFMA.FTZ R18, R5, UR5, R18 ;  /* 0x0000000505127c23 */ /* 0x000fe20008010012 */
[----:B--2---:R-:W-:-:S03]  /*2220*/  FMUL.FTZ R24, R15, R24 ;  /* 0x000000180f187220 */ /* 0x004fc60000410000 */
[----:B------:R-:W-:Y:S01]  /*2230*/  FFMA.FTZ R5, -R18, UR23, R5 ;  /* 0x0000001712057c23 */ /* 0x000fe20008010105 */
[C---:B------:R-:W-:Y:S01]  /*2240*/  IMAD.WIDE R18, R0.reuse, R21, UR8 ;  /* 0x0000000800127e25 */ /* 0x040fe2000f8e0215 */
[----:B-1----:R-:W-:-:S03]  /*2250*/  IADD3 R0, PT, PT, R0, UR4, RZ ;  /* 0x0000000400007c10 */ /* 0x002fc6000fffe0ff */
[----:B------:R-:W-:Y:S01]  /*2260*/  FFMA.FTZ R24, R7, UR5, R24 ;  /* 0x0000000507187c23 */ /* 0x000fe20008010018 */
[----:B------:R-:W-:-:S03]  /*2270*/  SHF.L.U32 R20, R0, 0x2, RZ ;  /* 0x0000000200147819 */ /* 0x000fc600000006ff */
[----:B------:R-:W-:Y:S01]  /*2280*/  FFMA.FTZ R7, -R24, UR23, R7 ;  /* 0x0000001718077c23 */ /* 0x000fe20008010107 */
[----:B------:R-:W-:-:S04]  /*2290*/  ISETP.GE.AND P0, PT, R20, UR14, PT ;  /* 0x0000000e14007c0c */ /* 0x000fc8000bf06270 */
[----:B------:R0:W-:Y:S04]  /*22a0*/  STG.E.128 desc[UR18][R16.64], R4 ;  /* 0x0000000410007986 */ /* 0x0001e8000c101d12 */
[----:B------:R0:W-:Y:S04]  /*22b0*/  STG.E.128 desc[UR18][R18.64], R12 ;  /* 0x0000000c12007986 */ /* 0x0001e8000c101d12 */
[----:B------:R0:W-:Y:S01]  /*22c0*/  STG.E.128 desc[UR18][R2.64], R8 ;  /* 0x0000000802007986 */ /* 0x0001e2000c101d12 */
[----:B------:R-:W-:Y:S05]  /*22d0*/  @!P0 BRA `(.L_x_235) ;  /* 0xfffffff800b48947 */ /* 0x000fea000383ffff */
[----:B------:R-:W-:Y:S05]  /*22e0*/  BSYNC.RECONVERGENT B0 ;  /* 0x0000000000007941 */ /* 0x000fea0003800200 */
.L_x_234:
[----:B------:R-:W-:Y:S05]  /*22f0*/  EXIT ;  /* 0x000000000000794d */ /* 0x000fea0003800000 */
.L_x_233:
[----:B------:R-:W-:Y:S01]  /*2300*/  BSSY.RECONVERGENT B0, `(.L_x_236) ;  /* 0x0000056000007945 */ /* 0x000fe20003800200 */
[----:B------:R-:W0:Y:S01]  /*2310*/  LDCU UR4, c[0x0][0x360] ;  /* 0x00006c00ff0477ac */ /* 0x000e220008000800 */
[----:B------:R-:W1:Y:S01]  /*2320*/  LDCU UR5, c[0x0][0xf94] ;  /* 0x0001f280ff0577ac */ /* 0x000e620008000800 */
[----:B------:R-:W2:Y:S02]  /*2330*/  LDCU.128 UR20, c[0x0][0xf80] ;  /* 0x0001f000ff1477ac */ /* 0x000ea40008000c00 */
.L_x_237:
[----:B---3--:R-:W-:Y:S01]  /*2340*/  HFMA2 R19, -RZ, RZ, 0, 4.76837158203125e-07 ;  /* 0x00000008ff137431 */ /* 0x008fe200000001ff */
[----:B------:R-:W-:-:S04]  /*2350*/  MOV R3, 0x10 ;  /* 0x0000001000037802 */ /* 0x000fc80000000f00 */
[----:B------:R-:W-:-:S06]  /*2360*/  IMAD.WIDE R18, R0, R19, UR12 ;  /* 0x0000000c00127e25 */ /* 0x000fcc000f8e0213 */
[----:B------:R-:W3:Y:S01]  /*2370*/  LDG.E.64 R18, desc[UR18][R18.64] ;  /* 0x0000001212127981 */ /* 0x000ee2000c1e1b00 */
[----:B------:R-:W-:-:S05]  /*2380*/  IMAD.WIDE R2, R0, R3, UR10 ;  /* 0x0000000a00027e25 */ /* 0x000fca000f8e0203 */
[----:B------:R-:W4:Y:S01]  /*2390*/  LDG.E.128 R8, desc[UR18][R2.64] ;  /* 0x0000001202087981 */ /* 0x000f22000c1e1d00 */
[----:B------:R-:W-:-:S05]  /*23a0*/  HFMA2 R13, -RZ, RZ, 0, 9.5367431640625e-07 ;  /* 0x00000010ff0d7431 */ /* 0x000fca00000001ff */
[----:B------:R-:W-:-:S06]  /*23b0*/  IMAD.WIDE R12, R0, R13, UR8 ;  /* 0x00000008000c7e25 */ /* 0x000fcc000f8e020d */
[----:B------:R-:W5:Y:S01]  /*23c0*/  LDG.E.128 R12, desc[UR18][R12.64] ;  /* 0x000000120c0c7981 */ /* 0x000f62000c1e1d00 */
[----:B------:R-:W-:-:S05]  /*23d0*/  MOV R5, 0x10 ;  /* 0x0000001000057802 */ /* 0x000fca0000000f00 */
[----:B------:R-:W-:-:S06]  /*23e0*/  IMAD.WIDE R4, R0, R5, UR6 ;  /* 0x0000000600047e25 */ /* 0x000fcc000f8e0205 */
[----:B------:R-:W1:Y:S01]  /*23f0*/  LDG.E.128 R4, desc[UR18][R4.64] ;  /* 0x0000001204047981 */ /* 0x000e62000c1e1d00 */
[----:B--2---:R-:W2:Y:S01]  /*2400*/  MUFU.RCP R17, UR22 ;  /* 0x0000001600117d08 */ /* 0x004ea20008001000 */
[----:B------:R-:W-:-:S05]  /*2410*/  MOV R20, UR20 ;  /* 0x0000001400147c02 */ /* 0x000fca0008000f00 */
[----:B------:R-:W-:Y:S01]  /*2420*/  FADD.FTZ R20, -R20, 1 ;  /* 0x3f80000014147421 */ /* 0x000fe20000010100 */
[----:B---3--:R-:W-:Y:S01]  /*2430*/  HADD2.F32 R22, -RZ, R19.H0_H0 ;  /* 0x20000013ff167230 */ /* 0x008fe20000004100 */
[--C-:B------:R-:W-:Y:S01]  /*2440*/  SHF.R.U64 R23, R18, 0x10, R19.reuse ;  /* 0x0000001012177819 */ /* 0x100fe20000001213 */
[----:B------:R-:W-:Y:S01]  /*2450*/  HADD2.F32 R16, -RZ, R18.H0_H0 ;  /* 0x20000012ff107230 */ /* 0x000fe20000004100 */
[----:B------:R-:W-:Y:S02]  /*2460*/  SHF.R.U32.HI R24, RZ, 0x10, R19 ;  /* 0x00000010ff187819 */ /* 0x000fe40000011613 */
[-C--:B--2---:R-:W-:Y:S01]  /*2470*/  FMUL.FTZ R18, R22, R17.reuse ;  /* 0x0000001116127220 */ /* 0x084fe20000410000 */
[----:B------:R-:W-:Y:S02]  /*2480*/  HADD2.F32 R22, -RZ, R23.H0_H0 ;  /* 0x20000017ff167230 */ /* 0x000fe40000004100 */
[----:B------:R-:W-:Y:S01]  /*2490*/  FMUL.FTZ R16, R16, R17 ;  /* 0x0000001110107220 */ /* 0x000fe20000410000 */
[----:B------:R-:W-:-:S02]  /*24a0*/  HADD2.F32 R24, -RZ, R24.H0_H0 ;  /* 0x20000018ff187230 */ /* 0x000fc40000004100 */
[----:B----4-:R-:W-:Y:S01]  /*24b0*/  FMUL.FTZ R21, R8, UR20 ;  /* 0x0000001408157c20 */ /* 0x010fe20008410000 */
[----:B------:R-:W-:Y:S01]  /*24c0*/  FMUL.FTZ R8, R20, R16 ;  /* 0x0000001014087220 */ /* 0x000fe20000410000 */
[-C--:B------:R-:W-:Y:S01]  /*24d0*/  FMUL.FTZ R19, R22, R17.reuse ;  /* 0x0000001116137220 */ /* 0x080fe20000410000 */
[----:B------:R-:W-:Y:S01]  /*24e0*/  FMUL.FTZ R17, R24, R17 ;  /* 0x0000001118117220 */ /* 0x000fe20000410000 */
[----:B------:R-:W-:Y:S01]  /*24f0*/  FMUL.FTZ R22, R9, UR20 ;  /* 0x0000001409167c20 */ /* 0x000fe20008410000 */
[----:B------:R-:W-:Y:S01]  /*2500*/  FFMA.FTZ R8, R16, R8, R21 ;  /* 0x0000000810087223 */ /* 0x000fe20000010015 */
[----:B------:R-:W-:Y:S01]  /*2510*/  FMUL.FTZ R21, R10, UR20 ;  /* 0x000000140a157c20 */ /* 0x000fe20008410000 */
[----:B------:R-:W-:Y:S01]  /*2520*/  FMUL.FTZ R24, R11, UR20 ;  /* 0x000000140b187c20 */ /* 0x000fe20008410000 */
[C---:B------:R-:W-:Y:S01]  /*2530*/  FMUL.FTZ R10, R20.reuse, R18 ;  /* 0x00000012140a7220 */ /* 0x040fe20000410000 */
[C---:B------:R-:W-:Y:S01]  /*2540*/  FMUL.FTZ R9, R20.reuse, R19 ;  /* 0x0000001314097220 */ /* 0x040fe20000410000 */
[----:B------:R-:W-:Y:S01]  /*2550*/  FMUL.FTZ R11, R20, R17 ;  /* 0x00000011140b7220 */ /* 0x000fe20000410000 */
[----:B------:R-:W-:Y:S01]  /*2560*/  FADD.FTZ R25, R8, UR21 ;  /* 0x0000001508197e21 */ /* 0x000fe20008010000 */
[----:B------:R-:W-:Y:S01]  /*2570*/  FFMA.FTZ R10, R18, R10, R21 ;  /* 0x0000000a120a7223 */ /* 0x000fe20000010015 */
[----:B------:R-:W-:Y:S01]  /*2580*/  FFMA.FTZ R9, R19, R9, R22 ;  /* 0x0000000913097223 */ /* 0x000fe20000010016 */
[----:B------:R-:W-:-:S02]  /*2590*/  FFMA.FTZ R11, R17, R11, R24 ;  /* 0x0000000b110b7223 */ /* 0x000fc40000010018 */
[----:B------:R-:W-:Y:S01]  /*25a0*/  FADD.FTZ R23, R10, UR21 ;  /* 0x000000150a177e21 */ /* 0x000fe20008010000 */
[----:B------:R-:W-:Y:S01]  /*25b0*/  FADD.FTZ R26, R9, UR21 ;  /* 0x00000015091a7e21 */ /* 0x000fe20008010000 */
[----:B------:R-:W-:Y:S01]  /*25c0*/  FADD.FTZ R28, R11, UR21 ;  /* 0x000000150b1c7e21 */ /* 0x000fe20008010000 */
[----:B------:R-:W5:Y:S01]  /*25d0*/  LDC R24, c[0x0][0xf7c] ;  /* 0x0003df00ff187b82 */ /* 0x000f620000000800 */
[----:B------:R-:W2:Y:S08]  /*25e0*/  MUFU.SQRT R25, R25 ;  /* 0x0000001900197308 */ /* 0x000eb00000002000 */
[----:B------:R3:W4:Y:S08]  /*25f0*/  MUFU.SQRT R21, R23 ;  /* 0x0000001700157308 */ /* 0x0007300000002000 */
[----:B------:R-:W1:Y:S01]  /*2600*/  MUFU.SQRT R20, R26 ;  /* 0x0000001a00147308 */ /* 0x000e620000002000 */
[----:B-----5:R-:W-:-:S07]  /*2610*/  FMUL.FTZ R12, R12, R24 ;  /* 0x000000180c0c7220 */ /* 0x020fce0000410000 */
[----:B------:R-:W-:Y:S01]  /*2620*/  MUFU.SQRT R22, R28 ;  /* 0x0000001c00167308 */ /* 0x000fe20000002000 */
[----:B---3--:R-:W-:Y:S01]  /*2630*/  FADD.FTZ R23, -R24, 1 ;  /* 0x3f80000018177421 */ /* 0x008fe20000010100 */
[----:B------:R-:W-:-:S03]  /*2640*/  FMUL.FTZ R14, R14, R24 ;  /* 0x000000180e0e7220 */ /* 0x000fc60000410000 */
[----:B------:R-:W-:Y:S01]  /*2650*/  FFMA.FTZ R12, R23, R16, R12 ;  /* 0x00000010170c7223 */ /* 0x000fe2000001000c */
[-C--:B------:R-:W-:Y:S01]  /*2660*/  FMUL.FTZ R16, R13, R24.reuse ;  /* 0x000000180d107220 */ /* 0x080fe20000410000 */
[----:B------:R-:W-:Y:S01]  /*2670*/  FMUL.FTZ R24, R15, R24 ;  /* 0x000000180f187220 */ /* 0x000fe20000410000 */
[----:B--2---:R-:W2:Y:S01]  /*2680*/  MUFU.RCP R25, R25 ;  /* 0x0000001900197308 */ /* 0x004ea20000001000 */
[C---:B------:R-:W-:Y:S01]  /*2690*/  FFMA.FTZ R14, R23.reuse, R18, R14 ;  /* 0x00000012170e7223 */ /* 0x040fe2000001000e */
[C---:B------:R-:W-:Y:S01]  /*26a0*/  FFMA.FTZ R13, R23.reuse, R19, R16 ;  /* 0x00000013170d7223 */ /* 0x040fe20000010010 */
[----:B------:R-:W-:Y:S01]  /*26b0*/  FFMA.FTZ R15, R23, R17, R24 ;  /* 0x00000011170f7223 */ /* 0x000fe20000010018 */
[----:B------:R-:W-:Y:S01]  /*26c0*/  HFMA2 R17, -RZ, RZ, 0, 9.5367431640625e-07 ;  /* 0x00000010ff117431 */ /* 0x000fe200000001ff */
[----:B------:R-:W-:-:S03]  /*26d0*/  MOV R19, 0x10 ;  /* 0x0000001000137802 */ /* 0x000fc60000000f00 */
[----:B----4-:R-:W3:Y:S01]  /*26e0*/  MUFU.RCP R21, R21 ;  /* 0x0000001500157308 */ /* 0x010ee20000001000 */
[----:B------:R-:W-:-:S04]  /*26f0*/  IMAD.WIDE R16, R0, R17, UR6 ;  /* 0x0000000600107e25 */ /* 0x000fc8000f8e0211 */
[C---:B------:R-:W-:Y:S01]  /*2700*/  IMAD.WIDE R18, R0.reuse, R19, UR8 ;  /* 0x0000000800127e25 */ /* 0x040fe2000f8e0213 */
[----:B0-----:R-:W-:Y:S02]  /*2710*/  IADD3 R0, PT, PT, R0, UR4, RZ ;  /* 0x0000000400007c10 */ /* 0x001fe4000fffe0ff */
[----:B-1----:R-:W0:Y:S01]  /*2720*/  MUFU.RCP R20, R20 ;  /* 0x0000001400147308 */ /* 0x002e220000001000 */
[----:B--2---:R-:W-:-:S04]  /*2730*/  FMUL.FTZ R27, R12, R25 ;  /* 0x000000190c1b7220 */ /* 0x004fc80000410000 */
[----:B------:R-:W-:-:S03]  /*2740*/  FFMA.FTZ R27, R4, UR5, R27 ;  /* 0x00000005041b7c23 */ /* 0x000fc6000801001b */
[----:B------:R-:W1:Y:S01]  /*2750*/  MUFU.RCP R22, R22 ;  /* 0x0000001600167308 */ /* 0x000e620000001000 */
[----:B---3--:R-:W-:Y:S01]  /*2760*/  FMUL.FTZ R21, R14, R21 ;  /* 0x000000150e157220 */ /* 0x008fe20000410000 */
[----:B------:R-:W-:-:S03]  /*2770*/  FFMA.FTZ R4, -R27, UR23, R4 ;  /* 0x000000171b047c23 */ /* 0x000fc60008010104 */
[----:B------:R-:W-:Y:S01]  /*2780*/  FFMA.FTZ R21, R6, UR5, R21 ;  /* 0x0000000506157c23 */ /* 0x000fe20008010015 */
[----:B0-----:R-:W-:-:S03]  /*2790*/  FMUL.FTZ R20, R13, R20 ;  /* 0x000000140d147220 */ /* 0x001fc60000410000 */
[----:B------:R-:W-:Y:S01]  /*27a0*/  FFMA.FTZ R6, -R21, UR23, R6 ;  /* 0x0000001715067c23 */ /* 0x000fe20008010106 */
[----:B------:R-:W-:Y:S01]  /*27b0*/  FFMA.FTZ R20, R5, UR5, R20 ;  /* 0x0000000505147c23 */ /* 0x000fe20008010014 */
[----:B-1----:R-:W-:-:S03]  /*27c0*/  FMUL.FTZ R22, R15, R22 ;  /* 0x000000160f167220 */ /* 0x002fc60000410000 */
[----:B------:R-:W-:Y:S01]  /*27d0*/  FFMA.FTZ R5, -R20, UR23, R5 ;  /* 0x0000001714057c23 */ /* 0x000fe20008010105 */
[----:B------:R-:W-:Y:S01]  /*27e0*/  SHF.L.U32 R20, R0, 0x2, RZ ;  /* 0x0000000200147819 */ /* 0x000fe200000006ff */
[----:B------:R-:W-:-:S03]  /*27f0*/  FFMA.FTZ R22, R7, UR5, R22 ;  /* 0x0000000507167c23 */ /* 0x000fc60008010016 */
[----:B------:R-:W-:Y:S01]  /*2800*/  ISETP.GE.AND P0, PT, R20, UR14, PT ;  /* 0x0000000e14007c0c */ /* 0x000fe2000bf06270 */
[----:B------:R-:W-:-:S05]  /*2810*/  FFMA.FTZ R7, -R22, UR23, R7 ;  /* 0x0000001716077c23 */ /* 0x000fca0008010107 */
[----:B------:R3:W-:Y:S04]  /*2820*/  STG.E.128 desc[UR18][R16.64], R4 ;  /* 0x0000000410007986 */ /* 0x0007e8000c101d12 */
[----:B------:R3:W-:Y:S04]  /*2830*/  STG.E.128 desc[UR18][R18.64], R12 ;  /* 0x0000000c12007986 */ /* 0x0007e8000c101d12 */
[----:B------:R3:W-:Y:S01]  /*2840*/  STG.E.128 desc[UR18][R2.64], R8 ;  /* 0x0000000802007986 */ /* 0x0007e2000c101d12 */
[----:B------:R-:W-:Y:S05]  /*2850*/  @!P0 BRA `(.L_x_237) ;  /* 0xfffffff800b88947 */ /* 0x000fea000383ffff */
[----:B------:R-:W-:Y:S05]  /*2860*/  BSYNC.RECONVERGENT B0 ;  /* 0x0000000000007941 */ /* 0x000fea0003800200 */
.L_x_236:
[----:B------:R-:W-:Y:S05]  /*2870*/  EXIT ;  /* 0x000000000000794d */ /* 0x000fea0003800000 */
.L_x_238:
        /* <DEDUP_REMOVED lines=16> */
.L_x_864:


//--------------------- .text._Z25multi_tensor_apply_kernelI18TensorListMetadataILi4EE11AdamFunctorILi4EffEJfffff10adamMode_tfEEvlPViT_T0_DpT1_ --------------------------
	.section	.text._Z25multi_tensor_apply_kernelI18TensorListMetadataILi4EE11AdamFunctorILi4EffEJfffff10adamMode_tfEEvlPViT_T0_DpT1_,"ax",@progbits
	.align	128
        .global         _Z25multi_tensor_apply_kernelI18TensorListMetadataILi4EE11AdamFunctorILi4EffEJfffff10adamMode_tfEEvlPViT_T0_DpT1_
        .type           _Z25multi_tensor_apply_kernelI18TensorListMetadataILi4EE11AdamFunctorILi4EffEJfffff10adamMode_tfEEvlPViT_T0_DpT1_,@function
        .size           _Z25multi_tensor_apply_kernelI18TensorListMetadataILi4EE11AdamFunctorILi4EffEJfffff10adamMode_tfEEvlPViT_T0_DpT1_,(.L_x_865 - _Z25multi_tensor_apply_kernelI18TensorListMetadataILi4EE11AdamFunctorILi4EffEJfffff10adamMode_tfEEvlPViT_T0_DpT1_)
        .other          _Z25multi_tensor_apply_kernelI18TensorListMetadataILi4EE11AdamFunctorILi4EffEJfffff10adamMode_tfEEvlPViT_T0_DpT1_,@"STO_CUDA_ENTRY STV_DEFAULT"
_Z25multi_tensor_apply_kernelI18TensorListMetadataILi4EE11AdamFunctorILi4EffEJfffff10adamMode_tfEEvlPViT_T0_DpT1_:
.text._Z25multi_tensor_apply_kernelI18TensorListMetadataILi4EE11AdamFunctorILi4EffEJfffff10adamMode_tfEEvlPViT_T0_DpT1_:
        /* <DEDUP_REMOVED lines=51> */
.L_x_249:
[----:B0-----:R-:W3:Y:S01]  /*0330*/  S2R R14, SR_TID.X ;  /* 0x00000000000e7919 */ /* 0x001ee20000002100 */
[----:B-1----:R-:W-:Y:S01]  /*0340*/  HFMA2 R13, -RZ, RZ, 0, 2.384185791015625e-07 ;  /* 0x00000004ff0d7431 */ /* 0x002fe200000001ff */
[----:B------:R-:W-:Y:S01]  /*0350*/  CS2R R24, SRZ ;  /* 0x0000000000187805 */ /* 0x000fe2000001ff00 */
[----:B--2---:R-:W-:Y:S01]  /*0360*/  HFMA2 R11, -RZ, RZ, 0, 2.384185791015625e-07 ;  /* 0x00000004ff0b7431 */ /* 0x004fe200000001ff */
[----:B------:R-:W-:Y:S01]  /*0370*/  MOV R9, 0x4 ;  /* 0x0000000400097802 */ /* 0x000fe20000000f00 */
[----:B------:R-:W-:Y:S01]  /*0380*/  HFMA2 R7, -RZ, RZ, 0, 2.384185791015625e-07 ;  /* 0x00000004ff077431 */ /* 0x000fe200000001ff */
[----:B------:R-:W-:Y:S02]  /*0390*/  MOV R15, 0x4 ;  /* 0x00000004000f7802 */ /* 0x000fe40000000f00 */
[----:B------:R-:W-:Y:S02]  /*03a0*/  CS2R R2, SRZ ;  /* 0x0000000000027805 */ /* 0x000fe4000001ff00 */
[----:B------:R-:W-:-:S02]  /*03b0*/  CS2R R22, SRZ ;  /* 0x0000000000167805 */ /* 0x000fc4000001ff00 */
[----:B---3--:R-:W-:-:S04]  /*03c0*/  IADD3 R14, PT, PT, R14, UR4, RZ ;  /* 0x000000040e0e7c10 */ /* 0x008fc8000fffe0ff */
[C---:B------:R-:W-:Y:S02]  /*03d0*/  ISETP.GE.AND P0, PT, R14.reuse, UR5, PT ;  /* 0x000000050e007c0c */ /* 0x040fe4000bf06270 */
[----:B------:R-:W-:-:S04]  /*03e0*/  IADD3 R0, PT, PT, R14, UR15, RZ ;  /* 0x0000000f0e007c10 */ /* 0x000fc8000fffe0ff */
[----:B------:R-:W-:-:S07]  /*03f0*/  ISETP.GE.AND P1, PT, R0, UR5, PT ;  /* 0x0000000500007c0c */ /* 0x000fce000bf26270 */
[----:B------:R-:W-:Y:S01]  /*0400*/  @!P0 IMAD.WIDE R12, R14, R13, UR10 ;  /* 0x0000000a0e0c8e25 */ /* 0x000fe2000f8e020d */
[----:B------:R-:W-:-:S03]  /*0410*/  MOV R17, 0x4 ;  /* 0x0000000400117802 */ /* 0x000fc60000000f00 */
[----:B------:R-:W-:Y:S01]  /*0420*/  @!P0 IMAD.WIDE R6, R14, R7, UR6 ;  /* 0x000000060e068e25 */ /* 0x000fe2000f8e0207 */
[----:B------:R3:W5:Y:S03]  /*0430*/  @!P0 LDG.E R25, desc[UR18][R12.64] ;  /* 0x000000120c198981 */ /* 0x000766000c1e1900 */
[----:B------:R-:W-:-:S04]  /*0440*/  @!P1 IMAD.WIDE R10, R0, R11, UR6 ;  /* 0x00000006000a9e25 */ /* 0x000fc8000f8e020b */
[----:B------:R-:W-:Y:S01]  /*0450*/  HFMA2 R19, -RZ, RZ, 0, 2.384185791015625e-07 ;  /* 0x00000004ff137431 */ /* 0x000fe200000001ff */
[----:B------:R-:W-:Y:S02]  /*0460*/  CS2R R4, SRZ ;  /* 0x0000000000047805 */ /* 0x000fe4000001ff00 */
[----:B------:R-:W-:Y:S01]  /*0470*/  MOV R21, 0x4 ;  /* 0x0000000400157802 */ /* 0x000fe20000000f00 */
[----:B------:R-:W-:Y:S01]  /*0480*/  @!P0 IMAD.WIDE R8, R14, R9, UR8 ;  /* 0x000000080e088e25 */ /* 0x000fe2000f8e0209 */
[----:B------:R4:W5:Y:S01]  /*0490*/  @!P1 LDG.E R2, desc[UR18][R10.64] ;  /* 0x000000120a029981 */ /* 0x000962000c1e1900 */
[----:B---3--:R-:W-:Y:S02]  /*04a0*/  IADD3 R12, PT, PT, R0, UR15, RZ ;  /* 0x0000000f000c7c10 */ /* 0x008fe4000fffe0ff */
[----:B------:R-:W-:-:S04]  /*04b0*/  @!P0 IMAD.WIDE R14, R14, R15, UR12 ;  /* 0x0000000c0e0e8e25 */ /* 0x000fc8000f8e020f */
[----:B------:R-:W-:Y:S01]  /*04c0*/  HFMA2 R13, -RZ, RZ, 0, 2.384185791015625e-07 ;  /* 0x00000004ff0d7431 */ /* 0x000fe200000001ff */
[----:B------:R-:W-:Y:S01]  /*04d0*/  MOV R27, 0x4 ;  /* 0x00000004001b7802 */ /* 0x000fe20000000f00 */
[----:B------:R-:W5:Y:S01]  /*04e0*/  @!P0 LDG.E R22, desc[UR18][R6.64] ;  /* 0x0000001206168981 */ /* 0x000f62000c1e1900 */
[C---:B------:R-:W-:Y:S02]  /*04f0*/  ISETP.GE.AND P2, PT, R12.reuse, UR5, PT ;  /* 0x000000050c007c0c */ /* 0x040fe4000bf46270 */
[----:B----4-:R-:W-:Y:S01]  /*0500*/  IADD3 R10, PT, PT, R12, UR15, RZ ;  /* 0x0000000f0c0a7c10 */ /* 0x010fe2000fffe0ff */
[----:B------:R3:W5:Y:S01]  /*0510*/  @!P0 LDG.E R24, desc[UR18][R14.64] ;  /* 0x000000120e188981 */ /* 0x000762000c1e1900 */
[----:B------:R-:W-:Y:S02]  /*0520*/  HFMA2 R11, -RZ, RZ, 0, 2.384185791015625e-07 ;  /* 0x00000004ff0b7431 */ /* 0x000fe400000001ff */
[----:B------:R-:W-:Y:S01]  /*0530*/  ISETP.GE.AND P3, PT, R10, UR5, PT ;  /* 0x000000050a007c0c */ /* 0x000fe2000bf66270 */
[----:B------:R4:W5:Y:S01]  /*0540*/  @!P0 LDG.E R23, desc[UR18][R8.64] ;  /* 0x0000001208178981 */ /* 0x000962000c1e1900 */
[----:B---3--:R-:W-:-:S04]  /*0550*/  @!P1 IMAD.WIDE R14, R0, R17, UR8 ;  /* 0x00000008000e9e25 */ /* 0x008fc8000f8e0211 */
[C---:B------:R-:W-:Y:S01]  /*0560*/  @!P1 IMAD.WIDE R16, R0.reuse, R19, UR10 ;  /* 0x0000000a00109e25 */ /* 0x040fe2000f8e0213 */
[----:B------:R3:W5:Y:S01]  /*0570*/  @!P1 LDG.E R3, desc[UR18][R14.64] ;  /* 0x000000120e039981 */ /* 0x000762000c1e1900 */
[----:B------:R-:W-:Y:S02]  /*0580*/  CS2R R6, SRZ ;  /* 0x0000000000067805 */ /* 0x000fe4000001ff00 */
[----:B----4-:R-:W-:Y:S01]  /*0590*/  CS2R R8, SRZ ;  /* 0x0000000000087805 */ /* 0x010fe2000001ff00 */
[----:B------:R-:W-:Y:S01]  /*05a0*/  @!P1 IMAD.WIDE R20, R0, R21, UR12 ;  /* 0x0000000c00149e25 */ /* 0x000fe2000f8e0215 */
[----:B------:R4:W5:Y:S01]  /*05b0*/  @!P1 LDG.E R5, desc[UR18][R16.64] ;  /* 0x0000001210059981 */ /* 0x000962000c1e1900 */
[----:B------:R-:W-:Y:S02]  /*05c0*/  MOV R29, 0x4 ;  /* 0x00000004001d7802 */ /* 0x000fe40000000f00 */
[----:B------:R-:W-:-:S04]  /*05d0*/  @!P2 IMAD.WIDE R18, R12, R19, UR6 ;  /* 0x000000060c12ae25 */ /* 0x000fc8000f8e0213 */
[----:B------:R-:W-:Y:S01]  /*05e0*/  HFMA2 R26, -RZ, RZ, 0, 2.384185791015625e-07 ;  /* 0x00000004ff1a7431 */ /* 0x000fe200000001ff */
[----:B------:R-:W-:Y:S01]  /*05f0*/  MOV R28, 0x4 ;  /* 0x00000004001c7802 */ /* 0x000fe20000000f00 */
[----:B------:R0:W5:Y:S01]  /*0600*/  @!P1 LDG.E R4, desc[UR18][R20.64] ;  /* 0x0000001214049981 */ /* 0x000162000c1e1900 */
[C---:B---3--:R-:W-:Y:S01]  /*0610*/  @!P2 IMAD.WIDE R14, R12.reuse, R27, UR10 ;  /* 0x0000000a0c0eae25 */ /* 0x048fe2000f8e021b */
[----:B------:R-:W-:Y:S02]  /*0620*/  MOV R0, RZ ;  /* 0x000000ff00007202 */ /* 0x000fe40000000f00 */
[----:B------:R3:W5:Y:S01]  /*0630*/  @!P2 LDG.E R6, desc[UR18][R18.64] ;  /* 0x000000121206a981 */ /* 0x000762000c1e1900 */
[----:B----4-:R-:W-:-:S03]  /*0640*/  @!P2 IMAD.WIDE R16, R12, R13, UR8 ;  /* 0x000000080c10ae25 */ /* 0x010fc6000f8e020d */
[----:B------:R4:W5:Y:S01]  /*0650*/  @!P2 LDG.E R8, desc[UR18][R14.64] ;  /* 0x000000120e08a981 */ /* 0x000962000c1e1900 */
[----:B------:R-:W-:-:S04]  /*0660*/  @!P2 IMAD.WIDE R12, R12, R11, UR12 ;  /* 0x0000000c0c0cae25 */ /* 0x000fc8000f8e020b */
[----:B------:R-:W-:Y:S01]  /*0670*/  HFMA2 R11, -RZ, RZ, 0, 0 ;  /* 0x00000000ff0b7431 */ /* 0x000fe200000001ff */
[----:B0-----:R-:W-:Y:S01]  /*0680*/  CS2R R20, SRZ ;  /* 0x0000000000147805 */ /* 0x001fe2000001ff00 */
[----:B------:R0:W5:Y:S01]  /*0690*/  @!P2 LDG.E R7, desc[UR18][R16.64] ;  /* 0x000000121007a981 */ /* 0x000162000c1e1900 */
[----:B---3--:R-:W-:-:S03]  /*06a0*/  @!P3 IMAD.WIDE R18, R10, R27, UR6 ;  /* 0x000000060a12be25 */ /* 0x008fc6000f8e021b */
[----:B------:R3:W5:Y:S01]  /*06b0*/  @!P2 LDG.E R9, desc[UR18][R12.64] ;  /* 0x000000120c09a981 */ /* 0x000762000c1e1900 */
[----:B----4-:R-:W-:-:S03]  /*06c0*/  @!P3 IMAD.WIDE R14, R10, R28, UR12 ;  /* 0x0000000c0a0ebe25 */ /* 0x010fc6000f8e021c */
[----:B------:R4:W5:Y:S01]  /*06d0*/  @!P3 LDG.E R0, desc[UR18][R18.64] ;  /* 0x000000121200b981 */ /* 0x000962000c1e1900 */
[----:B0-----:R-:W-:-:S03]  /*06e0*/  @!P3 IMAD.WIDE R16, R10, R29, UR8 ;  /* 0x000000080a10be25 */ /* 0x001fc6000f8e021d */
[----:B------:R4:W5:Y:S01]  /*06f0*/  @!P3 LDG.E R21, desc[UR18][R14.64] ;  /* 0x000000120e15b981 */ /* 0x000962000c1e1900 */
[----:B---3--:R-:W-:-:S03]  /*0700*/  @!P3 IMAD.WIDE R12, R10, R26, UR10 ;  /* 0x0000000a0a0cbe25 */ /* 0x008fc6000f8e021a */
[----:B------:R4:W5:Y:S04]  /*0710*/  @!P3 LDG.E R11, desc[UR18][R16.64] ;  /* 0x00000012100bb981 */ /* 0x000968000c1e1900 */
[----:B------:R4:W5:Y:S01]  /*0720*/  @!P3 LDG.E R20, desc[UR18][R12.64] ;  /* 0x000000120c14b981 */ /* 0x000962000c1e1900 */
[----:B------:R-:W-:Y:S04]  /*0730*/  BSSY.RECONVERGENT B0, `(.L_x_241) ;  /* 0x0000020000007945 */ /* 0x000fe80003800200 */
[----:B------:R-:W-:Y:S05]  /*0740*/  @P0 BRA `(.L_x_242) ;  /* 0x0000000000780947 */ /* 0x000fea0003800000 */
[----:B----4-:R-:W0:Y:S01]  /*0750*/  LDC.64 R12, c[0x0][0xf88] ;  /* 0x0003e200ff0c7b82 */ /* 0x010e220000000a00 */
[----:B------:R-:W3:Y:S07]  /*0760*/  S2R R18, SR_TID.X ;  /* 0x0000000000127919 */ /* 0x000eee0000002100 */
[----:B------:R-:W4:Y:S08]  /*0770*/  LDC.64 R14, c[0x0][0xf80] ;  /* 0x0003e000ff0e7b82 */ /* 0x000f300000000a00 */
[----:B------:R-:W1:Y:S01]  /*0780*/  LDC R16, c[0x0][0xf7c] ;  /* 0x0003df00ff107b82 */ /* 0x000e620000000800 */
[----:B0-----:R-:W0:Y:S01]  /*0790*/  MUFU.RCP R17, R12 ;  /* 0x0000000c00117308 */ /* 0x001e220000001000 */
[----:B----4-:R-:W-:Y:S01]  /*07a0*/  FADD.FTZ R19, -R14, 1 ;  /* 0x3f8000000e137421 */ /* 0x010fe20000010100 */
[----:B-----5:R-:W-:Y:S01]  /*07b0*/  FMUL.FTZ R25, R25, R14 ;  /* 0x0000000e19197220 */ /* 0x020fe20000410000 */
[----:B---3--:R-:W-:Y:S01]  /*07c0*/  IADD3 R14, PT, PT, R18, UR4, RZ ;  /* 0x00000004120e7c10 */ /* 0x008fe2000fffe0ff */
[----:B-1----:R-:W-:Y:S01]  /*07d0*/  FMUL.FTZ R23, R23, R16 ;  /* 0x0000001017177220 */ /* 0x002fe20000410000 */
[----:B------:R-:W-:Y:S01]  /*07e0*/  FADD.FTZ R16, -R16, 1 ;  /* 0x3f80000010107421 */ /* 0x000fe20000010100 */
[----:B0-----:R-:W-:Y:S01]  /*07f0*/  FMUL.FTZ R24, R17, R24 ;  /* 0x0000001811187220 */ /* 0x001fe20000410000 */
[----:B------:R-:W-:-:S03]  /*0800*/  MOV R17, 0x4 ;  /* 0x0000000400117802 */ /* 0x000fc60000000f00 */
[C---:B------:R-:W-:Y:S01]  /*0810*/  FMUL.FTZ R18, R24.reuse, R19 ;  /* 0x0000001318127220 */ /* 0x040fe20000410000 */
[----:B------:R-:W-:Y:S01]  /*0820*/  MOV R19, 0x4 ;  /* 0x0000000400137802 */ /* 0x000fe20000000f00 */
[----:B------:R-:W-:Y:S01]  /*0830*/  FFMA.FTZ R23, R24, R16, R23 ;  /* 0x0000001018177223 */ /* 0x000fe20000010017 */
[----:B------:R-:W-:-:S04]  /*0840*/  IMAD.WIDE R16, R14, R17, UR8 ;  /* 0x000000080e107e25 */ /* 0x000fc8000f8e0211 */
[----:B------:R-:W-:Y:S01]  /*0850*/  FFMA.FTZ R25, R24, R18, R25 ;  /* 0x0000001218197223 */ /* 0x000fe20000010019 */
[----:B------:R-:W-:Y:S01]  /*0860*/  IMAD.WIDE R18, R14, R19, UR10 ;  /* 0x0000000a0e127e25 */ /* 0x000fe2000f8e0213 */
[----:B------:R0:W-:Y:S04]  /*0870*/  STG.E desc[UR18][R16.64], R23 ;  /* 0x0000001710007986 */ /* 0x0001e8000c101912 */
[----:B------:R0:W-:Y:S04]  /*0880*/  STG.E desc[UR18][R18.64], R25 ;  /* 0x0000001912007986 */ /* 0x0001e8000c101912 */
[----:B------:R-:W3:Y:S01]  /*0890*/  LDG.E R24, desc[UR18][R16.64] ;  /* 0x0000001210187981 */ /* 0x000ee2000c1e1900 */
[----:B------:R-:W1:Y:S01]  /*08a0*/  MUFU.SQRT R12, R25 ;  /* 0x00000019000c7308 */ /* 0x000e620000002000 */
[----:B------:R-:W-:Y:S01]  /*08b0*/  MOV R29, 0x4 ;  /* 0x00000004001d7802 */ /* 0x000fe20000000f00 */
[----:B-1----:R-:W-:-:S06]  /*08c0*/  FADD.FTZ R12, R12, R15 ;  /* 0x0000000f0c0c7221 */ /* 0x002fcc0000010000 */
[----:B------:R-:W3:Y:S02]  /*08d0*/  MUFU.RCP R15, R12 ;  /* 0x0000000c000f7308 */ /* 0x000ee40000001000 */
[----:B---3--:R-:W-:-:S04]  /*08e0*/  FMUL.FTZ R15, R24, R15 ;  /* 0x0000000f180f7220 */ /* 0x008fc80000410000 */
[----:B------:R-:W-:Y:S01]  /*08f0*/  FFMA.FTZ R27, R22, UR14, R15 ;  /* 0x0000000e161b7c23 */ /* 0x000fe2000801000f */
[----:B------:R-:W-:-:S04]  /*0900*/  IMAD.WIDE R14, R14, R29, UR6 ;  /* 0x000000060e0e7e25 */ /* 0x000fc8000f8e021d */
[----:B------:R-:W-:-:S05]  /*0910*/  FFMA.FTZ R13, -R27, R13, R22 ;  /* 0x0000000d1b0d7223 */ /* 0x000fca0000010116 */
[----:B------:R0:W-:Y:S02]  /*0920*/  STG.E desc[UR18][R14.64], R13 ;  /* 0x0000000d0e007986 */ /* 0x0001e4000c101912 */
.L_x_242:
[----:B-12---:R-:W-:Y:S05]  /*0930*/  BSYNC.RECONVERGENT B0 ;  /* 0x0000000000007941 */ /* 0x006fea0003800200 */
.L_x_241:
[----:B0---4-:R-:W0:Y:S01]  /*0940*/  LDC R18, c[0x0][0xf7c] ;  /* 0x0003df00ff127b82 */ /* 0x011e220000000800 */
[----:B-----5:R-:W1:Y:S01]  /*0950*/  S2R R23, SR_TID.X ;  /* 0x0000000000177919 */ /* 0x020e620000002100 */
[----:B------:R-:W-:Y:S06]  /*0960*/  BSSY.RECONVERGENT B0, `(.L_x_243) ;  /* 0x0000021000007945 */ /* 0x000fec0003800200 */
[----:B------:R-:W2:Y:S01]  /*0970*/  LDC R19, c[0x0][0xf80] ;  /* 0x0003e000ff137b82 */ /* 0x000ea20000000800 */
[----:B0-----:R-:W-:Y:S01]  /*0980*/  FADD.FTZ R22, -R18, 1 ;  /* 0x3f80000012167421 */ /* 0x001fe20000010100 */
[----:B-1----:R-:W-:Y:S06]  /*0990*/  @P1 BRA `(.L_x_244) ;  /* 0x0000000000741947 */ /* 0x002fec0003800000 */
[----:B------:R-:W0:Y:S01]  /*09a0*/  LDC.64 R12, c[0x0][0xf88] ;  /* 0x0003e200ff0c7b82 */ /* 0x000e220000000a00 */
[----:B------:R-:W-:Y:S01]  /*09b0*/  IADD3 R16, PT, PT, R23, UR4, RZ ;  /* 0x0000000417107c10 */ /* 0x000fe2000fffe0ff */
[----:B------:R-:W-:Y:S01]  /*09c0*/  FMUL.FTZ R3, R3, R18 ;  /* 0x0000001203037220 */ /* 0x000fe20000410000 */
[----:B------:R-:W-:Y:S01]  /*09d0*/  FADD.FTZ R24, -R18, 1 ;  /* 0x3f80000012187421 */ /* 0x000fe20000010100 */
[----:B------:R-:W-:-:S04]  /*09e0*/  HFMA2 R27, -RZ, RZ, 0, 2.384185791015625e-07 ;  /* 0x00000004ff1b7431 */ /* 0x000fc800000001ff */
[----:B------:R-:W1:Y:S01]  /*09f0*/  LDC.64 R14, c[0x0][0xf80] ;  /* 0x0003e000ff0e7b82 */ /* 0x000e620000000a00 */
[----:B0-----:R-:W0:Y:S01]  /*0a00*/  MUFU.RCP R17, R12 ;  /* 0x0000000c00117308 */ /* 0x001e220000001000 */
[----:B-1----:R-:W-:Y:S01]  /*0a10*/  FMUL.FTZ R5, R5, R14 ;  /* 0x0000000e05057220 */ /* 0x002fe20000410000 */
[----:B0-----:R-:W-:Y:S01]  /*0a20*/  FMUL.FTZ R4, R17, R4 ;  /* 0x0000000411047220 */ /* 0x001fe20000410000 */
[----:B------:R-:W-:Y:S01]  /*0a30*/  FADD.FTZ R17, -R14, 1 ;  /* 0x3f8000000e117421 */ /* 0x000fe20000010100 */
[----:B------:R-:W-:Y:S02]  /*0a40*/  IADD3 R14, PT, PT, R16, UR15, RZ ;  /* 0x0000000f100e7c10 */ /* 0x000fe4000fffe0ff */
[-C--:B------:R-:W-:Y:S01]  /*0a50*/  FFMA.FTZ R3, R24, R4.reuse, R3 ;  /* 0x0000000418037223 */ /* 0x080fe20000010003 */
[----:B------:R-:W-:Y:S01]  /*0a60*/  FMUL.FTZ R16, R17, R4 ;  /* 0x0000000411107220 */ /* 0x000fe20000410000 */
[----:B------:R-:W-:-:S03]  /*0a70*/  MOV R17, 0x4 ;  /* 0x0000000400117802 */ /* 0x000fc60000000f00 */
[----:B------:R-:W-:Y:S01]  /*0a80*/  FFMA.FTZ R25, R4, R16, R5 ;  /* 0x0000001004197223 */ /* 0x000fe20000010005 */
[----:B------:R-:W-:-:S04]  /*0a90*/  IMAD.WIDE R4, R14, R27, UR8 ;  /* 0x000000080e047e25 */ /* 0x000fc8000f8e021b */
[----:B------:R-:W-:Y:S01]  /*0aa0*/  IMAD.WIDE R16, R14, R17, UR10 ;  /* 0x0000000a0e107e25 */ /* 0x000fe2000f8e0211 */
[----:B------:R0:W-:Y:S04]  /*0ab0*/  STG.E desc[UR18][R4.64], R3 ;  /* 0x0000000304007986 */ /* 0x0001e8000c101912 */
[----:B------:R0:W-:Y:S04]  /*0ac0*/  STG.E desc[UR18][R16.64], R25 ;  /* 0x0000001910007986 */ /* 0x0001e8000c101912 */
[----:B------:R-:W3:Y:S01]  /*0ad0*/  LDG.E R24, desc[UR18][R4.64] ;  /* 0x0000001204187981 */ /* 0x000ee2000c1e1900 */
[----:B------:R-:W1:Y:S01]  /*0ae0*/  MUFU.SQRT R12, R25 ;  /* 0x00000019000c7308 */ /* 0x000e620000002000 */
[----:B------:R-:W-:-:S02]  /*0af0*/  HFMA2 R29, -RZ, RZ, 0, 2.384185791015625e-07 ;  /* 0x00000004ff1d7431 */ /* 0x000fc400000001ff */
[----:B-1----:R-:W-:-:S05]  /*0b00*/  FADD.FTZ R12, R12, R15 ;  /* 0x0000000f0c0c7221 */ /* 0x002fca0000010000 */
[----:B------:R-:W3:Y:S02]  /*0b10*/  MUFU.RCP R15, R12 ;  /* 0x0000000c000f7308 */ /* 0x000ee40000001000 */
[----:B---3--:R-:W-:-:S04]  /*0b20*/  FMUL.FTZ R15, R24, R15 ;  /* 0x0000000f180f7220 */ /* 0x008fc80000410000 */
[----:B------:R-:W-:Y:S01]  /*0b30*/  FFMA.FTZ R27, R2, UR14, R15 ;  /* 0x0000000e021b7c23 */ /* 0x000fe2000801000f */
[----:B------:R-:W-:-:S04]  /*0b40*/  IMAD.WIDE R14, R14, R29, UR6 ;  /* 0x000000060e0e7e25 */ /* 0x000fc8000f8e021d */
[----:B------:R-:W-:-:S05]  /*0b50*/  FFMA.FTZ R13, -R27, R13, R2 ;  /* 0x0000000d1b0d7223 */ /* 0x000fca0000010102 */
[----:B------:R0:W-:Y:S02]  /*0b60*/  STG.E desc[UR18][R14.64], R13 ;  /* 0x0000000d0e007986 */ /* 0x0001e4000c101912 */
.L_x_244:
[----:B------:R-:W-:Y:S05]  /*0b70*/  BSYNC.RECONVERGENT B0 ;  /* 0x0000000000007941 */ /* 0x000fea0003800200 */
.L_x_243:
[----:B------:R-:W-:Y:S01]  /*0b80*/  BSSY.RECONVERGENT B0, `(.L_x_245) ;  /* 0x000001d000007945 */ /* 0x000fe20003800200 */
[----:B--2---:R-:W-:-:S03]  /*0b90*/  FADD.FTZ R12, -R19, 1 ;  /* 0x3f800000130c7421 */ /* 0x004fc60000010100 */
[----:B------:R-:W-:Y:S05]  /*0ba0*/  @P2 BRA `(.L_x_246) ;  /* 0x0000000000682947 */ /* 0x000fea0003800000 */
[----:B------:R-:W1:Y:S01]  /*0bb0*/  MUFU.RCP R2, UR16 ;  /* 0x0000001000027d08 */ /* 0x000e620008001000 */
[----:B------:R-:W-:Y:S01]  /*0bc0*/  IADD3 R23, PT, PT, R23, UR4, RZ ;  /* 0x0000000417177c10 */ /* 0x000fe2000fffe0ff */
[----:B0-----:R-:W-:Y:S01]  /*0bd0*/  FMUL.FTZ R3, R7, R18 ;  /* 0x0000001207037220 */ /* 0x001fe20000410000 */
[----:B------:R-:W-:Y:S01]  /*0be0*/  FMUL.FTZ R8, R8, R19 ;  /* 0x0000001308087220 */ /* 0x000fe20000410000 */
[----:B------:R-:W-:Y:S01]  /*0bf0*/  MOV R4, 0x4 ;  /* 0x0000000400047802 */ /* 0x000fe20000000f00 */
[----:B------:R-:W-:Y:S01]  /*0c00*/  HFMA2 R14, -RZ, RZ, 0, 2.384185791015625e-07 ;  /* 0x00000004ff0e7431 */ /* 0x000fe200000001ff */
[----:B------:R-:W-:-:S04]  /*0c10*/  IADD3 R7, PT, PT, R23, UR15, RZ ;  /* 0x0000000f17077c10 */ /* 0x000fc8000fffe0ff */
[----:B------:R-:W-:Y:S01]  /*0c20*/  IADD3 R7, PT, PT, R7, UR15, RZ ;  /* 0x0000000f07077c10 */ /* 0x000fe2000fffe0ff */
[----:B-1----:R-:W-:-:S04]  /*0c30*/  FMUL.FTZ R9, R2, R9 ;  /* 0x0000000902097220 */ /* 0x002fc80000410000 */
        /* <DEDUP_REMOVED lines=17> */
.L_x_246:
[----:B------:R-:W-:Y:S05]  /*0d50*/  BSYNC.RECONVERGENT B0 ;  /* 0x0000000000007941 */ /* 0x000fea0003800200 */
.L_x_245:
[----:B------:R-:W-:Y:S04]  /*0d60*/  BSSY.RECONVERGENT B0, `(.L_x_247) ;  /* 0x0000019000007945 */ /* 0x000fe80003800200 */
[----:B------:R-:W-:Y:S05]  /*0d70*/  @P3 BRA `(.L_x_248) ;  /* 0x00000000005c3947 */ /* 0x000fea0003800000 */
[----:B-1----:R-:W1:Y:S01]  /*0d80*/  MUFU.RCP R2, UR16 ;  /* 0x0000001000027d08 */ /* 0x002e620008001000 */
[----:B0-----:R-:W-:Y:S02]  /*0d90*/  HFMA2 R3, -RZ, RZ, 0, 2.384185791015625e-07 ;  /* 0x00000004ff037431 */ /* 0x001fe400000001ff */
[----:B------:R-:W-:Y:S01]  /*0da0*/  FMUL.FTZ R11, R11, R18 ;  /* 0x000000120b0b7220 */ /* 0x000fe20000410000 */
[----:B------:R-:W-:Y:S01]  /*0db0*/  MOV R5, 0x4 ;  /* 0x0000000400057802 */ /* 0x000fe20000000f00 */
[----:B------:R-:W-:-:S04]  /*0dc0*/  FMUL.FTZ R20, R20, R19 ;  /* 0x0000001314147220 */ /* 0x000fc80000410000 */
[----:B------:R-:W-:-:S04]  /*0dd0*/  IMAD.WIDE R4, R10, R5, UR10 ;  /* 0x0000000a0a047e25 */ /* 0x000fc8000f8e0205 */
[----:B-1----:R-:W-:Y:S01]  /*0de0*/  FMUL.FTZ R21, R2, R21 ;  /* 0x0000001502157220 */ /* 0x002fe20000410000 */
[----:B------:R-:W-:-:S04]  /*0df0*/  IMAD.WIDE R2, R10, R3, UR8 ;  /* 0x000000080a027e25 */ /* 0x000fc8000f8e0203 */
[-C--:B------:R-:W-:Y:S01]  /*0e00*/  FMUL.FTZ R12, R12, R21.reuse ;  /* 0x000000150c0c7220 */ /* 0x080fe20000410000 */
[----:B------:R-:W-:-:S03]  /*0e10*/  FFMA.FTZ R7, R22, R21, R11 ;  /* 0x0000001516077223 */ /* 0x000fc6000001000b */
[----:B------:R-:W-:Y:S02]  /*0e20*/  FFMA.FTZ R21, R21, R12, R20 ;  /* 0x0000000c15157223 */ /* 0x000fe40000010014 */
[----:B------:R2:W-:Y:S04]  /*0e30*/  STG.E desc[UR18][R2.64], R7 ;  /* 0x0000000702007986 */ /* 0x0005e8000c101912 */
[----:B------:R2:W-:Y:S04]  /*0e40*/  STG.E desc[UR18][R4.64], R21 ;  /* 0x0000001504007986 */ /* 0x0005e8000c101912 */
[----:B------:R-:W3:Y:S01]  /*0e50*/  LDG.E R8, desc[UR18][R2.64] ;  /* 0x0000001202087981 */ /* 0x000ee2000c1e1900 */
[----:B------:R-:W0:Y:S01]  /*0e60*/  MUFU.SQRT R6, R21 ;  /* 0x0000001500067308 */ /* 0x000e220000002000 */
[----:B------:R-:W-:-:S05]  /*0e70*/  HFMA2 R11, -RZ, RZ, 0, 2.384185791015625e-07 ;  /* 0x00000004ff0b7431 */ /* 0x000fca00000001ff */
[----:B------:R-:W-:-:S04]  /*0e80*/  IMAD.WIDE R10, R10, R11, UR6 ;  /* 0x000000060a0a7e25 */ /* 0x000fc8000f8e020b */
[----:B0-----:R-:W-:-:S04]  /*0e90*/  FADD.FTZ R6, R6, UR20 ;  /* 0x0000001406067e21 */ /* 0x001fc80008010000 */
[----:B------:R-:W3:Y:S02]  /*0ea0*/  MUFU.RCP R9, R6 ;  /* 0x0000000600097308 */ /* 0x000ee40000001000 */
[----:B---3--:R-:W-:-:S04]  /*0eb0*/  FMUL.FTZ R9, R8, R9 ;  /* 0x0000000908097220 */ /* 0x008fc80000410000 */
[----:B------:R-:W-:-:S04]  /*0ec0*/  FFMA.FTZ R9, R0, UR14, R9 ;  /* 0x0000000e00097c23 */ /* 0x000fc80008010009 */
[----:B------:R-:W-:-:S05]  /*0ed0*/  FFMA.FTZ R9, -R9, UR17, R0 ;  /* 0x0000001109097c23 */ /* 0x000fca0008010100 */
[----:B------:R2:W-:Y:S02]  /*0ee0*/  STG.E desc[UR18][R10.64], R9 ;  /* 0x000000090a007986 */ /* 0x0005e4000c101912 */
.L_x_248:
[----:B------:R-:W-:Y:S05]  /*0ef0*/  BSYNC.RECONVERGENT B0 ;  /* 0x0000000000007941 */ /* 0x000fea0003800200 */
.L_x_247:
[----:B------:R-:W-:-:S04]  /*0f00*/  ULEA UR4, UR15, UR4, 0x2 ;  /* 0x000000040f047291 */ /* 0x000fc8000f8e10ff */
[----:B------:R-:W-:-:S09]  /*0f10*/  UISETP.GE.AND UP0, UPT, UR4, UR5, UPT ;  /* 0x000000050400728c */ /* 0x000fd2000bf06270 */
[----:B------:R-:W-:Y:S05]  /*0f20*/  BRA.U !UP0, `(.L_x_249) ;  /* 0xfffffff508007547 */ /* 0x000fea000b83ffff */
[----:B------:R-:W-:Y:S05]  /*0f30*/  EXIT ;  /* 0x000000000000794d */ /* 0x000fea0003800000 */
.L_x_240:
[----:B------:R-:W0:Y:S01]  /*0f40*/  LDCU UR14, c[0x0][0xf94] ;  /* 0x0001f280ff0e77ac */ /* 0x000e220008000800 */
[----:B------:R-:W1:Y:S01]  /*0f50*/  LDCU UR20, c[0x0][0xf84] ;  /* 0x0001f080ff1477ac */ /* 0x000e620008000800 */
[----:B------:R-:W2:Y:S01]  /*0f60*/  LDCU.64 UR16, c[0x0][0xf88] ;  /* 0x0001f100ff1077ac */ /* 0x000ea20008000a00 */
[----:B------:R-:W-:-:S05]  /*0f70*/  UMOV UR4, URZ ;  /* 0x000000ff00047c82 */ /* 0x000fca0008000000 */
.L_x_258:
[----:B------:R-:W3:Y:S01]  /*0f80*/  S2R R14, SR_TID.X ;  /* 0x00000000000e7919 */ /* 0x000ee20000002100 */
[----:B0-----:R-:W-:Y:S01]  /*0f90*/  HFMA2 R13, -RZ, RZ, 0, 2.384185791015625e-07 ;  /* 0x00000004ff0d7431 */ /* 0x001fe200000001ff */
[----:B------:R-:W-:Y:S01]  /*0fa0*/  CS2R R24, SRZ ;  /* 0x0000000000187805 */ /* 0x000fe2000001ff00 */
[----:B-1----:R-:W-:Y:S01]  /*0fb0*/  HFMA2 R11, -RZ, RZ, 0, 2.384185791015625e-07 ;  /* 0x00000004ff0b7431 */ /* 0x002fe200000001ff */
        /* <DEDUP_REMOVED lines=74> */
[-C--:B------:R-:W-:Y:S01]  /*1460*/  FMUL.FTZ R16, R19, R24.reuse ;  /* 0x0000001813107220 */ /* 0x080fe20000410000 */
[----:B------:R-:W-:Y:S01]  /*1470*/  MOV R19, 0x4 ;  /* 0x0000000400137802 */ /* 0x000fe20000000f00 */
[----:B------:R-:W-:Y:S02]  /*1480*/  FFMA.FTZ R23, R18, R24, R23 ;  /* 0x0000001812177223 */ /* 0x000fe40000010017 */
[----:B------:R-:W-:Y:S01]  /*1490*/  FFMA.FTZ R25, R24, R16, R25 ;  /* 0x0000001018197223 */ /* 0x000fe20000010019 */
[----:B------:R-:W-:-:S04]  /*14a0*/  IMAD.WIDE R16, R14, R17, UR8 ;  /* 0x000000080e107e25 */ /* 0x000fc8000f8e0211 */
[----:B------:R-:W-:Y:S01]  /*14b0*/  IMAD.WIDE R18, R14, R19, UR10 ;  /* 0x0000000a0e127e25 */ /* 0x000fe2000f8e0213 */
[----:B------:R0:W-:Y:S04]  /*14c0*/  STG.E desc[UR18][R16.64], R23 ;  /* 0x0000001710007986 */ /* 0x0001e8000c101912 */
[----:B------:R0:W-:Y:S04]  /*14d0*/  STG.E desc[UR18][R18.64], R25 ;  /* 0x0000001912007986 */ /* 0x0001e8000c101912 */
[----:B------:R-:W3:Y:S01]  /*14e0*/  LDG.E R24, desc[UR18][R16.64] ;  /* 0x0000001210187981 */ /* 0x000ee2000c1e1900 */
[----:B------:R-:W-:Y:S01]  /*14f0*/  FADD.FTZ R12, R25, R15 ;  /* 0x0000000f190c7221 */ /* 0x000fe20000010000 */
[----:B------:R-:W-:-:S05]  /*1500*/  MOV R29, 0x4 ;  /* 0x00000004001d7802 */ /* 0x000fca0000000f00 */
[----:B------:R-:W1:Y:S08]  /*1510*/  MUFU.SQRT R12, R12 ;  /* 0x0000000c000c7308 */ /* 0x000e700000002000 */
[----:B-1----:R-:W3:Y:S02]  /*1520*/  MUFU.RCP R15, R12 ;  /* 0x0000000c000f7308 */ /* 0x002ee40000001000 */
[----:B---3--:R-:W-:-:S04]  /*1530*/  FMUL.FTZ R15, R24, R15 ;  /* 0x0000000f180f7220 */ /* 0x008fc80000410000 */
[----:B------:R-:W-:Y:S01]  /*1540*/  FFMA.FTZ R27, R22, UR14, R15 ;  /* 0x0000000e161b7c23 */ /* 0x000fe2000801000f */
[----:B------:R-:W-:-:S04]  /*1550*/  IMAD.WIDE R14, R14, R29, UR6 ;  /* 0x000000060e0e7e25 */ /* 0x000fc8000f8e021d */
[----:B------:R-:W-:-:S05]  /*1560*/  FFMA.FTZ R13, -R27, R13, R22 ;  /* 0x0000000d1b0d7223 */ /* 0x000fca0000010116 */
[----:B------:R0:W-:Y:S02]  /*1570*/  STG.E desc[UR18][R14.64], R13 ;  /* 0x0000000d0e007986 */ /* 0x0001e4000c101912 */
.L_x_251:
[----:B-12---:R-:W-:Y:S05]  /*1580*/  BSYNC.RECONVERGENT B0 ;  /* 0x0000000000007941 */ /* 0x006fea0003800200 */
.L_x_250:
        /* <DEDUP_REMOVED lines=26> */
[----:B------:R-:W-:Y:S01]  /*1730*/  FADD.FTZ R24, R12, R15 ;  /* 0x0000000f0c187221 */ /* 0x000fe20000010000 */
[----:B------:R-:W-:-:S05]  /*1740*/  HFMA2 R15, -RZ, RZ, 0, 2.384185791015625e-07 ;  /* 0x00000004ff0f7431 */ /* 0x000fca00000001ff */
[----:B------:R-:W1:Y:S01]  /*1750*/  MUFU.SQRT R24, R24 ;  /* 0x0000001800187308 */ /* 0x000e620000002000 */
[----:B------:R-:W-:-:S07]  /*1760*/  IMAD.WIDE R14, R14, R15, UR6 ;  /* 0x000000060e0e7e25 */ /* 0x000fce000f8e020f */
[----:B-1----:R-:W3:Y:S02]  /*1770*/  MUFU.RCP R26, R24 ;  /* 0x00000018001a7308 */ /* 0x002ee40000001000 */
[----:B---3--:R-:W-:-:S04]  /*1780*/  FMUL.FTZ R25, R25, R26 ;  /* 0x0000001a19197220 */ /* 0x008fc80000410000 */
[----:B------:R-:W-:-:S04]  /*1790*/  FFMA.FTZ R25, R2, UR14, R25 ;  /* 0x0000000e02197c23 */ /* 0x000fc80008010019 */
[----:B------:R-:W-:-:S05]  /*17a0*/  FFMA.FTZ R13, -R25, R13, R2 ;  /* 0x0000000d190d7223 */ /* 0x000fca0000010102 */
[----:B------:R0:W-:Y:S02]  /*17b0*/  STG.E desc[UR18][R14.64], R13 ;  /* 0x0000000d0e007986 */ /* 0x0001e4000c101912 */
.L_x_253:
[----:B------:R-:W-:Y:S05]  /*17c0*/  BSYNC.RECONVERGENT B0 ;  /* 0x0000000000007941 */ /* 0x000fea0003800200 */
.L_x_252:
[----:B------:R-:W-:Y:S01]  /*17d0*/  BSSY.RECONVERGENT B0, `(.L_x_254) ;  /* 0x000001d000007945 */ /* 0x000fe20003800200 */
[----:B0-2---:R-:W-:-:S03]  /*17e0*/  FADD.FTZ R12, -R19, 1 ;  /* 0x3f800000130c7421 */ /* 0x005fc60000010100 */
[----:B------:R-:W-:Y:S05]  /*17f0*/  @P2 BRA `(.L_x_255) ;  /* 0x0000000000682947 */ /* 0x000fea0003800000 */
[----:B------:R-:W0:Y:S01]  /*1800*/  MUFU.RCP R2, UR16 ;  /* 0x0000001000027d08 */ /* 0x000e220008001000 */
[----:B------:R-:W-:Y:S01]  /*1810*/  IADD3 R23, PT, PT, R23, UR4, RZ ;  /* 0x0000000417177c10 */ /* 0x000fe2000fffe0ff */
[----:B------:R-:W-:Y:S01]  /*1820*/  FMUL.FTZ R3, R7, R18 ;  /* 0x0000001207037220 */ /* 0x000fe20000410000 */
[----:B------:R-:W-:Y:S01]  /*1830*/  FMUL.FTZ R8, R8, R19 ;  /* 0x0000001308087220 */ /* 0x000fe20000410000 */
[----:B------:R-:W-:Y:S01]  /*1840*/  MOV R4, 0x4 ;  /* 0x0000000400047802 */ /* 0x000fe20000000f00 */
[----:B------:R-:W-:Y:S01]  /*1850*/  HFMA2 R14, -RZ, RZ, 0, 2.384185791015625e-07 ;  /* 0x00000004ff0e7431 */ /* 0x000fe200000001ff */
[----:B------:R-:W-:-:S04]  /*1860*/  IADD3 R7, PT, PT, R23, UR15, RZ ;  /* 0x0000000f17077c10 */ /* 0x000fc8000fffe0ff */
[----:B------:R-:W-:Y:S01]  /*1870*/  IADD3 R7, PT, PT, R7, UR15, RZ ;  /* 0x0000000f07077c10 */ /* 0x000fe2000fffe0ff */
[----:B0-----:R-:W-:-:S04]  /*1880*/  FMUL.FTZ R9, R2, R9 ;  /* 0x0000000902097220 */ /* 0x001fc80000410000 */
        /* <DEDUP_REMOVED lines=9> */
[----:B------:R-:W1:Y:S08]  /*1920*/  MUFU.SQRT R14, R14 ;  /* 0x0000000e000e7308 */ /* 0x000e700000002000 */
[----:B-1----:R-:W2:Y:S02]  /*1930*/  MUFU.RCP R9, R14 ;  /* 0x0000000e00097308 */ /* 0x002ea40000001000 */
[----:B--2---:R-:W-:Y:S01]  /*1940*/  FMUL.FTZ R9, R8, R9 ;  /* 0x0000000908097220 */ /* 0x004fe20000410000 */
[----:B------:R-:W-:-:S03]  /*1950*/  MOV R8, 0x4 ;  /* 0x0000000400087802 */ /* 0x000fc60000000f00 */
[----:B------:R-:W-:Y:S02]  /*1960*/  FFMA.FTZ R17, R6, UR14, R9 ;  /* 0x0000000e06117c23 */ /* 0x000fe40008010009 */
[----:B------:R-:W-:-:S04]  /*1970*/  IMAD.WIDE R8, R7, R8, UR6 ;  /* 0x0000000607087e25 */ /* 0x000fc8000f8e0208 */
[----:B------:R-:W-:-:S05]  /*1980*/  FFMA.FTZ R17, -R17, UR17, R6 ;  /* 0x0000001111117c23 */ /* 0x000fca0008010106 */
[----:B------:R0:W-:Y:S02]  /*1990*/  STG.E desc[UR18][R8.64], R17 ;  /* 0x0000001108007986 */ /* 0x0001e4000c101912 */
.L_x_255:
[----:B------:R-:W-:Y:S05]  /*19a0*/  BSYNC.RECONVERGENT B0 ;  /* 0x0000000000007941 */ /* 0x000fea0003800200 */
.L_x_254:
[----:B------:R-:W-:Y:S04]  /*19b0*/  BSSY.RECONVERGENT B0, `(.L_x_256) ;  /* 0x0000019000007945 */ /* 0x000fe80003800200 */
[----:B------:R-:W-:Y:S05]  /*19c0*/  @P3 BRA `(.L_x_257) ;  /* 0x00000000005c3947 */ /* 0x000fea0003800000 */
[----:B0-----:R-:W0:Y:S01]  /*19d0*/  MUFU.RCP R2, UR16 ;  /* 0x0000001000027d08 */ /* 0x001e220008001000 */
[----:B------:R-:W-:Y:S02]  /*19e0*/  HFMA2 R3, -RZ, RZ, 0, 2.384185791015625e-07 ;  /* 0x00000004ff037431 */ /* 0x000fe400000001ff */
[----:B------:R-:W-:Y:S01]  /*19f0*/  FMUL.FTZ R11, R11, R18 ;  /* 0x000000120b0b7220 */ /* 0x000fe20000410000 */
[----:B------:R-:W-:Y:S01]  /*1a00*/  MOV R5, 0x4 ;  /* 0x0000000400057802 */ /* 0x000fe20000000f00 */
[----:B------:R-:W-:-:S04]  /*1a10*/  FMUL.FTZ R20, R20, R19 ;  /* 0x0000001314147220 */ /* 0x000fc80000410000 */
[----:B------:R-:W-:-:S04]  /*1a20*/  IMAD.WIDE R4, R10, R5, UR10 ;  /* 0x0000000a0a047e25 */ /* 0x000fc8000f8e0205 */
[----:B0-----:R-:W-:Y:S01]  /*1a30*/  FMUL.FTZ R21, R2, R21 ;  /* 0x0000001502157220 */ /* 0x001fe20000410000 */
[----:B------:R-:W-:-:S04]  /*1a40*/  IMAD.WIDE R2, R10, R3, UR8 ;  /* 0x000000080a027e25 */ /* 0x000fc8000f8e0203 */
[-C--:B------:R-:W-:Y:S01]  /*1a50*/  FMUL.FTZ R12, R12, R21.reuse ;  /* 0x000000150c0c7220 */ /* 0x080fe20000410000 */
[----:B------:R-:W-:-:S03]  /*1a60*/  FFMA.FTZ R7, R22, R21, R11 ;  /* 0x0000001516077223 */ /* 0x000fc6000001000b */
[----:B------:R-:W-:Y:S02]  /*1a70*/  FFMA.FTZ R21, R21, R12, R20 ;  /* 0x0000000c15157223 */ /* 0x000fe40000010014 */
[----:B------:R1:W-:Y:S04]  /*1a80*/  STG.E desc[UR18][R2.64], R7 ;  /* 0x0000000702007986 */ /* 0x0003e8000c101912 */
[----:B------:R1:W-:Y:S04]  /*1a90*/  STG.E desc[UR18][R4.64], R21 ;  /* 0x0000001504007986 */ /* 0x0003e8000c101912 */
[----:B------:R-:W2:Y:S01]  /*1aa0*/  LDG.E R8, desc[UR18][R2.64] ;  /* 0x0000001202087981 */ /* 0x000ea2000c1e1900 */
[----:B------:R-:W-:Y:S01]  /*1ab0*/  FADD.FTZ R6, R21, UR20 ;  /* 0x0000001415067e21 */ /* 0x000fe20008010000 */
[----:B------:R-:W-:-:S05]  /*1ac0*/  HFMA2 R11, -RZ, RZ, 0, 2.384185791015625e-07 ;  /* 0x00000004ff0b7431 */ /* 0x000fca00000001ff */
[----:B------:R-:W0:Y:S01]  /*1ad0*/  MUFU.SQRT R6, R6 ;  /* 0x0000000600067308 */ /* 0x000e220000002000 */
[----:B------:R-:W-:-:S07]  /*1ae0*/  IMAD.WIDE R10, R10, R11, UR6 ;  /* 0x000000060a0a7e25 */ /* 0x000fce000f8e020b */
[----:B0-----:R-:W2:Y:S02]  /*1af0*/  MUFU.RCP R9, R6 ;  /* 0x0000000600097308 */ /* 0x001ea40000001000 */
[----:B--2---:R-:W-:-:S04]  /*1b00*/  FMUL.FTZ R9, R8, R9 ;  /* 0x0000000908097220 */ /* 0x004fc80000410000 */
[----:B------:R-:W-:-:S04]  /*1b10*/  FFMA.FTZ R9, R0, UR14, R9 ;  /* 0x0000000e00097c23 */ /* 0x000fc80008010009 */
[----:B------:R-:W-:-:S05]  /*1b20*/  FFMA.FTZ R9, -R9, UR17, R0 ;  /* 0x0000001109097c23 */ /* 0x000fca0008010100 */
[----:B------:R1:W-:Y:S02]  /*1b30*/  STG.E desc[UR18][R10.64], R9 ;  /* 0x000000090a007986 */ /* 0x0003e4000c101912 */
.L_x_257:
[----:B------:R-:W-:Y:S05]  /*1b40*/  BSYNC.RECONVERGENT B0 ;  /* 0x0000000000007941 */ /* 0x000fea0003800200 */
.L_x_256:
[----:B------:R-:W-:-:S04]  /*1b50*/  ULEA UR4, UR15, UR4, 0x2 ;  /* 0x000000040f047291 */ /* 0x000fc8000f8e10ff */
[----:B------:R-:W-:-:S09]  /*1b60*/  UISETP.GE.AND UP0, UPT, UR4, UR5, UPT ;  /* 0x000000050400728c */ /* 0x000fd2000bf06270 */
[----:B------:R-:W-:Y:S05]  /*1b70*/  BRA.U !UP0, `(.L_x_258) ;  /* 0xfffffff508007547 */ /* 0x000fea000b83ffff */
[----:B------:R-:W-:Y:S05]  /*1b80*/  EXIT ;  /* 0x000000000000794d */ /* 0x000fea0003800000 */
.L_x_239:
        /* <DEDUP_REMOVED lines=14> */
.L_x_261:
[----:B0-----:R-:W-:Y:S01]  /*1c70*/  MOV R13, 0x10 ;  /* 0x00000010000d7802 */ /* 0x001fe20000000f00 */
[----:B------:R-:W-:-:S04]  /*1c80*/  HFMA2 R3, -RZ, RZ, 0, 9.5367431640625e-07 ;  /* 0x00000010ff037431 */ /* 0x000fc800000001ff */
[----:B------:R-:W-:-:S04]  /*1c90*/  IMAD.WIDE R12, R0, R13, UR12 ;  /* 0x0000000c000c7e25 */ /* 0x000fc8000f8e020d */
[----:B------:R-:W-:Y:S02]  /*1ca0*/  IMAD.WIDE R2, R0, R3, UR10 ;  /* 0x0000000a00027e25 */ /* 0x000fe4000f8e0203 */
[----:B------:R-:W2:Y:S04]  /*1cb0*/  LDG.E.128 R12, desc[UR18][R12.64] ;  /* 0x000000120c0c7981 */ /* 0x000ea8000c1e1d00 */
[----:B------:R-:W3:Y:S01]  /*1cc0*/  LDG.E.128 R16, desc[UR18][R2.64] ;  /* 0x0000001202107981 */ /* 0x000ee2000c1e1d00 */
[----:B------:R-:W-:-:S05]  /*1cd0*/  MOV R5, 0x10 ;  /* 0x0000001000057802 */ /* 0x000fca0000000f00 */
[----:B------:R-:W-:-:S06]  /*1ce0*/  IMAD.WIDE R4, R0, R5, UR8 ;  /* 0x0000000800047e25 */ /* 0x000fcc000f8e0205 */
[----:B------:R-:W4:Y:S01]  /*1cf0*/  LDG.E.128 R4, desc[UR18][R4.64] ;  /* 0x0000001204047981 */ /* 0x000f22000c1e1d00 */
[----:B------:R-:W-:-:S05]  /*1d00*/  HFMA2 R9, -RZ, RZ, 0, 9.5367431640625e-07 ;  /* 0x00000010ff097431 */ /* 0x000fca00000001ff */
[----:B------:R-:W-:-:S06]  /*1d10*/  IMAD.WIDE R8, R0, R9, UR6 ;  /* 0x0000000600087e25 */ /* 0x000fcc000f8e0209 */
[----:B------:R-:W5:Y:S01]  /*1d20*/  LDG.E.128 R8, desc[UR18][R8.64] ;  /* 0x0000001208087981 */ /* 0x000f62000c1e1d00 */
[----:B------:R-:W2:Y:S01]  /*1d30*/  MUFU.RCP R23, UR22 ;  /* 0x0000001600177d08 */ /* 0x000ea20008001000 */
[----:B------:R-:W-:Y:S01]  /*1d40*/  MOV R21, UR20 ;  /* 0x0000001400157c02 */ /* 0x000fe20008000f00 */
[----:B------:R-:W0:Y:S04]  /*1d50*/  LDCU UR4, c[0x0][0x360] ;  /* 0x00006c00ff0477ac */ /* 0x000e280008000800 */
[----:B------:R-:W-:Y:S01]  /*1d60*/  FADD.FTZ R21, -R21, 1 ;  /* 0x3f80000015157421 */ /* 0x000fe20000010100 */
[-C--:B--2---:R-:W-:Y:S01]  /*1d70*/  FMUL.FTZ R20, R12, R23.reuse ;  /* 0x000000170c147220 */ /* 0x084fe20000410000 */
[----:B---3--:R-:W-:Y:S01]  /*1d80*/  FMUL.FTZ R25, R16, UR20 ;  /* 0x0000001410197c20 */ /* 0x008fe20008410000 */
[-C--:B------:R-:W-:Y:S01]  /*1d90*/  FMUL.FTZ R16, R13, R23.reuse ;  /* 0x000000170d107220 */ /* 0x080fe20000410000 */
[----:B------:R-:W-:Y:S01]  /*1da0*/  FMUL.FTZ R13, R17, UR20 ;  /* 0x00000014110d7c20 */ /* 0x000fe20008410000 */
[-C--:B------:R-:W-:Y:S01]  /*1db0*/  FMUL.FTZ R17, R14, R23.reuse ;  /* 0x000000170e117220 */ /* 0x080fe20000410000 */
[----:B------:R-:W-:Y:S01]  /*1dc0*/  FMUL.FTZ R12, R21, R20 ;  /* 0x00000014150c7220 */ /* 0x000fe20000410000 */
[----:B------:R-:W-:Y:S01]  /*1dd0*/  FMUL.FTZ R14, R18, UR20 ;  /* 0x00000014120e7c20 */ /* 0x000fe20008410000 */
[----:B------:R-:W-:Y:S01]  /*1de0*/  FMUL.FTZ R18, R15, R23 ;  /* 0x000000170f127220 */ /* 0x000fe20000410000 */
[C---:B------:R-:W-:Y:S01]  /*1df0*/  FMUL.FTZ R24, R21.reuse, R16 ;  /* 0x0000001015187220 */ /* 0x040fe20000410000 */
[----:B------:R-:W-:Y:S01]  /*1e00*/  FFMA.FTZ R12, R20, R12, R25 ;  /* 0x0000000c140c7223 */ /* 0x000fe20000010019 */
[----:B------:R-:W-:Y:S01]  /*1e10*/  FMUL.FTZ R25, R21, R17 ;  /* 0x0000001115197220 */ /* 0x000fe20000410000 */
[----:B------:R-:W-:Y:S01]  /*1e20*/  FMUL.FTZ R15, R19, UR20 ;  /* 0x00000014130f7c20 */ /* 0x000fe20008410000 */
[----:B------:R-:W-:Y:S01]  /*1e30*/  FMUL.FTZ R23, R21, R18 ;  /* 0x0000001215177220 */ /* 0x000fe20000410000 */
[----:B------:R-:W-:Y:S01]  /*1e40*/  FFMA.FTZ R13, R16, R24, R13 ;  /* 0x00000018100d7223 */ /* 0x000fe2000001000d */
[----:B------:R-:W-:Y:S01]  /*1e50*/  FFMA.FTZ R14, R17, R25, R14 ;  /* 0x00000019110e7223 */ /* 0x000fe2000001000e */
[----:B------:R-:W1:Y:S01]  /*1e60*/  MUFU.SQRT R22, R12 ;  /* 0x0000000c00167308 */ /* 0x000e620000002000 */
[----:B------:R-:W-:Y:S01]  /*1e70*/  FFMA.FTZ R15, R18, R23, R15 ;  /* 0x00000017120f7223 */ /* 0x000fe2000001000f */
[----:B------:R-:W4:Y:S06]  /*1e80*/  LDC R21, c[0x0][0xf7c] ;  /* 0x0003df00ff157b82 */ /* 0x000f2c0000000800 */
[----:B------:R-:W2:Y:S08]  /*1e90*/  MUFU.SQRT R24, R13 ;  /* 0x0000000d00187308 */ /* 0x000eb00000002000 */
[----:B------:R-:W3:Y:S01]  /*1ea0*/  MUFU.SQRT R19, R14 ;  /* 0x0000000e00137308 */ /* 0x000ee20000002000 */
[----:B-1----:R-:W-:-:S07]  /*1eb0*/  FADD.FTZ R23, R22, UR21 ;  /* 0x0000001516177e21 */ /* 0x002fce0008010000 */
[----:B------:R-:W1:Y:S01]  /*1ec0*/  MUFU.SQRT R25, R15 ;  /* 0x0000000f00197308 */ /* 0x000e620000002000 */
[----:B--2---:R-:W-:Y:S01]  /*1ed0*/  FADD.FTZ R22, R24, UR21 ;  /* 0x0000001518167e21 */ /* 0x004fe20008010000 */
[-C--:B----4-:R-:W-:Y:S01]  /*1ee0*/  FMUL.FTZ R4, R4, R21.reuse ;  /* 0x0000001504047220 */ /* 0x090fe20000410000 */
[-C--:B------:R-:W-:Y:S01]  /*1ef0*/  FMUL.FTZ R6, R6, R21.reuse ;  /* 0x0000001506067220 */ /* 0x080fe20000410000 */
[----:B------:R-:W-:-:S04]  /*1f00*/  FMUL.FTZ R7, R7, R21 ;  /* 0x0000001507077220 */ /* 0x000fc80000410000 */
[----:B------:R-:W2:Y:S01]  /*1f10*/  MUFU.RCP R23, R23 ;  /* 0x0000001700177308 */ /* 0x000ea20000001000 */
[----:B---3--:R-:W-:-:S07]  /*1f20*/  FADD.FTZ R19, R19, UR21 ;  /* 0x0000001513137e21 */ /* 0x008fce0008010000 */
[----:B------:R-:W3:Y:S01]  /*1f30*/  MUFU.RCP R22, R22 ;  /* 0x0000001600167308 */ /* 0x000ee20000001000 */
[----:B-1----:R-:W-:Y:S01]  /*1f40*/  FADD.FTZ R24, R25, UR21 ;  /* 0x0000001519187e21 */ /* 0x002fe20008010000 */
[----:B------:R-:W-:-:S04]  /*1f50*/  FADD.FTZ R25, -R21, 1 ;  /* 0x3f80000015197421 */ /* 0x000fc80000010100 */
[----:B------:R-:W-:Y:S02]  /*1f60*/  FFMA.FTZ R4, R25, R20, R4 ;  /* 0x0000001419047223 */ /* 0x000fe40000010004 */
[----:B------:R-:W1:Y:S01]  /*1f70*/  MUFU.RCP R19, R19 ;  /* 0x0000001300137308 */ /* 0x000e620000001000 */
[----:B------:R-:W-:Y:S01]  /*1f80*/  FMUL.FTZ R20, R5, R21 ;  /* 0x0000001505147220 */ /* 0x000fe20000410000 */
[C---:B------:R-:W-:Y:S01]  /*1f90*/  FFMA.FTZ R6, R25.reuse, R17, R6 ;  /* 0x0000001119067223 */ /* 0x040fe20000010006 */
[C---:B------:R-:W-:Y:S01]  /*1fa0*/  FFMA.FTZ R7, R25.reuse, R18, R7 ;  /* 0x0000001219077223 */ /* 0x040fe20000010007 */
[----:B--2---:R-:W-:Y:S01]  /*1fb0*/  FMUL.FTZ R27, R4, R23 ;  /* 0x00000017041b7220 */ /* 0x004fe20000410000 */
[----:B------:R-:W-:Y:S01]  /*1fc0*/  FFMA.FTZ R5, R25, R16, R20 ;  /* 0x0000001019057223 */ /* 0x000fe20000010014 */
[----:B------:R-:W-:Y:S01]  /*1fd0*/  MOV R17, 0x10 ;  /* 0x0000001000117802 */ /* 0x000fe20000000f00 */
[----:B------:R-:W-:Y:S01]  /*1fe0*/  HFMA2 R21, -RZ, RZ, 0, 9.5367431640625e-07 ;  /* 0x00000010ff157431 */ /* 0x000fe200000001ff */
[----:B------:R-:W2:Y:S01]  /*1ff0*/  MUFU.RCP R24, R24 ;  /* 0x0000001800187308 */ /* 0x000ea20000001000 */
[----:B-----5:R-:W-:Y:S01]  /*2000*/  FFMA.FTZ R27, R8, UR5, R27 ;  /* 0x00000005081b7c23 */ /* 0x020fe2000801001b */
[----:B---3--:R-:W-:Y:S01]  /*2010*/  FMUL.FTZ R22, R5, R22 ;  /* 0x0000001605167220 */ /* 0x008fe20000410000 */
[----:B------:R-:W-:-:S04]  /*2020*/  IMAD.WIDE R16, R0, R17, UR6 ;  /* 0x0000000600107e25 */ /* 0x000fc8000f8e0211 */
[----:B------:R-:W-:Y:S01]  /*2030*/  FFMA.FTZ R8, -R27, UR23, R8 ;  /* 0x000000171b087c23 */ /* 0x000fe20008010108 */
[----:B------:R-:W-:Y:S01]  /*2040*/  FFMA.FTZ R22, R9, UR5, R22 ;  /* 0x0000000509167c23 */ /* 0x000fe20008010016 */
[----:B-1----:R-:W-:-:S03]  /*2050*/  FMUL.FTZ R19, R6, R19 ;  /* 0x0000001306137220 */ /* 0x002fc60000410000 */
[----:B------:R-:W-:Y:S01]  /*2060*/  FFMA.FTZ R9, -R22, UR23, R9 ;  /* 0x0000001716097c23 */ /* 0x000fe20008010109 */
[----:B------:R-:W-:Y:S01]  /*2070*/  FFMA.FTZ R19, R10, UR5, R19 ;  /* 0x000000050a137c23 */ /* 0x000fe20008010013 */
[----:B--2---:R-:W-:-:S03]  /*2080*/  FMUL.FTZ R24, R7, R24 ;  /* 0x0000001807187220 */ /* 0x004fc60000410000 */
[----:B------:R-:W-:Y:S01]  /*2090*/  FFMA.FTZ R10, -R19, UR23, R10 ;  /* 0x00000017130a7c23 */ /* 0x000fe2000801010a */
[C---:B------:R-:W-:Y:S01]  /*20a0*/  IMAD.WIDE R18, R0.reuse, R21, UR8 ;  /* 0x0000000800127e25 */ /* 0x040fe2000f8e0215 */
[----:B0-----:R-:W-:-:S03]  /*20b0*/  IADD3 R0, PT, PT, R0, UR4, RZ ;  /* 0x0000000400007c10 */ /* 0x001fc6000fffe0ff */
        /* <DEDUP_REMOVED lines=9> */
.L_x_260:
[----:B------:R-:W-:Y:S05]  /*2150*/  EXIT ;  /* 0x000000000000794d */ /* 0x000fea0003800000 */
.L_x_259:
[----:B------:R-:W-:Y:S01]  /*2160*/  BSSY.RECONVERGENT B0, `(.L_x_262) ;  /* 0x0000050000007945 */ /* 0x000fe20003800200 */
[----:B------:R-:W0:Y:S01]  /*2170*/  LDCU UR4, c[0x0][0x360] ;  /* 0x00006c00ff0477ac */ /* 0x000e220008000800 */
[----:B------:R-:W1:Y:S01]  /*2180*/  LDCU UR5, c[0x0][0xf94] ;  /* 0x0001f280ff0577ac */ /* 0x000e620008000800 */
[----:B------:R-:W2:Y:S02]  /*2190*/  LDCU.128 UR20, c[0x0][0xf80] ;  /* 0x0001f000ff1477ac */ /* 0x000ea40008000c00 */
.L_x_263:
[----:B---3--:R-:W-:Y:S01]  /*21a0*/  MOV R13, 0x10 ;  /* 0x00000010000d7802 */ /* 0x008fe20000000f00 */
[----:B------:R-:W-:-:S04]  /*21b0*/  HFMA2 R3, -RZ, RZ, 0, 9.5367431640625e-07 ;  /* 0x00000010ff037431 */ /* 0x000fc800000001ff */
[----:B------:R-:W-:-:S04]  /*21c0*/  IMAD.WIDE R12, R0, R13, UR12 ;  /* 0x0000000c000c7e25 */ /* 0x000fc8000f8e020d */
[----:B------:R-:W-:Y:S02]  /*21d0*/  IMAD.WIDE R2, R0, R3, UR10 ;  /* 0x0000000a00027e25 */ /* 0x000fe4000f8e0203 */
[----:B------:R-:W3:Y:S04]  /*21e0*/  LDG.E.128 R12, desc[UR18][R12.64] ;  /* 0x000000120c0c7981 */ /* 0x000ee8000c1e1d00 */
[----:B------:R-:W4:Y:S01]  /*21f0*/  LDG.E.128 R16, desc[UR18][R2.64] ;  /* 0x0000001202107981 */ /* 0x000f22000c1e1d00 */
[----:B------:R-:W-:-:S05]  /*2200*/  MOV R5, 0x10 ;  /* 0x0000001000057802 */ /* 0x000fca0000000f00 */
[----:B------:R-:W-:-:S06]  /*2210*/  IMAD.WIDE R4, R0, R5, UR8 ;  /* 0x0000000800047e25 */ /* 0x000fcc000f8e0205 */
[----:B------:R-:W5:Y:S01]  /*2220*/  LDG.E.128 R4, desc[UR18][R4.64] ;  /* 0x0000001204047981 */ /* 0x000f62000c1e1d00 */
[----:B------:R-:W-:-:S05]  /*2230*/  HFMA2 R9, -RZ, RZ, 0, 9.5367431640625e-07 ;  /* 0x00000010ff097431 */ /* 0x000fca00000001ff */
[----:B------:R-:W-:-:S06]  /*2240*/  IMAD.WIDE R8, R0, R9, UR6 ;  /* 0x0000000600087e25 */ /* 0x000fcc000f8e0209 */
[----:B------:R-:W1:Y:S01]  /*2250*/  LDG.E.128 R8, desc[UR18][R8.64] ;  /* 0x0000001208087981 */ /* 0x000e62000c1e1d00 */
[----:B--2---:R-:W3:Y:S01]  /*2260*/  MUFU.RCP R23, UR22 ;  /* 0x0000001600177d08 */ /* 0x004ee20008001000 */
[----:B------:R-:W-:-:S05]  /*2270*/  MOV R22, UR20 ;  /* 0x0000001400167c02 */ /* 0x000fca0008000f00 */
[----:B------:R-:W-:Y:S01]  /*2280*/  FADD.FTZ R22, -R22, 1 ;  /* 0x3f80000016167421 */ /* 0x000fe20000010100 */
[----:B---3--:R-:W-:Y:S01]  /*2290*/  FMUL.FTZ R20, R12, R23 ;  /* 0x000000170c147220 */ /* 0x008fe20000410000 */
[----:B----4-:R-:W-:-:S03]  /*22a0*/  FMUL.FTZ R21, R16, UR20 ;  /* 0x0000001410157c20 */ /* 0x010fc60008410000 */
[----:B------:R-:W-:Y:S01]  /*22b0*/  FMUL.FTZ R12, R22, R20 ;  /* 0x00000014160c7220 */ /* 0x000fe20000410000 */
[-C--:B------:R-:W-:Y:S01]  /*22c0*/  FMUL.FTZ R16, R13, R23.reuse ;  /* 0x000000170d107220 */ /* 0x080fe20000410000 */
[----:B------:R-:W-:Y:S01]  /*22d0*/  FMUL.FTZ R13, R17, UR20 ;  /* 0x00000014110d7c20 */ /* 0x000fe20008410000 */
[-C--:B------:R-:W-:Y:S01]  /*22e0*/  FMUL.FTZ R17, R15, R23.reuse ;  /* 0x000000170f117220 */ /* 0x080fe20000410000 */
[----:B------:R-:W-:Y:S01]  /*22f0*/  FFMA.FTZ R12, R20, R12, R21 ;  /* 0x0000000c140c7223 */ /* 0x000fe20000010015 */
[----:B------:R-:W-:Y:S01]  /*2300*/  FMUL.FTZ R24, R22, R16 ;  /* 0x0000001016187220 */ /* 0x000fe20000410000 */
[----:B------:R-:W-:Y:S01]  /*2310*/  FMUL.FTZ R21, R14, R23 ;  /* 0x000000170e157220 */ /* 0x000fe20000410000 */
[----:B------:R-:W-:Y:S01]  /*2320*/  FMUL.FTZ R14, R18, UR20 ;  /* 0x00000014120e7c20 */ /* 0x000fe20008410000 */
[----:B------:R-:W-:Y:S01]  /*2330*/  FADD.FTZ R25, R12, UR21 ;  /* 0x000000150c197e21 */ /* 0x000fe20008010000 */
[----:B------:R-:W-:Y:S01]  /*2340*/  FFMA.FTZ R13, R16, R24, R13 ;  /* 0x00000018100d7223 */ /* 0x000fe2000001000d */
[C---:B------:R-:W-:Y:S01]  /*2350*/  FMUL.FTZ R15, R22.reuse, R21 ;  /* 0x00000015160f7220 */ /* 0x040fe20000410000 */
[----:B------:R-:W-:Y:S01]  /*2360*/  FMUL.FTZ R24, R19, UR20 ;  /* 0x0000001413187c20 */ /* 0x000fe20008410000 */
[----:B------:R-:W-:Y:S01]  /*2370*/  FMUL.FTZ R22, R22, R17 ;  /* 0x0000001116167220 */ /* 0x000fe20000410000 */
[----:B------:R-:W-:Y:S01]  /*2380*/  FADD.FTZ R23, R13, UR21 ;  /* 0x000000150d177e21 */ /* 0x000fe20008010000 */
[----:B------:R-:W-:Y:S01]  /*2390*/  FFMA.FTZ R14, R21, R15, R14 ;  /* 0x0000000f150e7223 */ /* 0x000fe2000001000e */
[----:B------:R-:W2:Y:S01]  /*23a0*/  MUFU.SQRT R25, R25 ;  /* 0x0000001900197308 */ /* 0x000ea20000002000 */
[----:B------:R-:W-:-:S02]  /*23b0*/  FFMA.FTZ R15, R17, R22, R24 ;  /* 0x00000016110f7223 */ /* 0x000fc40000010018 */
[----:B------:R-:W-:Y:S01]  /*23c0*/  FADD.FTZ R26, R14, UR21 ;  /* 0x000000150e1a7e21 */ /* 0x000fe20008010000 */
[----:B------:R-:W5:Y:S01]  /*23d0*/  LDC R24, c[0x0][0xf7c] ;  /* 0x0003df00ff187b82 */ /* 0x000f620000000800 */
[----:B------:R-:W-:-:S03]  /*23e0*/  FADD.FTZ R28, R15, UR21 ;  /* 0x000000150f1c7e21 */ /* 0x000fc60008010000 */
[----:B------:R3:W4:Y:S08]  /*23f0*/  MUFU.SQRT R18, R23 ;  /* 0x0000001700127308 */ /* 0x0007300000002000 */
[----:B------:R-:W0:Y:S08]  /*2400*/  MUFU.SQRT R19, R26 ;  /* 0x0000001a00137308 */ /* 0x000e300000002000 */
[----:B------:R-:W-:Y:S01]  /*2410*/  MUFU.SQRT R22, R28 ;  /* 0x0000001c00167308 */ /* 0x000fe20000002000 */
[-C--:B-----5:R-:W-:Y:S01]  /*2420*/  FMUL.FTZ R4, R4, R24.reuse ;  /* 0x0000001804047220 */ /* 0x0a0fe20000410000 */
[----:B---3--:R-:W-:Y:S01]  /*2430*/  FADD.FTZ R23, -R24, 1 ;  /* 0x3f80000018177421 */ /* 0x008fe20000010100 */
[----:B------:R-:W-:-:S05]  /*2440*/  FMUL.FTZ R6, R6, R24 ;  /* 0x0000001806067220 */ /* 0x000fca0000410000 */
[----:B--2---:R-:W2:Y:S01]  /*2450*/  MUFU.RCP R25, R25 ;  /* 0x0000001900197308 */ /* 0x004ea20000001000 */
[----:B------:R-:W-:Y:S01]  /*2460*/  FFMA.FTZ R4, R23, R20, R4 ;  /* 0x0000001417047223 */ /* 0x000fe20000010004 */
[-C--:B------:R-:W-:Y:S01]  /*2470*/  FMUL.FTZ R20, R5, R24.reuse ;  /* 0x0000001805147220 */ /* 0x080fe20000410000 */
[----:B------:R-:W-:Y:S01]  /*2480*/  FMUL.FTZ R24, R7, R24 ;  /* 0x0000001807187220 */ /* 0x000fe20000410000 */
[C---:B------:R-:W-:Y:S01]  /*2490*/  FFMA.FTZ R6, R23.reuse, R21, R6 ;  /* 0x0000001517067223 */ /* 0x040fe20000010006 */
[----:B------:R-:W-:Y:S02]  /*24a0*/  HFMA2 R21, -RZ, RZ, 0, 9.5367431640625e-07 ;  /* 0x00000010ff157431 */ /* 0x000fe400000001ff */
[C---:B------:R-:W-:Y:S01]  /*24b0*/  FFMA.FTZ R5, R23.reuse, R16, R20 ;  /* 0x0000001017057223 */ /* 0x040fe20000010014 */
[----:B------:R-:W-:Y:S01]  /*24c0*/  FFMA.FTZ R7, R23, R17, R24 ;  /* 0x0000001117077223 */ /* 0x000fe20000010018 */
[----:B----4-:R-:W3:Y:S01]  /*24d0*/  MUFU.RCP R18, R18 ;  /* 0x0000001200127308 */ /* 0x010ee20000001000 */
[----:B------:R-:W-:-:S05]  /*24e0*/  MOV R17, 0x10 ;  /* 0x0000001000117802 */ /* 0x000fca0000000f00 */
[----:B------:R-:W-:Y:S02]  /*24f0*/  IMAD.WIDE R16, R0, R17, UR6 ;  /* 0x0000000600107e25 */ /* 0x000fe4000f8e0211 */
[----:B0-----:R-:W0:Y:S02]  /*2500*/  MUFU.RCP R19, R19 ;  /* 0x0000001300137308 */ /* 0x001e240000001000 */
[----:B--2---:R-:W-:-:S04]  /*2510*/  FMUL.FTZ R27, R4, R25 ;  /* 0x00000019041b7220 */ /* 0x004fc80000410000 */
[----:B-1----:R-:W-:Y:S02]  /*2520*/  FFMA.FTZ R27, R8, UR5, R27 ;  /* 0x00000005081b7c23 */ /* 0x002fe4000801001b */
        /* <DEDUP_REMOVED lines=9> */
[C---:B------:R-:W-:Y:S01]  /*25c0*/  IMAD.WIDE R18, R0.reuse, R21, UR8 ;  /* 0x0000000800127e25 */ /* 0x040fe2000f8e0215 */
[----:B------:R-:W-:-:S03]  /*25d0*/  IADD3 R0, PT, PT, R0, UR4, RZ ;  /* 0x0000000400007c10 */ /* 0x000fc6000fffe0ff */
        /* <DEDUP_REMOVED lines=9> */
.L_x_262:
[----:B------:R-:W-:Y:S05]  /*2670*/  EXIT ;  /* 0x000000000000794d */ /* 0x000fea0003800000 */
.L_x_264:
        /* <DEDUP_REMOVED lines=16> */
.L_x_865:


//--------------------- .text._Z25multi_tensor_apply_kernelI18TensorListMetadataILi5EE11AdamFunctorILi5EfN3c104HalfEEJfffff10adamMode_tfEEvlPViT_T0_DpT1_ --------------------------
	.section	.text._Z25multi_tensor_apply_kernelI18TensorListMetadataILi5EE11AdamFunctorILi5EfN3c104HalfEEJfffff10adamMode_tfEEvlPViT_T0_DpT1_,"ax",@progbits
	.align	128
        .global         _Z25multi_tensor_apply_kernelI18TensorListMetadataILi5EE11AdamFunctorILi5EfN3c104HalfEEJfffff10adamMode_tfEEvlPViT_T0_DpT1_
        .type           _Z25multi_tensor_apply_kernelI18TensorListMetadataILi5EE11AdamFunctorILi5EfN3c104HalfEEJfffff10adamMode_tfEEvlPViT_T0_DpT1_,@function
        .size           _Z25multi_tensor_apply_kernelI18TensorListMetadataILi5EE11AdamFunctorILi5EfN3c104HalfEEJfffff10adamMode_tfEEvlPViT_T0_DpT1_,(.L_x_866 - _Z25multi_tensor_apply_kernelI18TensorListMetadataILi5EE11AdamFunctorILi5EfN3c104HalfEEJfffff10adamMode_tfEEvlPViT_T0_DpT1_)
        .other          _Z25multi_tensor_apply_kernelI18TensorListMetadataILi5EE11AdamFunctorILi5EfN3c104HalfEEJfffff10adamMode_tfEEvlPViT_T0_DpT1_,@"STO_CUDA_ENTRY STV_DEFAULT"
_Z25multi_tensor_apply_kernelI18TensorListMetadataILi5EE11AdamFunctorILi5EfN3c104HalfEEJfffff10adamMode_tfEEvlPViT_T0_DpT1_:
.text._Z25multi_tensor_apply_kernelI18TensorListMetadataILi5EE11AdamFunctorILi5EfN3c104HalfEEJfffff10adamMode_tfEEvlPViT_T0_DpT1_:
        /* <DEDUP_REMOVED lines=15> */
[----:B------:R-:W3:Y:S01]  /*00f0*/  LDCU.64 UR4, c[0x0][UR7+0x380] ;  /* 0x00007000070477ac */ /* 0x000ee20008000a00 */
[----:B------:R-:W4:Y:S01]  /*0100*/  LDCU UR16, c[0x0][UR7+0x830] ;  /* 0x00010600071077ac */ /* 0x000f220008000800 */
[----:B------:R-:W5:Y:S01]  /*0110*/  LDCU.64 UR12, c[0x0][UR7+0x650] ;  /* 0x0000ca00070c77ac */ /* 0x000f620008000a00 */
[----:B------:R-:W2:Y:S01]  /*0120*/  LDCU.64 UR14, c[0x0][UR7+0x740] ;  /* 0x0000e800070e77ac */ /* 0x000ea20008000a00 */
[----:B0-----:R-:W-:Y:S02]  /*0130*/  UIMAD.WIDE UR8, UR17, 0x4, UR8 ;  /* 0x00000004110878a5 */ /* 0x001fe4000f8e0208 */
[----:B-1----:R-:W-:Y:S02]  /*0140*/  UIMAD.WIDE UR10, UR17, 0x4, UR10 ;  /* 0x00000004110a78a5 */ /* 0x002fe4000f8e020a */
[----:B---3--:R-:W-:-:S02]  /*0150*/  UIMAD.WIDE UR6, UR17, 0x4, UR4 ;  /* 0x00000004110678a5 */ /* 0x008fc4000f8e0204 */
[----:B----4-:R-:W-:Y:S01]  /*0160*/  UIADD3 UR16, UPT, UPT, UR16, -UR17, URZ ;  /* 0x8000001110107290 */ /* 0x010fe2000fffe0ff */
[----:B------:R-:W-:Y:S01]  /*0170*/  MOV R0, UR8 ;  /* 0x0000000800007c02 */ /* 0x000fe20008000f00 */
[----:B------:R-:W-:Y:S01]  /*0180*/  ULOP3.LUT UP1, URZ, UR6, 0xf, URZ, 0xc0, !UPT ;  /* 0x0000000f06ff7892 */ /* 0x000fe2000f82c0ff */
[----:B------:R-:W-:Y:S01]  /*0190*/  MOV R2, UR10 ;  /* 0x0000000a00027c02 */ /* 0x000fe20008000f00 */
[----:B-----5:R-:W-:Y:S01]  /*01a0*/  UIMAD.WIDE UR12, UR17, 0x2, UR12 ;  /* 0x00000002110c78a5 */ /* 0x020fe2000f8e020c */
[----:B------:R-:W-:Y:S01]  /*01b0*/  LOP3.LUT P2, RZ, R0, 0xf, RZ, 0xc0, !PT ;  /* 0x0000000f00ff7812 */ /* 0x000fe2000784c0ff */
[----:B------:R-:W-:Y:S01]  /*01c0*/  ULOP3.LUT UP0, URZ, UR16, 0x3, UR18, 0xc8, !UPT ;  /* 0x0000000310ff7892 */ /* 0x000fe2000f80c812 */
[----:B------:R-:W-:Y:S01]  /*01d0*/  LOP3.LUT P0, RZ, R2, 0xf, RZ, 0xc0, !PT ;  /* 0x0000000f02ff7812 */ /* 0x000fe2000780c0ff */
[----:B--2---:R-:W-:Y:S01]  /*01e0*/  UIMAD.WIDE UR14, UR17, 0x2, UR14 ;  /* 0x00000002110e78a5 */ /* 0x004fe2000f8e020e */
[----:B------:R-:W-:Y:S02]  /*01f0*/  PLOP3.LUT P3, PT, PT, PT, UP1, 0x80, 0x8 ;  /* 0x000000000008781c */ /* 0x000fe40003f6f018 */
[----:B------:R-:W-:-:S02]  /*0200*/  MOV R2, UR12 ;  /* 0x0000000c00027c02 */ /* 0x000fc40008000f00 */
[----:B------:R-:W-:Y:S02]  /*0210*/  PLOP3.LUT P4, PT, PT, PT, UP0, 0x80, 0x8 ;  /* 0x000000000008781c */ /* 0x000fe40003f8f008 */
[----:B------:R-:W-:Y:S02]  /*0220*/  MOV R0, UR14 ;  /* 0x0000000e00007c02 */ /* 0x000fe40008000f00 */
[----:B------:R-:W-:Y:S02]  /*0230*/  LOP3.LUT P1, RZ, R2, 0x7, RZ, 0xc0, !PT ;  /* 0x0000000702ff7812 */ /* 0x000fe4000782c0ff */
[----:B------:R-:W-:Y:S02]  /*0240*/  LOP3.LUT R0, R0, 0x7, RZ, 0xc0, !PT ;  /* 0x0000000700007812 */ /* 0x000fe400078ec0ff */
[----:B------:R-:W-:Y:S02]  /*0250*/  PLOP3.LUT P2, PT, P2, P3, P4, 0x1, 0x0 ;  /* 0x000000000000781c */ /* 0x000fe40001746041 */
[----:B------:R-:W-:-:S02]  /*0260*/  ISETP.NE.AND P3, PT, R0, RZ, PT ;  /* 0x000000ff0000720c */ /* 0x000fc40003f65270 */
[----:B------:R-:W-:-:S13]  /*0270*/  PLOP3.LUT P0, PT, P1, P2, P0, 0x4, 0x0 ;  /* 0x000000000000781c */ /* 0x000fda0000f04004 */
[----:B------:R-:W-:Y:S05]  /*0280*/  @P0 BRA !P3, `(.L_x_265) ;  /* 0x0000001800c40947 */ /* 0x000fea0005800000 */
        /* <DEDUP_REMOVED lines=11> */
[----:B------:R-:W0:Y:S01]  /*0340*/  S2R R22, SR_TID.X ;  /* 0x0000000000167919 */ /* 0x000e220000002100 */
[----:B------:R-:W1:Y:S01]  /*0350*/  LDCU UR16, c[0x0][0xf94] ;  /* 0x0001f280ff1077ac */ /* 0x000e620008000800 */
[----:B------:R-:W2:Y:S01]  /*0360*/  LDCU UR22, c[0x0][0xf84] ;  /* 0x0001f080ff1677ac */ /* 0x000ea20008000800 */
[----:B------:R-:W3:Y:S01]  /*0370*/  LDCU.64 UR18, c[0x0][0xf88] ;  /* 0x0001f100ff1277ac */ /* 0x000ee20008000a00 */
[----:B------:R-:W-:-:S05]  /*0380*/  UMOV UR4, URZ ;  /* 0x000000ff00047c82 */ /* 0x000fca0008000000 */
.L_x_275:
[----:B0-----:R-:W-:Y:S01]  /*0390*/  IADD3 R25, PT, PT, R22, UR4, RZ ;  /* 0x0000000416197c10 */ /* 0x001fe2000fffe0ff */
[----:B----4-:R-:W-:Y:S01]  /*03a0*/  HFMA2 R6, -RZ, RZ, 0, 1.1920928955078125e-07 ;  /* 0x00000002ff067431 */ /* 0x010fe200000001ff */
[----:B------:R-:W-:Y:S02]  /*03b0*/  MOV R28, 0x2 ;  /* 0x00000002001c7802 */ /* 0x000fe40000000f00 */
[C---:B------:R-:W-:Y:S02]  /*03c0*/  IADD3 R21, PT, PT, R25.reuse, UR17, RZ ;  /* 0x0000001119157c10 */ /* 0x040fe4000fffe0ff */
[----:B------:R-:W-:Y:S02]  /*03d0*/  ISETP.GE.AND P0, PT, R25, UR5, PT ;  /* 0x0000000519007c0c */ /* 0x000fe4000bf06270 */
[C---:B------:R-:W-:Y:S02]  /*03e0*/  ISETP.GE.AND P1, PT, R21.reuse, UR5, PT ;  /* 0x0000000515007c0c */ /* 0x040fe4000bf26270 */
[----:B------:R-:W-:-:S02]  /*03f0*/  IADD3 R11, PT, PT, R21, UR17, RZ ;  /* 0x00000011150b7c10 */ /* 0x000fc4000fffe0ff */
[----:B------:R-:W-:Y:S02]  /*0400*/  MOV R0, 0x4 ;  /* 0x0000000400007802 */ /* 0x000fe40000000f00 */
[----:B------:R-:W-:Y:S02]  /*0410*/  ISETP.GE.AND P2, PT, R11, UR5, PT ;  /* 0x000000050b007c0c */ /* 0x000fe4000bf46270 */
[----:B-1-3--:R-:W-:-:S05]  /*0420*/  CS2R R16, SRZ ;  /* 0x0000000000107805 */ /* 0x00afca000001ff00 */
[----:B------:R-:W-:-:S05]  /*0430*/  @!P1 IMAD.WIDE R6, R21, R6, UR12 ;  /* 0x0000000c15069e25 */ /* 0x000fca000f8e0206 */
[----:B------:R0:W4:Y:S01]  /*0440*/  @!P1 LDG.E.U16 R27, desc[UR20][R6.64] ;  /* 0x00000014061b9981 */ /* 0x000122000c1e1500 */
[----:B------:R-:W-:Y:S01]  /*0450*/  MOV R2, 0x2 ;  /* 0x0000000200027802 */ /* 0x000fe20000000f00 */
[----:B------:R-:W-:Y:S02]  /*0460*/  HFMA2 R12, -RZ, RZ, 0, 2.384185791015625e-07 ;  /* 0x00000004ff0c7431 */ /* 0x000fe400000001ff */
[----:B------:R-:W-:-:S04]  /*0470*/  @!P2 IMAD.WIDE R28, R11, R28, UR12 ;  /* 0x0000000c0b1cae25 */ /* 0x000fc8000f8e021c */
[----:B0-----:R-:W-:-:S04]  /*0480*/  @!P0 IMAD.WIDE R6, R25, R0, UR8 ;  /* 0x0000000819068e25 */ /* 0x001fc8000f8e0200 */
[----:B------:R-:W-:Y:S02]  /*0490*/  HFMA2 R18, -RZ, RZ, 0, 2.384185791015625e-07 ;  /* 0x00000004ff127431 */ /* 0x000fe400000001ff */
[----:B------:R-:W-:Y:S02]  /*04a0*/  HFMA2 R4, -RZ, RZ, 0, 2.384185791015625e-07 ;  /* 0x00000004ff047431 */ /* 0x000fe400000001ff */
[C---:B------:R-:W-:Y:S01]  /*04b0*/  @!P0 IMAD.WIDE R2, R25.reuse, R2, UR12 ;  /* 0x0000000c19028e25 */ /* 0x040fe2000f8e0202 */
[----:B------:R0:W5:Y:S03]  /*04c0*/  @!P0 LDG.E R16, desc[UR20][R6.64] ;  /* 0x0000001406108981 */ /* 0x000166000c1e1900 */
[----:B------:R-:W-:Y:S02]  /*04d0*/  HFMA2 R14, -RZ, RZ, 0, 2.384185791015625e-07 ;  /* 0x00000004ff0e7431 */ /* 0x000fe400000001ff */
[----:B------:R-:W-:Y:S01]  /*04e0*/  @!P0 IMAD.WIDE R12, R25, R12, UR10 ;  /* 0x0000000a190c8e25 */ /* 0x000fe2000f8e020c */
[----:B------:R-:W-:Y:S01]  /*04f0*/  MOV R20, RZ ;  /* 0x000000ff00147202 */ /* 0x000fe20000000f00 */
[----:B------:R-:W2:Y:S01]  /*0500*/  @!P2 LDG.E.U16 R28, desc[UR20][R28.64] ;  /* 0x000000141c1ca981 */ /* 0x000ea2000c1e1500 */
[----:B0-----:R-:W-:Y:S01]  /*0510*/  IADD3 R7, PT, PT, R11, UR17, RZ ;  /* 0x000000110b077c10 */ /* 0x001fe2000fffe0ff */
[----:B------:R-:W-:-:S02]  /*0520*/  HFMA2 R26, -RZ, RZ, 0, 0 ;  /* 0x00000000ff1a7431 */ /* 0x000fc400000001ff */
[----:B------:R-:W-:Y:S01]  /*0530*/  @!P1 IMAD.WIDE R18, R21, R18, UR6 ;  /* 0x0000000615129e25 */ /* 0x000fe2000f8e0212 */
[----:B------:R0:W5:Y:S01]  /*0540*/  @!P0 LDG.E R17, desc[UR20][R12.64] ;  /* 0x000000140c118981 */ /* 0x000162000c1e1900 */
[----:B------:R-:W-:Y:S02]  /*0550*/  ISETP.GE.AND P3, PT, R7, UR5, PT ;  /* 0x0000000507007c0c */ /* 0x000fe4000bf66270 */
[----:B------:R-:W-:Y:S01]  /*0560*/  CS2R R8, SRZ ;  /* 0x0000000000087805 */ /* 0x000fe2000001ff00 */
[----:B------:R-:W-:Y:S01]  /*0570*/  @!P0 IMAD.WIDE R4, R25, R4, UR6 ;  /* 0x0000000619048e25 */ /* 0x000fe2000f8e0204 */
[----:B------:R1:W3:Y:S01]  /*0580*/  @!P0 LDG.E.U16 R29, desc[UR20][R2.64] ;  /* 0x00000014021d8981 */ /* 0x0002e2000c1e1500 */
[----:B------:R-:W-:Y:S02]  /*0590*/  MOV R10, RZ ;  /* 0x000000ff000a7202 */ /* 0x000fe40000000f00 */
[----:B------:R-:W-:Y:S02]  /*05a0*/  HFMA2 R23, -RZ, RZ, 0, 2.384185791015625e-07 ;  /* 0x00000004ff177431 */ /* 0x000fe400000001ff */
[C---:B------:R-:W-:Y:S01]  /*05b0*/  @!P1 IMAD.WIDE R14, R21.reuse, R14, UR8 ;  /* 0x00000008150e9e25 */ /* 0x040fe2000f8e020e */
[----:B------:R-:W-:Y:S01]  /*05c0*/  MOV R24, 0x4 ;  /* 0x0000000400187802 */ /* 0x000fe20000000f00 */
[----:B------:R1:W5:Y:S02]  /*05d0*/  @!P1 LDG.E R20, desc[UR20][R18.64] ;  /* 0x0000001412149981 */ /* 0x000364000c1e1900 */
[----:B0-----:R-:W-:-:S04]  /*05e0*/  @!P1 IMAD.WIDE R12, R21, R0, UR10 ;  /* 0x0000000a150c9e25 */ /* 0x001fc8000f8e0200 */
[----:B------:R-:W-:Y:S01]  /*05f0*/  HFMA2 R6, -RZ, RZ, 0, 0 ;  /* 0x00000000ff067431 */ /* 0x000fe200000001ff */
[----:B------:R0:W5:Y:S01]  /*0600*/  @!P0 LDG.E R26, desc[UR20][R4.64] ;  /* 0x00000014041a8981 */ /* 0x000162000c1e1900 */
[----:B-1----:R-:W-:-:S03]  /*0610*/  MOV R2, 0x4 ;  /* 0x0000000400027802 */ /* 0x002fc60000000f00 */
[----:B------:R1:W5:Y:S01]  /*0620*/  @!P1 LDG.E R10, desc[UR20][R14.64] ;  /* 0x000000140e0a9981 */ /* 0x000362000c1e1900 */
[C---:B------:R-:W-:Y:S01]  /*0630*/  @!P2 IMAD.WIDE R18, R11.reuse, R0, UR8 ;  /* 0x000000080b12ae25 */ /* 0x040fe2000f8e0200 */
[----:B------:R-:W-:Y:S02]  /*0640*/  MOV R0, 0x2 ;  /* 0x0000000200007802 */ /* 0x000fe40000000f00 */
[----:B------:R1:W5:Y:S01]  /*0650*/  @!P1 LDG.E R9, desc[UR20][R12.64] ;  /* 0x000000140c099981 */ /* 0x000362000c1e1900 */
[C---:B------:R-:W-:Y:S01]  /*0660*/  @!P2 IMAD.WIDE R2, R11.reuse, R2, UR6 ;  /* 0x000000060b02ae25 */ /* 0x040fe2000f8e0202 */
[----:B0-----:R-:W-:Y:S02]  /*0670*/  CS2R R4, SRZ ;  /* 0x0000000000047805 */ /* 0x001fe4000001ff00 */
[----:B------:R0:W5:Y:S01]  /*0680*/  @!P2 LDG.E R6, desc[UR20][R18.64] ;  /* 0x000000141206a981 */ /* 0x000162000c1e1900 */
[----:B-1----:R-:W-:-:S03]  /*0690*/  @!P2 IMAD.WIDE R14, R11, R24, UR10 ;  /* 0x0000000a0b0eae25 */ /* 0x002fc6000f8e0218 */
[----:B------:R1:W5:Y:S01]  /*06a0*/  @!P2 LDG.E R8, desc[UR20][R2.64] ;  /* 0x000000140208a981 */ /* 0x000362000c1e1900 */
[----:B------:R-:W-:-:S03]  /*06b0*/  @!P3 IMAD.WIDE R12, R7, R23, UR6 ;  /* 0x00000006070cbe25 */ /* 0x000fc6000f8e0217 */
[----:B------:R1:W5:Y:S01]  /*06c0*/  @!P2 LDG.E R5, desc[UR20][R14.64] ;  /* 0x000000140e05a981 */ /* 0x000362000c1e1900 */
[C---:B0-----:R-:W-:Y:S01]  /*06d0*/  @!P3 IMAD.WIDE R18, R7.reuse, R0, UR12 ;  /* 0x0000000c0712be25 */ /* 0x041fe2000f8e0200 */
[----:B------:R-:W-:Y:S02]  /*06e0*/  MOV R0, RZ ;  /* 0x000000ff00007202 */ /* 0x000fe40000000f00 */
[----:B------:R0:W5:Y:S01]  /*06f0*/  @!P3 LDG.E R4, desc[UR20][R12.64] ;  /* 0x000000140c04b981 */ /* 0x000162000c1e1900 */
[----:B-1----:R-:W-:Y:S01]  /*0700*/  HFMA2 R2, -RZ, RZ, 0, 0 ;  /* 0x00000000ff027431 */ /* 0x002fe200000001ff */
[----:B------:R-:W-:Y:S02]  /*0710*/  BSSY.RECONVERGENT B0, `(.L_x_267) ;  /* 0x000002d000007945 */ /* 0x000fe40003800200 */
[----:B------:R1:W5:Y:S01]  /*0720*/  @!P3 LDG.E.U16 R3, desc[UR20][R18.64] ;  /* 0x000000141203b981 */ /* 0x000362000c1e1500 */
[----:B------:R-:W-:-:S04]  /*0730*/  @!P3 IMAD.WIDE R14, R7, R24, UR8 ;  /* 0x00000008070ebe25 */ /* 0x000fc8000f8e0218 */
[----:B0-----:R-:W-:Y:S01]  /*0740*/  @!P3 IMAD.WIDE R12, R7, R23, UR10 ;  /* 0x0000000a070cbe25 */ /* 0x001fe2000f8e0217 */
[----:B------:R0:W5:Y:S04]  /*0750*/  @!P3 LDG.E R2, desc[UR20][R14.64] ;  /* 0x000000140e02b981 */ /* 0x000168000c1e1900 */
[----:B------:R0:W5:Y:S01]  /*0760*/  @!P3 LDG.E R0, desc[UR20][R12.64] ;  /* 0x000000140c00b981 */ /* 0x000162000c1e1900 */
[----:B------:R-:W-:Y:S01]  /*0770*/  HFMA2 R23, -RZ, RZ, 0, 0 ;  /* 0x00000000ff177431 */ /* 0x000fe200000001ff */
[----:B------:R-:W-:Y:S01]  /*0780*/  MOV R24, RZ ;  /* 0x000000ff00187202 */ /* 0x000fe20000000f00 */
[----:B-1----:R-:W-:Y:S02]  /*0790*/  HFMA2 R18, -RZ, RZ, 0, 0 ;  /* 0x00000000ff127431 */ /* 0x002fe400000001ff */
[----:B----4-:R-:W-:-:S02]  /*07a0*/  @!P1 HADD2.F32 R23, -RZ, R27.H0_H0 ;  /* 0x2000001bff179230 */ /* 0x010fc40000004100 */
[----:B--2---:R-:W-:Y:S02]  /*07b0*/  @!P2 HADD2.F32 R24, -RZ, R28.H0_H0 ;  /* 0x2000001cff18a230 */ /* 0x004fe40000004100 */
[----:B---3--:R-:W-:Y:S01]  /*07c0*/  @!P0 HADD2.F32 R18, -RZ, R29.H0_H0 ;  /* 0x2000001dff128230 */ /* 0x008fe20000004100 */
[----:B0-----:R-:W-:Y:S06]  /*07d0*/  @P0 BRA `(.L_x_268) ;  /* 0x0000000000800947 */ /* 0x001fec0003800000 */
[----:B------:R-:W0:Y:S08]  /*07e0*/  LDC.64 R12, c[0x0][0xf88] ;  /* 0x0003e200ff0c7b82 */ /* 0x000e300000000a00 */
[----:B------:R-:W1:Y:S08]  /*07f0*/  LDC.64 R14, c[0x0][0xf80] ;  /* 0x0003e000ff0e7b82 */ /* 0x000e700000000a00 */
[----:B------:R-:W2:Y:S01]  /*0800*/  LDC R19, c[0x0][0xf7c] ;  /* 0x0003df00ff137b82 */ /* 0x000ea20000000800 */
[----:B0-----:R-:W0:Y:S01]  /*0810*/  MUFU.RCP R27, R12 ;  /* 0x0000000c001b7308 */ /* 0x001e220000001000 */
[----:B-1----:R-:W-:Y:S01]  /*0820*/  FADD.FTZ R29, -R14, 1 ;  /* 0x3f8000000e1d7421 */ /* 0x002fe20000010100 */
[----:B-----5:R-:W-:Y:S01]  /*0830*/  FMUL.FTZ R17, R17, R14 ;  /* 0x0000000e11117220 */ /* 0x020fe20000410000 */
[----:B0-----:R-:W-:Y:S01]  /*0840*/  FMUL.FTZ R18, R27, R18 ;  /* 0x000000121b127220 */ /* 0x001fe20000410000 */
[----:B--2---:R-:W-:Y:S01]  /*0850*/  FMUL.FTZ R27, R16, R19 ;  /* 0x00000013101b7220 */ /* 0x004fe20000410000 */
[----:B------:R-:W-:Y:S01]  /*0860*/  FADD.FTZ R19, -R19, 1 ;  /* 0x3f80000013137421 */ /* 0x000fe20000010100 */
[----:B------:R-:W-:Y:S01]  /*0870*/  MOV R16, 0x4 ;  /* 0x0000000400107802 */ /* 0x000fe20000000f00 */
[----:B------:R-:W-:-:S02]  /*0880*/  FMUL.FTZ R14, R18, R29 ;  /* 0x0000001d120e7220 */ /* 0x000fc40000410000 */
[C---:B------:R-:W-:Y:S02]  /*0890*/  FFMA.FTZ R27, R18.reuse, R19, R27 ;  /* 0x00000013121b7223 */ /* 0x040fe4000001001b */
[----:B------:R-:W-:Y:S01]  /*08a0*/  FFMA.FTZ R29, R18, R14, R17 ;  /* 0x0000000e121d7223 */ /* 0x000fe20000010011 */
[----:B------:R-:W-:Y:S01]  /*08b0*/  MOV R18, 0x4 ;  /* 0x0000000400127802 */ /* 0x000fe20000000f00 */
[----:B------:R-:W-:-:S04]  /*08c0*/  IMAD.WIDE R16, R25, R16, UR8 ;  /* 0x0000000819107e25 */ /* 0x000fc8000f8e0210 */
[----:B------:R-:W-:Y:S01]  /*08d0*/  IMAD.WIDE R18, R25, R18, UR10 ;  /* 0x0000000a19127e25 */ /* 0x000fe2000f8e0212 */
[----:B------:R0:W-:Y:S04]  /*08e0*/  STG.E desc[UR20][R16.64], R27 ;  /* 0x0000001b10007986 */ /* 0x0001e8000c101914 */
[----:B------:R1:W-:Y:S04]  /*08f0*/  STG.E desc[UR20][R18.64], R29 ;  /* 0x0000001d12007986 */ /* 0x0003e8000c101914 */
[----:B------:R-:W2:Y:S01]  /*0900*/  LDG.E R14, desc[UR20][R16.64] ;  /* 0x00000014100e7981 */ /* 0x000ea2000c1e1900 */
[----:B------:R-:W3:Y:S02]  /*0910*/  MUFU.SQRT R12, R29 ;  /* 0x0000001d000c7308 */ /* 0x000ee40000002000 */
[----:B---3--:R-:W-:Y:S01]  /*0920*/  FADD.FTZ R28, R12, R15 ;  /* 0x0000000f0c1c7221 */ /* 0x008fe20000010000 */
[----:B------:R-:W-:-:S05]  /*0930*/  MOV R12, 0x4 ;  /* 0x00000004000c7802 */ /* 0x000fca0000000f00 */
[----:B------:R-:W2:Y:S02]  /*0940*/  MUFU.RCP R15, R28 ;  /* 0x0000001c000f7308 */ /* 0x000ea40000001000 */
[----:B--2---:R-:W-:Y:S01]  /*0950*/  FMUL.FTZ R15, R14, R15 ;  /* 0x0000000f0e0f7220 */ /* 0x004fe20000410000 */
[----:B------:R-:W-:-:S03]  /*0960*/  MOV R14, 0x2 ;  /* 0x00000002000e7802 */ /* 0x000fc60000000f00 */
[----:B------:R-:W-:-:S04]  /*0970*/  FFMA.FTZ R15, R26, UR16, R15 ;  /* 0x000000101a0f7c23 */ /* 0x000fc8000801000f */
[----:B------:R-:W-:Y:S01]  /*0980*/  FFMA.FTZ R26, -R15, R13, R26 ;  /* 0x0000000d0f1a7223 */ /* 0x000fe2000001011a */
[----:B------:R-:W-:-:S04]  /*0990*/  IMAD.WIDE R12, R25, R12, UR6 ;  /* 0x00000006190c7e25 */ /* 0x000fc8000f8e020c */
[----:B0-----:R-:W-:Y:S01]  /*09a0*/  F2FP.F16.F32.PACK_AB R17, RZ, R26 ;  /* 0x0000001aff11723e */ /* 0x001fe200000000ff */
[----:B------:R-:W-:Y:S01]  /*09b0*/  IMAD.WIDE R14, R25, R14, UR14 ;  /* 0x0000000e190e7e25 */ /* 0x000fe2000f8e020e */
[----:B------:R1:W-:Y:S04]  /*09c0*/  STG.E desc[UR20][R12.64], R26 ;  /* 0x0000001a0c007986 */ /* 0x0003e8000c101914 */
[----:B------:R1:W-:Y:S02]  /*09d0*/  STG.E.U16 desc[UR20][R14.64], R17 ;  /* 0x000000110e007986 */ /* 0x0003e4000c101514 */
.L_x_268:
[----:B------:R-:W-:Y:S05]  /*09e0*/  BSYNC.RECONVERGENT B0 ;  /* 0x0000000000007941 */ /* 0x000fea0003800200 */
.L_x_267:
[----:B------:R-:W0:Y:S01]  /*09f0*/  LDC R25, c[0x0][0xf80] ;  /* 0x0003e000ff197b82 */ /* 0x000e220000000800 */
[----:B------:R-:W-:Y:S07]  /*0a00*/  BSSY.RECONVERGENT B0, `(.L_x_269) ;  /* 0x0000022000007945 */ /* 0x000fee0003800200 */
[----:B------:R-:W2:Y:S01]  /*0a10*/  LDC R27, c[0x0][0xf7c] ;  /* 0x0003df00ff1b7b82 */ /* 0x000ea20000000800 */
[----:B------:R-:W-:Y:S05]  /*0a20*/  @P1 BRA `(.L_x_270) ;  /* 0x00000000007c1947 */ /* 0x000fea0003800000 */
[----:B-1----:R-:W1:Y:S01]  /*0a30*/  LDC.64 R12, c[0x0][0xf88] ;  /* 0x0003e200ff0c7b82 */ /* 0x002e620000000a00 */
[----:B------:R-:W-:Y:S01]  /*0a40*/  MOV R18, 0x4 ;  /* 0x0000000400127802 */ /* 0x000fe20000000f00 */
[----:B--2--5:R-:W-:Y:S01]  /*0a50*/  FMUL.FTZ R17, R10, R27 ;  /* 0x0000001b0a117220 */ /* 0x024fe20000410000 */
[----:B------:R-:W-:Y:S01]  /*0a60*/  FADD.FTZ R16, -R27, 1 ;  /* 0x3f8000001b107421 */ /* 0x000fe20000010100 */
[----:B------:R-:W-:-:S04]  /*0a70*/  HFMA2 R26, -RZ, RZ, 0, 2.384185791015625e-07 ;  /* 0x00000004ff1a7431 */ /* 0x000fc800000001ff */
[----:B------:R-:W2:Y:S01]  /*0a80*/  LDC.64 R14, c[0x0][0xf80] ;  /* 0x0003e000ff0e7b82 */ /* 0x000ea20000000a00 */
[----:B-1----:R-:W1:Y:S01]  /*0a90*/  MUFU.RCP R12, R12 ;  /* 0x0000000c000c7308 */ /* 0x002e620000001000 */
[----:B--2---:R-:W-:Y:S01]  /*0aa0*/  FMUL.FTZ R9, R9, R14 ;  /* 0x0000000e09097220 */ /* 0x004fe20000410000 */
[----:B------:R-:W-:Y:S01]  /*0ab0*/  FADD.FTZ R19, -R14, 1 ;  /* 0x3f8000000e137421 */ /* 0x000fe20000010100 */
[----:B-1----:R-:W-:-:S04]  /*0ac0*/  FMUL.FTZ R14, R12, R23 ;  /* 0x000000170c0e7220 */ /* 0x002fc80000410000 */
[-C--:B------:R-:W-:Y:S01]  /*0ad0*/  FMUL.FTZ R10, R19, R14.reuse ;  /* 0x0000000e130a7220 */ /* 0x080fe20000410000 */
[----:B------:R-:W-:Y:S01]  /*0ae0*/  FFMA.FTZ R23, R16, R14, R17 ;  /* 0x0000000e10177223 */ /* 0x000fe20000010011 */
[----:B------:R-:W-:-:S04]  /*0af0*/  IMAD.WIDE R18, R21, R18, UR8 ;  /* 0x0000000815127e25 */ /* 0x000fc8000f8e0212 */
[----:B------:R-:W-:Y:S01]  /*0b00*/  FFMA.FTZ R9, R14, R10, R9 ;  /* 0x0000000a0e097223 */ /* 0x000fe20000010009 */
[----:B------:R-:W-:Y:S01]  /*0b10*/  IMAD.WIDE R16, R21, R26, UR10 ;  /* 0x0000000a15107e25 */ /* 0x000fe2000f8e021a */
[----:B------:R-:W-:Y:S04]  /*0b20*/  STG.E desc[UR20][R18.64], R23 ;  /* 0x0000001712007986 */ /* 0x000fe8000c101914 */
[----:B------:R1:W-:Y:S04]  /*0b30*/  STG.E desc[UR20][R16.64], R9 ;  /* 0x0000000910007986 */ /* 0x0003e8000c101914 */
[----:B------:R-:W2:Y:S01]  /*0b40*/  LDG.E R12, desc[UR20][R18.64] ;  /* 0x00000014120c7981 */ /* 0x000ea2000c1e1900 */
[----:B------:R-:W3:Y:S01]  /*0b50*/  MUFU.SQRT R10, R9 ;  /* 0x00000009000a7308 */ /* 0x000ee20000002000 */
[----:B------:R-:W-:-:S02]  /*0b60*/  HFMA2 R14, -RZ, RZ, 0, 1.1920928955078125e-07 ;  /* 0x00000002ff0e7431 */ /* 0x000fc400000001ff */
[----:B---3--:R-:W-:-:S05]  /*0b70*/  FADD.FTZ R10, R10, R15 ;  /* 0x0000000f0a0a7221 */ /* 0x008fca0000010000 */
[----:B------:R-:W2:Y:S02]  /*0b80*/  MUFU.RCP R15, R10 ;  /* 0x0000000a000f7308 */ /* 0x000ea40000001000 */
[----:B--2---:R-:W-:Y:S01]  /*0b90*/  FMUL.FTZ R15, R12, R15 ;  /* 0x0000000f0c0f7220 */ /* 0x004fe20000410000 */
[----:B------:R-:W-:-:S03]  /*0ba0*/  MOV R12, 0x4 ;  /* 0x00000004000c7802 */ /* 0x000fc60000000f00 */
[----:B------:R-:W-:-:S04]  /*0bb0*/  FFMA.FTZ R15, R20, UR16, R15 ;  /* 0x00000010140f7c23 */ /* 0x000fc8000801000f */
[----:B------:R-:W-:Y:S01]  /*0bc0*/  FFMA.FTZ R29, -R15, R13, R20 ;  /* 0x0000000d0f1d7223 */ /* 0x000fe20000010114 */
[----:B------:R-:W-:-:S04]  /*0bd0*/  IMAD.WIDE R12, R21, R12, UR6 ;  /* 0x00000006150c7e25 */ /* 0x000fc8000f8e020c */
[----:B-1----:R-:W-:Y:S01]  /*0be0*/  F2FP.F16.F32.PACK_AB R17, RZ, R29 ;  /* 0x0000001dff11723e */ /* 0x002fe200000000ff */
[----:B------:R-:W-:Y:S01]  /*0bf0*/  IMAD.WIDE R14, R21, R14, UR14 ;  /* 0x0000000e150e7e25 */ /* 0x000fe2000f8e020e */
[----:B------:R3:W-:Y:S04]  /*0c00*/  STG.E desc[UR20][R12.64], R29 ;  /* 0x0000001d0c007986 */ /* 0x0007e8000c101914 */
[----:B------:R3:W-:Y:S02]  /*0c10*/  STG.E.U16 desc[UR20][R14.64], R17 ;  /* 0x000000110e007986 */ /* 0x0007e4000c101514 */
.L_x_270:
[----:B------:R-:W-:Y:S05]  /*0c20*/  BSYNC.RECONVERGENT B0 ;  /* 0x0000000000007941 */ /* 0x000fea0003800200 */
.L_x_269:
[----:B------:R-:W-:Y:S01]  /*0c30*/  BSSY.RECONVERGENT B0, `(.L_x_271) ;  /* 0x0000020000007945 */ /* 0x000fe20003800200 */
[----:B-----5:R-:W-:Y:S01]  /*0c40*/  MOV R9, RZ ;  /* 0x000000ff00097202 */ /* 0x020fe20000000f00 */
[----:B--2---:R-:W-:Y:S01]  /*0c50*/  FADD.FTZ R10, -R27, 1 ;  /* 0x3f8000001b0a7421 */ /* 0x004fe20000010100 */
[----:B0-----:R-:W-:Y:S01]  /*0c60*/  FADD.FTZ R16, -R25, 1 ;  /* 0x3f80000019107421 */ /* 0x001fe20000010100 */
[----:B------:R-:W-:Y:S06]  /*0c70*/  @P2 BRA `(.L_x_272) ;  /* 0x00000000006c2947 */ /* 0x000fec0003800000 */
[----:B-1-3--:R-:W0:Y:S01]  /*0c80*/  MUFU.RCP R13, UR18 ;  /* 0x00000012000d7d08 */ /* 0x00ae220008001000 */
[----:B------:R-:W-:Y:S01]  /*0c90*/  FMUL.FTZ R15, R6, R27 ;  /* 0x0000001b060f7220 */ /* 0x000fe20000410000 */
[----:B------:R-:W-:Y:S01]  /*0ca0*/  FMUL.FTZ R6, R5, R25 ;  /* 0x0000001905067220 */ /* 0x000fe20000410000 */
[----:B------:R-:W-:Y:S01]  /*0cb0*/  HFMA2 R14, -RZ, RZ, 0, 2.384185791015625e-07 ;  /* 0x00000004ff0e7431 */ /* 0x000fe200000001ff */
[----:B------:R-:W-:Y:S01]  /*0cc0*/  MOV R18, 0x4 ;  /* 0x0000000400127802 */ /* 0x000fe20000000f00 */
        /* <DEDUP_REMOVED lines=9> */
[----:B------:R-:W3:Y:S02]  /*0d60*/  MUFU.SQRT R6, R17 ;  /* 0x0000001100067308 */ /* 0x000ee40000002000 */
[----:B---3--:R-:W-:-:S06]  /*0d70*/  FADD.FTZ R6, R6, UR22 ;  /* 0x0000001606067e21 */ /* 0x008fcc0008010000 */
[----:B------:R-:W2:Y:S02]  /*0d80*/  MUFU.RCP R19, R6 ;  /* 0x0000000600137308 */ /* 0x000ea40000001000 */
[----:B--2---:R-:W-:Y:S01]  /*0d90*/  FMUL.FTZ R19, R18, R19 ;  /* 0x0000001312137220 */ /* 0x004fe20000410000 */
[----:B------:R-:W-:-:S03]  /*0da0*/  MOV R18, 0x2 ;  /* 0x0000000200127802 */ /* 0x000fc60000000f00 */
[----:B------:R-:W-:Y:S02]  /*0db0*/  FFMA.FTZ R19, R8, UR16, R19 ;  /* 0x0000001008137c23 */ /* 0x000fe40008010013 */
[----:B0-----:R-:W-:-:S04]  /*0dc0*/  IMAD.WIDE R12, R11, R18, UR14 ;  /* 0x0000000e0b0c7e25 */ /* 0x001fc8000f8e0212 */
[----:B------:R-:W-:Y:S01]  /*0dd0*/  FFMA.FTZ R19, -R19, UR19, R8 ;  /* 0x0000001313137c23 */ /* 0x000fe20008010108 */
[----:B------:R-:W-:-:S04]  /*0de0*/  HFMA2 R8, -RZ, RZ, 0, 2.384185791015625e-07 ;  /* 0x00000004ff087431 */ /* 0x000fc800000001ff */
[----:B------:R-:W-:Y:S01]  /*0df0*/  F2FP.F16.F32.PACK_AB R5, RZ, R19 ;  /* 0x00000013ff05723e */ /* 0x000fe200000000ff */
[----:B-1----:R-:W-:-:S05]  /*0e00*/  IMAD.WIDE R14, R11, R8, UR6 ;  /* 0x000000060b0e7e25 */ /* 0x002fca000f8e0208 */
[----:B------:R0:W-:Y:S04]  /*0e10*/  STG.E desc[UR20][R14.64], R19 ;  /* 0x000000130e007986 */ /* 0x0001e8000c101914 */
[----:B------:R0:W-:Y:S02]  /*0e20*/  STG.E.U16 desc[UR20][R12.64], R5 ;  /* 0x000000050c007986 */ /* 0x0001e4000c101514 */
.L_x_272:
[----:B------:R-:W-:Y:S05]  /*0e30*/  BSYNC.RECONVERGENT B0 ;  /* 0x0000000000007941 */ /* 0x000fea0003800200 */
.L_x_271:
[----:B------:R-:W-:Y:S01]  /*0e40*/  BSSY.RECONVERGENT B0, `(.L_x_273) ;  /* 0x000001e000007945 */ /* 0x000fe20003800200 */
[----:B------:R-:W-:-:S03]  /*0e50*/  @!P3 HADD2.F32 R9, -RZ, R3.H0_H0 ;  /* 0x20000003ff09b230 */ /* 0x000fc60000004100 */
[----:B------:R-:W-:Y:S05]  /*0e60*/  @P3 BRA `(.L_x_274) ;  /* 0x00000000006c3947 */ /* 0x000fea0003800000 */
[----:B------:R-:W2:Y:S01]  /*0e70*/  MUFU.RCP R6, UR18 ;  /* 0x0000001200067d08 */ /* 0x000ea20008001000 */
[----:B------:R-:W-:Y:S01]  /*0e80*/  FMUL.FTZ R27, R2, R27 ;  /* 0x0000001b021b7220 */ /* 0x000fe20000410000 */
[----:B------:R-:W-:Y:S02]  /*0e90*/  HFMA2 R2, -RZ, RZ, 0, 2.384185791015625e-07 ;  /* 0x00000004ff027431 */ /* 0x000fe400000001ff */
[----:B------:R-:W-:Y:S01]  /*0ea0*/  FMUL.FTZ R0, R0, R25 ;  /* 0x0000001900007220 */ /* 0x000fe20000410000 */
[----:B------:R-:W-:Y:S02]  /*0eb0*/  MOV R8, 0x4 ;  /* 0x0000000400087802 */ /* 0x000fe40000000f00 */
[----:B------:R-:W-:-:S04]  /*0ec0*/  IMAD.WIDE R2, R7, R2, UR8 ;  /* 0x0000000807027e25 */ /* 0x000fc8000f8e0202 */
[----:B--2---:R-:W-:-:S04]  /*0ed0*/  FMUL.FTZ R9, R6, R9 ;  /* 0x0000000906097220 */ /* 0x004fc80000410000 */
[-C--:B------:R-:W-:Y:S01]  /*0ee0*/  FMUL.FTZ R16, R16, R9.reuse ;  /* 0x0000000910107220 */ /* 0x080fe20000410000 */
[----:B------:R-:W-:-:S03]  /*0ef0*/  FFMA.FTZ R27, R10, R9, R27 ;  /* 0x000000090a1b7223 */ /* 0x000fc6000001001b */
[----:B------:R-:W-:Y:S01]  /*0f00*/  FFMA.FTZ R11, R9, R16, R0 ;  /* 0x00000010090b7223 */ /* 0x000fe20000010000 */
[----:B------:R-:W-:Y:S01]  /*0f10*/  IMAD.WIDE R8, R7, R8, UR10 ;  /* 0x0000000a07087e25 */ /* 0x000fe2000f8e0208 */
[----:B------:R2:W-:Y:S04]  /*0f20*/  STG.E desc[UR20][R2.64], R27 ;  /* 0x0000001b02007986 */ /* 0x0005e8000c101914 */
[----:B------:R4:W-:Y:S04]  /*0f30*/  STG.E desc[UR20][R8.64], R11 ;  /* 0x0000000b08007986 */ /* 0x0009e8000c101914 */
[----:B0-----:R2:W5:Y:S01]  /*0f40*/  LDG.E R5, desc[UR20][R2.64] ;  /* 0x0000001402057981 */ /* 0x001562000c1e1900 */
[----:B------:R-:W0:Y:S01]  /*0f50*/  MUFU.SQRT R0, R11 ;  /* 0x0000000b00007308 */ /* 0x000e220000002000 */
[----:B------:R-:W-:-:S05]  /*0f60*/  MOV R10, 0x2 ;  /* 0x00000002000a7802 */ /* 0x000fca0000000f00 */
[----:B--2---:R-:W-:-:S04]  /*0f70*/  IMAD.WIDE R2, R7, R10, UR14 ;  /* 0x0000000e07027e25 */ /* 0x004fc8000f8e020a */
[----:B0-----:R-:W-:-:S06]  /*0f80*/  FADD.FTZ R0, R0, UR22 ;  /* 0x0000001600007e21 */ /* 0x001fcc0008010000 */
[----:B------:R-:W5:Y:S02]  /*0f90*/  MUFU.RCP R0, R0 ;  /* 0x0000000000007308 */ /* 0x000f640000001000 */
[----:B-----5:R-:W-:-:S04]  /*0fa0*/  FMUL.FTZ R5, R5, R0 ;  /* 0x0000000005057220 */ /* 0x020fc80000410000 */
[----:B------:R-:W-:-:S04]  /*0fb0*/  FFMA.FTZ R5, R4, UR16, R5 ;  /* 0x0000001004057c23 */ /* 0x000fc80008010005 */
[----:B-1-3--:R-:W-:Y:S01]  /*0fc0*/  FFMA.FTZ R13, -R5, UR19, R4 ;  /* 0x00000013050d7c23 */ /* 0x00afe20008010104 */
[----:B------:R-:W-:-:S04]  /*0fd0*/  HFMA2 R4, -RZ, RZ, 0, 2.384185791015625e-07 ;  /* 0x00000004ff047431 */ /* 0x000fc800000001ff */
[----:B------:R-:W-:Y:S01]  /*0fe0*/  F2FP.F16.F32.PACK_AB R6, RZ, R13 ;  /* 0x0000000dff06723e */ /* 0x000fe200000000ff */
[----:B------:R-:W-:-:S05]  /*0ff0*/  IMAD.WIDE R4, R7, R4, UR6 ;  /* 0x0000000607047e25 */ /* 0x000fca000f8e0204 */
[----:B------:R4:W-:Y:S04]  /*1000*/  STG.E desc[UR20][R4.64], R13 ;  /* 0x0000000d04007986 */ /* 0x0009e8000c101914 */
[----:B------:R4:W-:Y:S02]  /*1010*/  STG.E.U16 desc[UR20][R2.64], R6 ;  /* 0x0000000602007986 */ /* 0x0009e4000c101514 */
.L_x_274:
[----:B------:R-:W-:Y:S05]  /*1020*/  BSYNC.RECONVERGENT B0 ;  /* 0x0000000000007941 */ /* 0x000fea0003800200 */
.L_x_273:
[----:B------:R-:W-:-:S04]  /*1030*/  ULEA UR4, UR17, UR4, 0x2 ;  /* 0x0000000411047291 */ /* 0x000fc8000f8e10ff */
[----:B------:R-:W-:-:S09]  /*1040*/  UISETP.GE.AND UP0, UPT, UR4, UR5, UPT ;  /* 0x000000050400728c */ /* 0x000fd2000bf06270 */
[----:B------:R-:W-:Y:S05]  /*1050*/  BRA.U !UP0, `(.L_x_275) ;  /* 0xfffffff108cc7547 */ /* 0x000fea000b83ffff */
[----:B------:R-:W-:Y:S05]  /*1060*/  EXIT ;  /* 0x000000000000794d */ /* 0x000fea0003800000 */
.L_x_266:
[----:B------:R-:W0:Y:S01]  /*1070*/  S2R R22, SR_TID.X ;  /* 0x0000000000167919 */ /* 0x000e220000002100 */
[----:B------:R-:W1:Y:S01]  /*1080*/  LDCU UR16, c[0x0][0xf94] ;  /* 0x0001f280ff1077ac */ /* 0x000e620008000800 */
[----:B------:R-:W2:Y:S01]  /*1090*/  LDCU UR22, c[0x0][0xf84] ;  /* 0x0001f080ff1677ac */ /* 0x000ea20008000800 */
[----:B------:R-:W3:Y:S01]  /*10a0*/  LDCU.64 UR18, c[0x0][0xf88] ;  /* 0x0001f100ff1277ac */ /* 0x000ee20008000a00 */
[----:B------:R-:W-:-:S05]  /*10b0*/  UMOV UR4, URZ ;  /* 0x000000ff00047c82 */ /* 0x000fca0008000000 */
.L_x_284:
[----:B0-----:R-:W-:Y:S01]  /*10c0*/  IADD3 R25, PT, PT, R22, UR4, RZ ;  /* 0x0000000416197c10 */ /* 0x001fe2000fffe0ff */
[----:B--2---:R-:W-:Y:S01]  /*10d0*/  HFMA2 R6, -RZ, RZ, 0, 1.1920928955078125e-07 ;  /* 0x00000002ff067431 */ /* 0x004fe200000001ff */
[----:B------:R-:W-:Y:S02]  /*10e0*/  MOV R28, 0x2 ;  /* 0x00000002001c7802 */ /* 0x000fe40000000f00 */
[C---:B------:R-:W-:Y:S02]  /*10f0*/  IADD3 R21, PT, PT, R25.reuse, UR17, RZ ;  /* 0x0000001119157c10 */ /* 0x040fe4000fffe0ff */
[----:B------:R-:W-:Y:S02]  /*1100*/  ISETP.GE.AND P0, PT, R25, UR5, PT ;  /* 0x0000000519007c0c */ /* 0x000fe4000bf06270 */
[C---:B------:R-:W-:Y:S02]  /*1110*/  ISETP.GE.AND P1, PT, R21.reuse, UR5, PT ;  /* 0x0000000515007c0c */ /* 0x040fe4000bf26270 */
[----:B------:R-:W-:-:S02]  /*1120*/  IADD3 R11, PT, PT, R21, UR17, RZ ;  /* 0x00000011150b7c10 */ /* 0x000fc4000fffe0ff */
[----:B------:R-:W-:Y:S02]  /*1130*/  MOV R0, 0x4 ;  /* 0x0000000400007802 */ /* 0x000fe40000000f00 */
[----:B------:R-:W-:Y:S02]  /*1140*/  ISETP.GE.AND P2, PT, R11, UR5, PT ;  /* 0x000000050b007c0c */ /* 0x000fe4000bf46270 */
[----:B---3--:R-:W-:-:S05]  /*1150*/  CS2R R16, SRZ ;  /* 0x0000000000107805 */ /* 0x008fca000001ff00 */
[----:B------:R-:W-:-:S05]  /*1160*/  @!P1 IMAD.WIDE R6, R21, R6, UR12 ;  /* 0x0000000c15069e25 */ /* 0x000fca000f8e0206 */
[----:B------:R0:W4:Y:S01]  /*1170*/  @!P1 LDG.E.U16 R27, desc[UR20][R6.64] ;  /* 0x00000014061b9981 */ /* 0x000122000c1e1500 */
[----:B------:R-:W-:Y:S01]  /*1180*/  MOV R2, 0x2 ;  /* 0x0000000200027802 */ /* 0x000fe20000000f00 */
[----:B-1----:R-:W-:Y:S02]  /*1190*/  HFMA2 R12, -RZ, RZ, 0, 2.384185791015625e-07 ;  /* 0x00000004ff0c7431 */ /* 0x002fe400000001ff */
        /* <DEDUP_REMOVED lines=63> */
[----:B------:R-:W-:-:S02]  /*1590*/  FADD.FTZ R16, -R19, 1 ;  /* 0x3f80000013107421 */ /* 0x000fc40000010100 */
[-C--:B------:R-:W-:Y:S02]  /*15a0*/  FMUL.FTZ R14, R29, R18.reuse ;  /* 0x000000121d0e7220 */ /* 0x080fe40000410000 */
[----:B------:R-:W-:Y:S01]  /*15b0*/  FFMA.FTZ R27, R16, R18, R27 ;  /* 0x00000012101b7223 */ /* 0x000fe2000001001b */
[----:B------:R-:W-:Y:S01]  /*15c0*/  MOV R16, 0x4 ;  /* 0x0000000400107802 */ /* 0x000fe20000000f00 */
[----:B------:R-:W-:Y:S01]  /*15d0*/  FFMA.FTZ R14, R18, R14, R17 ;  /* 0x0000000e120e7223 */ /* 0x000fe20000010011 */
[----:B------:R-:W-:-:S03]  /*15e0*/  MOV R18, 0x4 ;  /* 0x0000000400127802 */ /* 0x000fc60000000f00 */
[----:B------:R-:W-:-:S04]  /*15f0*/  IMAD.WIDE R16, R25, R16, UR8 ;  /* 0x0000000819107e25 */ /* 0x000fc8000f8e0210 */
[----:B------:R-:W-:Y:S01]  /*1600*/  IMAD.WIDE R18, R25, R18, UR10 ;  /* 0x0000000a19127e25 */ /* 0x000fe2000f8e0212 */
[----:B------:R0:W-:Y:S04]  /*1610*/  STG.E desc[UR20][R16.64], R27 ;  /* 0x0000001b10007986 */ /* 0x0001e8000c101914 */
[----:B------:R1:W-:Y:S04]  /*1620*/  STG.E desc[UR20][R18.64], R14 ;  /* 0x0000000e12007986 */ /* 0x0003e8000c101914 */
[----:B------:R-:W2:Y:S01]  /*1630*/  LDG.E R12, desc[UR20][R16.64] ;  /* 0x00000014100c7981 */ /* 0x000ea2000c1e1900 */
[----:B------:R-:W-:-:S06]  /*1640*/  FADD.FTZ R28, R14, R15 ;  /* 0x0000000f0e1c7221 */ /* 0x000fcc0000010000 */
[----:B------:R-:W3:Y:S08]  /*1650*/  MUFU.SQRT R28, R28 ;  /* 0x0000001c001c7308 */ /* 0x000ef00000002000 */
[----:B---3--:R-:W2:Y:S02]  /*1660*/  MUFU.RCP R15, R28 ;  /* 0x0000001c000f7308 */ /* 0x008ea40000001000 */
[----:B--2---:R-:W-:Y:S01]  /*1670*/  FMUL.FTZ R15, R12, R15 ;  /* 0x0000000f0c0f7220 */ /* 0x004fe20000410000 */
[----:B------:R-:W-:-:S03]  /*1680*/  MOV R12, 0x4 ;  /* 0x00000004000c7802 */ /* 0x000fc60000000f00 */
[----:B------:R-:W-:-:S04]  /*1690*/  FFMA.FTZ R15, R26, UR16, R15 ;  /* 0x000000101a0f7c23 */ /* 0x000fc8000801000f */
[----:B------:R-:W-:Y:S01]  /*16a0*/  FFMA.FTZ R29, -R15, R13, R26 ;  /* 0x0000000d0f1d7223 */ /* 0x000fe2000001011a */
[----:B------:R-:W-:Y:S01]  /*16b0*/  MOV R26, 0x2 ;  /* 0x00000002001a7802 */ /* 0x000fe20000000f00 */
[----:B------:R-:W-:-:S03]  /*16c0*/  IMAD.WIDE R12, R25, R12, UR6 ;  /* 0x00000006190c7e25 */ /* 0x000fc6000f8e020c */
[----:B0-----:R-:W-:Y:S01]  /*16d0*/  F2FP.F16.F32.PACK_AB R17, RZ, R29 ;  /* 0x0000001dff11723e */ /* 0x001fe200000000ff */
[----:B-1----:R-:W-:Y:S01]  /*16e0*/  IMAD.WIDE R14, R25, R26, UR14 ;  /* 0x0000000e190e7e25 */ /* 0x002fe2000f8e021a */
[----:B------:R0:W-:Y:S04]  /*16f0*/  STG.E desc[UR20][R12.64], R29 ;  /* 0x0000001d0c007986 */ /* 0x0001e8000c101914 */
[----:B------:R0:W-:Y:S02]  /*1700*/  STG.E.U16 desc[UR20][R14.64], R17 ;  /* 0x000000110e007986 */ /* 0x0001e4000c101514 */
.L_x_277:
[----:B------:R-:W-:Y:S05]  /*1710*/  BSYNC.RECONVERGENT B0 ;  /* 0x0000000000007941 */ /* 0x000fea0003800200 */
.L_x_276:
[----:B------:R-:W1:Y:S01]  /*1720*/  LDC R25, c[0x0][0xf80] ;  /* 0x0003e000ff197b82 */ /* 0x000e620000000800 */
[----:B------:R-:W-:Y:S07]  /*1730*/  BSSY.RECONVERGENT B0, `(.L_x_278) ;  /* 0x0000022000007945 */ /* 0x000fee0003800200 */
[----:B------:R-:W2:Y:S01]  /*1740*/  LDC R27, c[0x0][0xf7c] ;  /* 0x0003df00ff1b7b82 */ /* 0x000ea20000000800 */
[----:B------:R-:W-:Y:S05]  /*1750*/  @P1 BRA `(.L_x_279) ;  /* 0x00000000007c1947 */ /* 0x000fea0003800000 */
[----:B0-----:R-:W0:Y:S01]  /*1760*/  LDC.64 R12, c[0x0][0xf88] ;  /* 0x0003e200ff0c7b82 */ /* 0x001e220000000a00 */
[----:B------:R-:W-:Y:S01]  /*1770*/  MOV R18, 0x4 ;  /* 0x0000000400127802 */ /* 0x000fe20000000f00 */
[----:B--2--5:R-:W-:Y:S01]  /*1780*/  FMUL.FTZ R17, R10, R27 ;  /* 0x0000001b0a117220 */ /* 0x024fe20000410000 */
[----:B------:R-:W-:Y:S01]  /*1790*/  FADD.FTZ R16, -R27, 1 ;  /* 0x3f8000001b107421 */ /* 0x000fe20000010100 */
[----:B------:R-:W-:-:S04]  /*17a0*/  HFMA2 R26, -RZ, RZ, 0, 2.384185791015625e-07 ;  /* 0x00000004ff1a7431 */ /* 0x000fc800000001ff */
[----:B------:R-:W2:Y:S01]  /*17b0*/  LDC.64 R14, c[0x0][0xf80] ;  /* 0x0003e000ff0e7b82 */ /* 0x000ea20000000a00 */
[----:B0-----:R-:W0:Y:S01]  /*17c0*/  MUFU.RCP R12, R12 ;  /* 0x0000000c000c7308 */ /* 0x001e220000001000 */
[----:B--2---:R-:W-:Y:S01]  /*17d0*/  FMUL.FTZ R9, R9, R14 ;  /* 0x0000000e09097220 */ /* 0x004fe20000410000 */
[----:B------:R-:W-:Y:S01]  /*17e0*/  FADD.FTZ R19, -R14, 1 ;  /* 0x3f8000000e137421 */ /* 0x000fe20000010100 */
[----:B0-----:R-:W-:-:S04]  /*17f0*/  FMUL.FTZ R14, R12, R23 ;  /* 0x000000170c0e7220 */ /* 0x001fc80000410000 */
        /* <DEDUP_REMOVED lines=8> */
[----:B------:R-:W-:Y:S01]  /*1880*/  FADD.FTZ R10, R9, R15 ;  /* 0x0000000f090a7221 */ /* 0x000fe20000010000 */
[----:B------:R-:W-:-:S05]  /*1890*/  HFMA2 R14, -RZ, RZ, 0, 1.1920928955078125e-07 ;  /* 0x00000002ff0e7431 */ /* 0x000fca00000001ff */
[----:B------:R-:W3:Y:S08]  /*18a0*/  MUFU.SQRT R10, R10 ;  /* 0x0000000a000a7308 */ /* 0x000ef00000002000 */
[----:B---3--:R-:W2:Y:S02]  /*18b0*/  MUFU.RCP R15, R10 ;  /* 0x0000000a000f7308 */ /* 0x008ea40000001000 */
        /* <DEDUP_REMOVED lines=9> */
.L_x_279:
[----:B------:R-:W-:Y:S05]  /*1950*/  BSYNC.RECONVERGENT B0 ;  /* 0x0000000000007941 */ /* 0x000fea0003800200 */
.L_x_278:
[----:B------:R-:W-:Y:S01]  /*1960*/  BSSY.RECONVERGENT B0, `(.L_x_280) ;  /* 0x0000020000007945 */ /* 0x000fe20003800200 */
[----:B-----5:R-:W-:Y:S01]  /*1970*/  MOV R9, RZ ;  /* 0x000000ff00097202 */ /* 0x020fe20000000f00 */
[----:B--2---:R-:W-:Y:S01]  /*1980*/  FADD.FTZ R10, -R27, 1 ;  /* 0x3f8000001b0a7421 */ /* 0x004fe20000010100 */
[----:B-1----:R-:W-:Y:S01]  /*1990*/  FADD.FTZ R16, -R25, 1 ;  /* 0x3f80000019107421 */ /* 0x002fe20000010100 */
[----:B------:R-:W-:Y:S06]  /*19a0*/  @P2 BRA `(.L_x_281) ;  /* 0x00000000006c2947 */ /* 0x000fec0003800000 */
[----:B0--3--:R-:W0:Y:S01]  /*19b0*/  MUFU.RCP R13, UR18 ;  /* 0x00000012000d7d08 */ /* 0x009e220008001000 */
        /* <DEDUP_REMOVED lines=14> */
[----:B------:R-:W3:Y:S08]  /*1aa0*/  MUFU.SQRT R6, R6 ;  /* 0x0000000600067308 */ /* 0x000ef00000002000 */
[----:B---3--:R-:W2:Y:S02]  /*1ab0*/  MUFU.RCP R19, R6 ;  /* 0x0000000600137308 */ /* 0x008ea40000001000 */
        /* <DEDUP_REMOVED lines=10> */
.L_x_281:
[----:B------:R-:W-:Y:S05]  /*1b60*/  BSYNC.RECONVERGENT B0 ;  /* 0x0000000000007941 */ /* 0x000fea0003800200 */
.L_x_280:
        /* <DEDUP_REMOVED lines=12> */
[----:B-1----:R-:W-:Y:S01]  /*1c30*/  FFMA.FTZ R5, R9, R16, R0 ;  /* 0x0000001009057223 */ /* 0x002fe20000010000 */
[----:B------:R-:W-:Y:S01]  /*1c40*/  IMAD.WIDE R8, R7, R8, UR10 ;  /* 0x0000000a07087e25 */ /* 0x000fe2000f8e0208 */
[----:B------:R1:W-:Y:S04]  /*1c50*/  STG.E desc[UR20][R2.64], R27 ;  /* 0x0000001b02007986 */ /* 0x0003e8000c101914 */
[----:B------:R2:W-:Y:S04]  /*1c60*/  STG.E desc[UR20][R8.64], R5 ;  /* 0x0000000508007986 */ /* 0x0005e8000c101914 */
[----:B------:R1:W4:Y:S01]  /*1c70*/  LDG.E R6, desc[UR20][R2.64] ;  /* 0x0000001402067981 */ /* 0x000322000c1e1900 */
[----:B------:R-:W-:Y:S01]  /*1c80*/  FADD.FTZ R0, R5, UR22 ;  /* 0x0000001605007e21 */ /* 0x000fe20008010000 */
[----:B------:R-:W-:-:S05]  /*1c90*/  MOV R10, 0x2 ;  /* 0x00000002000a7802 */ /* 0x000fca0000000f00 */
[----:B------:R-:W5:Y:S01]  /*1ca0*/  MUFU.SQRT R0, R0 ;  /* 0x0000000000007308 */ /* 0x000f620000002000 */
[----:B-1----:R-:W-:-:S07]  /*1cb0*/  IMAD.WIDE R2, R7, R10, UR14 ;  /* 0x0000000e07027e25 */ /* 0x002fce000f8e020a */
[----:B-----5:R-:W4:Y:S02]  /*1cc0*/  MUFU.RCP R11, R0 ;  /* 0x00000000000b7308 */ /* 0x020f240000001000 */
[----:B----4-:R-:W-:-:S04]  /*1cd0*/  FMUL.FTZ R11, R6, R11 ;  /* 0x0000000b060b7220 */ /* 0x010fc80000410000 */
[----:B------:R-:W-:-:S04]  /*1ce0*/  FFMA.FTZ R11, R4, UR16, R11 ;  /* 0x00000010040b7c23 */ /* 0x000fc8000801000b */
[----:B------:R-:W-:Y:S01]  /*1cf0*/  FFMA.FTZ R11, -R11, UR19, R4 ;  /* 0x000000130b0b7c23 */ /* 0x000fe20008010104 */
[----:B------:R-:W-:-:S04]  /*1d00*/  HFMA2 R4, -RZ, RZ, 0, 2.384185791015625e-07 ;  /* 0x00000004ff047431 */ /* 0x000fc800000001ff */
[----:B------:R-:W-:Y:S01]  /*1d10*/  F2FP.F16.F32.PACK_AB R6, RZ, R11 ;  /* 0x0000000bff06723e */ /* 0x000fe200000000ff */
[----:B--2---:R-:W-:-:S05]  /*1d20*/  IMAD.WIDE R4, R7, R4, UR6 ;  /* 0x0000000607047e25 */ /* 0x004fca000f8e0204 */
[----:B------:R2:W-:Y:S04]  /*1d30*/  STG.E desc[UR20][R4.64], R11 ;  /* 0x0000000b04007986 */ /* 0x0005e8000c101914 */
[----:B------:R2:W-:Y:S02]  /*1d40*/  STG.E.U16 desc[UR20][R2.64], R6 ;  /* 0x0000000602007986 */ /* 0x0005e4000c101514 */
.L_x_283:
[----:B------:R-:W-:Y:S05]  /*1d50*/  BSYNC.RECONVERGENT B0 ;  /* 0x0000000000007941 */ /* 0x000fea0003800200 */
.L_x_282:
[----:B------:R-:W-:-:S04]  /*1d60*/  ULEA UR4, UR17, UR4, 0x2 ;  /* 0x0000000411047291 */ /* 0x000fc8000f8e10ff */
[----:B------:R-:W-:-:S09]  /*1d70*/  UISETP.GE.AND UP0, UPT, UR4, UR5, UPT ;  /* 0x000000050400728c */ /* 0x000fd2000bf06270 */
[----:B------:R-:W-:Y:S05]  /*1d80*/  BRA.U !UP0, `(.L_x_284) ;  /* 0xfffffff108cc7547 */ /* 0x000fea000b83ffff */
[----:B------:R-:W-:Y:S05]  /*1d90*/  EXIT ;  /* 0x000000000000794d */ /* 0x000fea0003800000 */
.L_x_265:
        /* <DEDUP_REMOVED lines=14> */
.L_x_287:
[----:B------:R-:W-:Y:S01]  /*1e80*/  HFMA2 R25, -RZ, RZ, 0, 4.76837158203125e-07 ;  /* 0x00000008ff197431 */ /* 0x000fe200000001ff */
[----:B------:R-:W-:Y:S01]  /*1e90*/  MOV R3, 0x10 ;  /* 0x0000001000037802 */ /* 0x000fe20000000f00 */
[----:B------:R-:W-:Y:S01]  /*1ea0*/  HFMA2 R5, -RZ, RZ, 0, 9.5367431640625e-07 ;  /* 0x00000010ff057431 */ /* 0x000fe200000001ff */
[----:B------:R-:W-:Y:S01]  /*1eb0*/  MOV R7, 0x10 ;  /* 0x0000001000077802 */ /* 0x000fe20000000f00 */
[----:B------:R-:W0:Y:S01]  /*1ec0*/  MUFU.RCP R22, UR26 ;  /* 0x0000001a00167d08 */ /* 0x000e220008001000 */
[C---:B------:R-:W-:Y:S01]  /*1ed0*/  IMAD.WIDE R24, R0.reuse, R25, UR12 ;  /* 0x0000000c00187e25 */ /* 0x040fe2000f8e0219 */
[----:B------:R-:W1:Y:S05]  /*1ee0*/  LDC R21, c[0x0][0xf7c] ;  /* 0x0003df00ff157b82 */ /* 0x000e6a0000000800 */
[----:B------:R-:W2:Y:S01]  /*1ef0*/  LDG.E.64 R24, desc[UR20][R24.64] ;  /* 0x0000001418187981 */ /* 0x000ea2000c1e1b00 */
[----:B------:R-:W-:-:S04]  /*1f00*/  IMAD.WIDE R2, R0, R3, UR10 ;  /* 0x0000000a00027e25 */ /* 0x000fc8000f8e0203 */
[C---:B------:R-:W-:Y:S01]  /*1f10*/  IMAD.WIDE R4, R0.reuse, R5, UR8 ;  /* 0x0000000800047e25 */ /* 0x040fe2000f8e0205 */
[----:B------:R-:W3:Y:S04]  /*1f20*/  LDG.E.128 R8, desc[UR20][R2.64] ;  /* 0x0000001402087981 */ /* 0x000ee8000c1e1d00 */
[----:B------:R-:W1:Y:S01]  /*1f30*/  LDG.E.128 R16, desc[UR20][R4.64] ;  /* 0x0000001404107981 */ /* 0x000e62000c1e1d00 */
[----:B------:R-:W-:-:S05]  /*1f40*/  IMAD.WIDE R6, R0, R7, UR6 ;  /* 0x0000000600067e25 */ /* 0x000fca000f8e0207 */
[----:B------:R-:W4:Y:S01]  /*1f50*/  LDG.E.128 R12, desc[UR20][R6.64] ;  /* 0x00000014060c7981 */ /* 0x000f22000c1e1d00 */
[----:B------:R-:W5:Y:S01]  /*1f60*/  LDCU UR4, c[0x0][0x360] ;  /* 0x00006c00ff0477ac */ /* 0x000f620008000800 */
[--C-:B--2---:R-:W-:Y:S01]  /*1f70*/  SHF.R.U64 R20, R24, 0x10, R25.reuse ;  /* 0x0000001018147819 */ /* 0x104fe20000001219 */
[----:B------:R-:W-:Y:S01]  /*1f80*/  HADD2.F32 R23, -RZ, R24.H0_H0 ;  /* 0x20000018ff177230 */ /* 0x000fe20000004100 */
[----:B------:R-:W-:Y:S01]  /*1f90*/  SHF.R.U32.HI R29, RZ, 0x10, R25 ;  /* 0x00000010ff1d7819 */ /* 0x000fe20000011619 */
[----:B------:R-:W-:Y:S02]  /*1fa0*/  HADD2.F32 R27, -RZ, R25.H0_H0 ;  /* 0x20000019ff1b7230 */ /* 0x000fe40000004100 */
[----:B------:R-:W-:Y:S02]  /*1fb0*/  HADD2.F32 R25, -RZ, R20.H0_H0 ;  /* 0x20000014ff197230 */ /* 0x000fe40000004100 */
[-C--:B0-----:R-:W-:Y:S01]  /*1fc0*/  FMUL.FTZ R20, R23, R22.reuse ;  /* 0x0000001617147220 */ /* 0x081fe20000410000 */
[----:B------:R-:W-:Y:S01]  /*1fd0*/  MOV R23, UR24 ;  /* 0x0000001800177c02 */ /* 0x000fe20008000f00 */
[-C--:B------:R-:W-:Y:S01]  /*1fe0*/  FMUL.FTZ R26, R27, R22.reuse ;  /* 0x000000161b1a7220 */ /* 0x080fe20000410000 */
[----:B---3--:R-:W-:Y:S01]  /*1ff0*/  FMUL.FTZ R9, R9, UR24 ;  /* 0x0000001809097c20 */ /* 0x008fe20008410000 */
[----:B------:R-:W-:Y:S01]  /*2000*/  FMUL.FTZ R24, R25, R22 ;  /* 0x0000001619187220 */ /* 0x000fe20000410000 */
[----:B-1----:R-:W-:Y:S01]  /*2010*/  FMUL.FTZ R18, R18, R21 ;  /* 0x0000001512127220 */ /* 0x002fe20000410000 */
[----:B------:R-:W-:Y:S01]  /*2020*/  FADD.FTZ R25, -R23, 1 ;  /* 0x3f80000017197421 */ /* 0x000fe20000010100 */
[----:B------:R-:W-:Y:S01]  /*2030*/  FMUL.FTZ R23, R10, UR24 ;  /* 0x000000180a177c20 */ /* 0x000fe20008410000 */
[----:B------:R-:W-:-:S02]  /*2040*/  HADD2.F32 R29, -RZ, R29.H0_H0 ;  /* 0x2000001dff1d7230 */ /* 0x000fc40000004100 */
[----:B------:R-:W-:Y:S01]  /*2050*/  FMUL.FTZ R11, R11, UR24 ;  /* 0x000000180b0b7c20 */ /* 0x000fe20008410000 */
[----:B------:R-:W-:Y:S01]  /*2060*/  FMUL.FTZ R10, R25, R26 ;  /* 0x0000001a190a7220 */ /* 0x000fe20000410000 */
[----:B------:R-:W-:Y:S01]  /*2070*/  FMUL.FTZ R16, R16, R21 ;  /* 0x0000001510107220 */ /* 0x000fe20000410000 */
[----:B------:R-:W-:Y:S02]  /*2080*/  FMUL.FTZ R22, R29, R22 ;  /* 0x000000161d167220 */ /* 0x000fe40000410000 */
[----:B------:R-:W-:Y:S01]  /*2090*/  FFMA.FTZ R10, R26, R10, R23 ;  /* 0x0000000a1a0a7223 */ /* 0x000fe20000010017 */
[----:B------:R-:W-:Y:S01]  /*20a0*/  FADD.FTZ R23, -R21, 1 ;  /* 0x3f80000015177421 */ /* 0x000fe20000010100 */
[----:B------:R-:W-:Y:S01]  /*20b0*/  FMUL.FTZ R29, R8, UR24 ;  /* 0x00000018081d7c20 */ /* 0x000fe20008410000 */
[----:B------:R-:W-:Y:S01]  /*20c0*/  FMUL.FTZ R8, R25, R20 ;  /* 0x0000001419087220 */ /* 0x000fe20000410000 */
[----:B------:R-:W0:Y:S01]  /*20d0*/  MUFU.SQRT R27, R10 ;  /* 0x0000000a001b7308 */ /* 0x000e220000002000 */
[----:B------:R-:W-:Y:S01]  /*20e0*/  FFMA.FTZ R18, R23, R26, R18 ;  /* 0x0000001a17127223 */ /* 0x000fe20000010012 */
[----:B------:R-:W-:Y:S01]  /*20f0*/  FMUL.FTZ R26, R25, R24 ;  /* 0x00000018191a7220 */ /* 0x000fe20000410000 */
[----:B------:R-:W-:Y:S01]  /*2100*/  FFMA.FTZ R8, R20, R8, R29 ;  /* 0x0000000814087223 */ /* 0x000fe2000001001d */
[----:B------:R-:W-:-:S02]  /*2110*/  FFMA.FTZ R16, R23, R20, R16 ;  /* 0x0000001417107223 */ /* 0x000fc40000010010 */
[----:B------:R-:W-:Y:S01]  /*2120*/  FFMA.FTZ R9, R24, R26, R9 ;  /* 0x0000001a18097223 */ /* 0x000fe20000010009 */
[----:B------:R-:W-:-:S04]  /*2130*/  FMUL.FTZ R26, R17, R21 ;  /* 0x00000015111a7220 */ /* 0x000fc80000410000 */
[----:B------:R-:W-:Y:S01]  /*2140*/  FFMA.FTZ R17, R23, R24, R26 ;  /* 0x0000001817117223 */ /* 0x000fe2000001001a */
[----:B------:R-:W-:Y:S01]  /*2150*/  FMUL.FTZ R24, R25, R22 ;  /* 0x0000001619187220 */ /* 0x000fe20000410000 */
[----:B------:R-:W-:-:S03]  /*2160*/  FMUL.FTZ R26, R19, R21 ;  /* 0x00000015131a7220 */ /* 0x000fc60000410000 */
[----:B------:R-:W-:Y:S01]  /*2170*/  FFMA.FTZ R11, R22, R24, R11 ;  /* 0x00000018160b7223 */ /* 0x000fe2000001000b */
[----:B------:R-:W-:Y:S01]  /*2180*/  FFMA.FTZ R19, R23, R22, R26 ;  /* 0x0000001617137223 */ /* 0x000fe2000001001a */
[----:B------:R-:W1:Y:S01]  /*2190*/  MUFU.SQRT R24, R9 ;  /* 0x0000000900187308 */ /* 0x000e620000002000 */
[----:B0-----:R-:W-:-:S07]  /*21a0*/  FADD.FTZ R27, R27, UR25 ;  /* 0x000000191b1b7e21 */ /* 0x001fce0008010000 */
[----:B------:R-:W0:Y:S08]  /*21b0*/  MUFU.SQRT R25, R11 ;  /* 0x0000000b00197308 */ /* 0x000e300000002000 */
[----:B------:R-:W2:Y:S01]  /*21c0*/  MUFU.SQRT R26, R8 ;  /* 0x00000008001a7308 */ /* 0x000ea20000002000 */
[----:B-1----:R-:W-:-:S07]  /*21d0*/  FADD.FTZ R24, R24, UR25 ;  /* 0x0000001918187e21 */ /* 0x002fce0008010000 */
[----:B------:R-:W1:Y:S01]  /*21e0*/  MUFU.RCP R24, R24 ;  /* 0x0000001800187308 */ /* 0x000e620000001000 */
[----:B0-----:R-:W-:-:S07]  /*21f0*/  FADD.FTZ R22, R25, UR25 ;  /* 0x0000001919167e21 */ /* 0x001fce0008010000 */
[----:B------:R-:W0:Y:S01]  /*2200*/  MUFU.RCP R27, R27 ;  /* 0x0000001b001b7308 */ /* 0x000e220000001000 */
[----:B--2---:R-:W-:-:S07]  /*2210*/  FADD.FTZ R25, R26, UR25 ;  /* 0x000000191a197e21 */ /* 0x004fce0008010000 */
[----:B------:R-:W2:Y:S01]  /*2220*/  MUFU.RCP R22, R22 ;  /* 0x0000001600167308 */ /* 0x000ea20000001000 */
[----:B-1----:R-:W-:-:S04]  /*2230*/  FMUL.FTZ R26, R17, R24 ;  /* 0x00000018111a7220 */ /* 0x002fc80000410000 */
[----:B----4-:R-:W-:-:S03]  /*2240*/  FFMA.FTZ R26, R13, UR5, R26 ;  /* 0x000000050d1a7c23 */ /* 0x010fc6000801001a */
[----:B------:R-:W1:Y:S01]  /*2250*/  MUFU.RCP R25, R25 ;  /* 0x0000001900197308 */ /* 0x000e620000001000 */
[----:B0-----:R-:W-:Y:S01]  /*2260*/  FMUL.FTZ R27, R18, R27 ;  /* 0x0000001b121b7220 */ /* 0x001fe20000410000 */
[----:B------:R-:W-:-:S03]  /*2270*/  FFMA.FTZ R13, -R26, UR27, R13 ;  /* 0x0000001b1a0d7c23 */ /* 0x000fc6000801010d */
[----:B------:R-:W-:Y:S01]  /*2280*/  FFMA.FTZ R27, R14, UR5, R27 ;  /* 0x000000050e1b7c23 */ /* 0x000fe2000801001b */
[----:B--2---:R-:W-:-:S03]  /*2290*/  FMUL.FTZ R22, R19, R22 ;  /* 0x0000001613167220 */ /* 0x004fc60000410000 */
[----:B------:R-:W-:Y:S01]  /*22a0*/  FFMA.FTZ R14, -R27, UR27, R14 ;  /* 0x0000001b1b0e7c23 */ /* 0x000fe2000801010e */
[----:B------:R-:W-:Y:S02]  /*22b0*/  HFMA2 R27, -RZ, RZ, 0, 4.76837158203125e-07 ;  /* 0x00000008ff1b7431 */ /* 0x000fe400000001ff */
[----:B------:R-:W-:Y:S01]  /*22c0*/  FFMA.FTZ R20, R15, UR5, R22 ;  /* 0x000000050f147c23 */ /* 0x000fe20008010016 */
[----:B------:R-:W-:Y:S01]  /*22d0*/  F2F.F16.F32 R21, R14 ;  /* 0x0000000e00157304 */ /* 0x000fe20000200800 */
[----:B-1----:R-:W-:Y:S02]  /*22e0*/  FMUL.FTZ R25, R16, R25 ;  /* 0x0000001910197220 */ /* 0x002fe40000410000 */
[----:B------:R-:W-:Y:S02]  /*22f0*/  FFMA.FTZ R15, -R20, UR27, R15 ;  /* 0x0000001b140f7c23 */ /* 0x000fe4000801010f */
[----:B------:R-:W-:-:S03]  /*2300*/  FFMA.FTZ R25, R12, UR5, R25 ;  /* 0x000000050c197c23 */ /* 0x000fc60008010019 */
[----:B------:R-:W0:Y:S01]  /*2310*/  F2F.F16.F32 R22, R13 ;  /* 0x0000000d00167304 */ /* 0x000e220000200800 */
[----:B------:R-:W-:-:S07]  /*2320*/  FFMA.FTZ R12, -R25, UR27, R12 ;  /* 0x0000001b190c7c23 */ /* 0x000fce000801010c */
[----:B------:R-:W1:Y:S01]  /*2330*/  F2F.F16.F32 R20, R15 ;  /* 0x0000000f00147304 */ /* 0x000e620000200800 */
[----:B------:R2:W-:Y:S04]  /*2340*/  STG.E.128 desc[UR20][R6.64], R12 ;  /* 0x0000000c06007986 */ /* 0x0005e8000c101d14 */
[----:B------:R2:W-:Y:S01]  /*2350*/  STG.E.128 desc[UR20][R4.64], R16 ;  /* 0x0000001004007986 */ /* 0x0005e2000c101d14 */
[----:B0-----:R-:W-:Y:S02]  /*2360*/  IMAD.WIDE.U32 R22, R22, 0x10000, RZ ;  /* 0x0001000016167825 */ /* 0x001fe400078e00ff */
[----:B------:R-:W0:Y:S01]  /*2370*/  F2F.F16.F32 R25, R12 ;  /* 0x0000000c00197304 */ /* 0x000e220000200800 */
[----:B------:R2:W-:Y:S01]  /*2380*/  STG.E.128 desc[UR20][R2.64], R8 ;  /* 0x0000000802007986 */ /* 0x0005e2000c101d14 */
[----:B-1----:R-:W-:-:S04]  /*2390*/  PRMT R21, R21, 0x5410, R20 ;  /* 0x0000541015157816 */ /* 0x002fc80000000014 */
[----:B------:R-:W-:Y:S01]  /*23a0*/  LOP3.LUT R23, R21, R23, RZ, 0xfc, !PT ;  /* 0x0000001715177212 */ /* 0x000fe200078efcff */
[C---:B------:R-:W-:Y:S01]  /*23b0*/  IMAD.WIDE R20, R0.reuse, R27, UR14 ;  /* 0x0000000e00147e25 */ /* 0x040fe2000f8e021b */
[----:B-----5:R-:W-:Y:S02]  /*23c0*/  IADD3 R0, PT, PT, R0, UR4, RZ ;  /* 0x0000000400007c10 */ /* 0x020fe4000fffe0ff */
[----:B0-----:R-:W-:Y:S02]  /*23d0*/  LOP3.LUT R22, R22, R25, RZ, 0xfc, !PT ;  /* 0x0000001916167212 */ /* 0x001fe400078efcff */
[----:B------:R-:W-:-:S03]  /*23e0*/  SHF.L.U32 R24, R0, 0x2, RZ ;  /* 0x0000000200187819 */ /* 0x000fc600000006ff */
[----:B------:R2:W-:Y:S01]  /*23f0*/  STG.E.64 desc[UR20][R20.64], R22 ;  /* 0x0000001614007986 */ /* 0x0005e2000c101b14 */
[----:B------:R-:W-:-:S13]  /*2400*/  ISETP.GE.AND P0, PT, R24, UR16, PT ;  /* 0x0000001018007c0c */ /* 0x000fda000bf06270 */
[----:B--2---:R-:W-:Y:S05]  /*2410*/  @!P0 BRA `(.L_x_287) ;  /* 0xfffffff800988947 */ /* 0x004fea000383ffff */
[----:B------:R-:W-:Y:S05]  /*2420*/  BSYNC.RECONVERGENT B0 ;  /* 0x0000000000007941 */ /* 0x000fea0003800200 */
.L_x_286:
[----:B------:R-:W-:Y:S05]  /*2430*/  EXIT ;  /* 0x000000000000794d */ /* 0x000fea0003800000 */
.L_x_285:
[----:B------:R-:W-:Y:S01]  /*2440*/  BSSY.RECONVERGENT B0, `(.L_x_288) ;  /* 0x000005d000007945 */ /* 0x000fe20003800200 */
[----:B------:R-:W0:Y:S01]  /*2450*/  LDCU UR4, c[0x0][0x360] ;  /* 0x00006c00ff0477ac */ /* 0x000e220008000800 */
[----:B------:R-:W1:Y:S01]  /*2460*/  LDCU UR5, c[0x0][0xf94] ;  /* 0x0001f280ff0577ac */ /* 0x000e620008000800 */
[----:B------:R-:W2:Y:S02]  /*2470*/  LDCU.128 UR24, c[0x0][0xf80] ;  /* 0x0001f000ff1877ac */ /* 0x000ea40008000c00 */
.L_x_289:
[----:B------:R-:W-:Y:S01]  /*2480*/  MOV R25, 0x8 ;  /* 0x0000000800197802 */ /* 0x000fe20000000f00 */
[----:B------:R-:W-:Y:S01]  /*2490*/  HFMA2 R3, -RZ, RZ, 0, 9.5367431640625e-07 ;  /* 0x00000010ff037431 */ /* 0x000fe200000001ff */
[----:B------:R-:W-:Y:S01]  /*24a0*/  MOV R5, 0x10 ;  /* 0x0000001000057802 */ /* 0x000fe20000000f00 */
[----:B------:R-:W-:Y:S01]  /*24b0*/  HFMA2 R7, -RZ, RZ, 0, 9.5367431640625e-07 ;  /* 0x00000010ff077431 */ /* 0x000fe200000001ff */
[----:B--2---:R-:W2:Y:S01]  /*24c0*/  MUFU.RCP R22, UR26 ;  /* 0x0000001a00167d08 */ /* 0x004ea20008001000 */
[C---:B------:R-:W-:Y:S01]  /*24d0*/  IMAD.WIDE R24, R0.reuse, R25, UR12 ;  /* 0x0000000c00187e25 */ /* 0x040fe2000f8e0219 */
[----:B------:R-:W3:Y:S05]  /*24e0*/  LDC R21, c[0x0][0xf7c] ;  /* 0x0003df00ff157b82 */ /* 0x000eea0000000800 */
[----:B------:R-:W4:Y:S01]  /*24f0*/  LDG.E.64 R24, desc[UR20][R24.64] ;  /* 0x0000001418187981 */ /* 0x000f22000c1e1b00 */
[----:B------:R-:W-:-:S04]  /*2500*/  IMAD.WIDE R2, R0, R3, UR10 ;  /* 0x0000000a00027e25 */ /* 0x000fc8000f8e0203 */
[C---:B------:R-:W-:Y:S01]  /*2510*/  IMAD.WIDE R4, R0.reuse, R5, UR8 ;  /* 0x0000000800047e25 */ /* 0x040fe2000f8e0205 */
[----:B------:R-:W5:Y:S04]  /*2520*/  LDG.E.128 R8, desc[UR20][R2.64] ;  /* 0x0000001402087981 */ /* 0x000f68000c1e1d00 */
[----:B------:R-:W3:Y:S01]  /*2530*/  LDG.E.128 R16, desc[UR20][R4.64] ;  /* 0x0000001404107981 */ /* 0x000ee2000c1e1d00 */
[----:B------:R-:W-:-:S05]  /*2540*/  IMAD.WIDE R6, R0, R7, UR6 ;  /* 0x0000000600067e25 */ /* 0x000fca000f8e0207 */
[----:B------:R-:W1:Y:S01]  /*2550*/  LDG.E.128 R12, desc[UR20][R6.64] ;  /* 0x00000014060c7981 */ /* 0x000e62000c1e1d00 */
[--C-:B----4-:R-:W-:Y:S01]  /*2560*/  SHF.R.U64 R20, R24, 0x10, R25.reuse ;  /* 0x0000001018147819 */ /* 0x110fe20000001219 */
[----:B------:R-:W-:Y:S01]  /*2570*/  HADD2.F32 R23, -RZ, R24.H0_H0 ;  /* 0x20000018ff177230 */ /* 0x000fe20000004100 */
[----:B------:R-:W-:Y:S01]  /*2580*/  SHF.R.U32.HI R29, RZ, 0x10, R25 ;  /* 0x00000010ff1d7819 */ /* 0x000fe20000011619 */
[----:B------:R-:W-:Y:S02]  /*2590*/  HADD2.F32 R27, -RZ, R25.H0_H0 ;  /* 0x20000019ff1b7230 */ /* 0x000fe40000004100 */
[----:B------:R-:W-:Y:S02]  /*25a0*/  HADD2.F32 R25, -RZ, R20.H0_H0 ;  /* 0x20000014ff197230 */ /* 0x000fe40000004100 */
[-C--:B--2---:R-:W-:Y:S01]  /*25b0*/  FMUL.FTZ R20, R23, R22.reuse ;  /* 0x0000001617147220 */ /* 0x084fe20000410000 */
[----:B------:R-:W-:Y:S01]  /*25c0*/  MOV R23, UR24 ;  /* 0x0000001800177c02 */ /* 0x000fe20008000f00 */
[----:B------:R-:W-:Y:S01]  /*25d0*/  FMUL.FTZ R26, R27, R22 ;  /* 0x000000161b1a7220 */ /* 0x000fe20000410000 */
[----:B------:R-:W-:-:S02]  /*25e0*/  HADD2.F32 R29, -RZ, R29.H0_H0 ;  /* 0x2000001dff1d7230 */ /* 0x000fc40000004100 */
[-C--:B------:R-:W-:Y:S01]  /*25f0*/  FMUL.FTZ R24, R25, R22.reuse ;  /* 0x0000001619187220 */ /* 0x080fe20000410000 */
[-C--:B---3--:R-:W-:Y:S01]  /*2600*/  FMUL.FTZ R18, R18, R21.reuse ;  /* 0x0000001512127220 */ /* 0x088fe20000410000 */
[----:B------:R-:W-:Y:S01]  /*2610*/  FADD.FTZ R25, -R23, 1 ;  /* 0x3f80000017197421 */ /* 0x000fe20000010100 */
[----:B-----5:R-:W-:Y:S01]  /*2620*/  FMUL.FTZ R23, R10, UR24 ;  /* 0x000000180a177c20 */ /* 0x020fe20008410000 */
[----:B------:R-:W-:Y:S01]  /*2630*/  FMUL.FTZ R22, R29, R22 ;  /* 0x000000161d167220 */ /* 0x000fe20000410000 */
[----:B------:R-:W-:Y:S01]  /*2640*/  FMUL.FTZ R27, R8, UR24 ;  /* 0x00000018081b7c20 */ /* 0x000fe20008410000 */
[C---:B------:R-:W-:Y:S01]  /*2650*/  FMUL.FTZ R10, R25.reuse, R26 ;  /* 0x0000001a190a7220 */ /* 0x040fe20000410000 */
[----:B------:R-:W-:Y:S01]  /*2660*/  FMUL.FTZ R8, R25, R20 ;  /* 0x0000001419087220 */ /* 0x000fe20000410000 */
[----:B------:R-:W-:Y:S01]  /*2670*/  FMUL.FTZ R11, R11, UR24 ;  /* 0x000000180b0b7c20 */ /* 0x000fe20008410000 */
[----:B------:R-:W-:Y:S01]  /*2680*/  FMUL.FTZ R9, R9, UR24 ;  /* 0x0000001809097c20 */ /* 0x000fe20008410000 */
[----:B------:R-:W-:Y:S01]  /*2690*/  FFMA.FTZ R10, R26, R10, R23 ;  /* 0x0000000a1a0a7223 */ /* 0x000fe20000010017 */
[----:B------:R-:W-:Y:S01]  /*26a0*/  FADD.FTZ R23, -R21, 1 ;  /* 0x3f80000015177421 */ /* 0x000fe20000010100 */
[-C--:B------:R-:W-:Y:S01]  /*26b0*/  FMUL.FTZ R19, R19, R21.reuse ;  /* 0x0000001513137220 */ /* 0x080fe20000410000 */
[----:B------:R-:W-:Y:S01]  /*26c0*/  FFMA.FTZ R8, R20, R8, R27 ;  /* 0x0000000814087223 */ /* 0x000fe2000001001b */
[-C--:B------:R-:W-:Y:S01]  /*26d0*/  FMUL.FTZ R16, R16, R21.reuse ;  /* 0x0000001510107220 */ /* 0x080fe20000410000 */
[----:B------:R-:W-:Y:S01]  /*26e0*/  FFMA.FTZ R18, R23, R26, R18 ;  /* 0x0000001a17127223 */ /* 0x000fe20000010012 */
[----:B------:R-:W-:Y:S01]  /*26f0*/  FMUL.FTZ R26, R17, R21 ;  /* 0x00000015111a7220 */ /* 0x000fe20000410000 */
[C---:B------:R-:W-:Y:S01]  /*2700*/  FMUL.FTZ R17, R25.reuse, R24 ;  /* 0x0000001819117220 */ /* 0x040fe20000410000 */
[-C--:B------:R-:W-:Y:S01]  /*2710*/  FMUL.FTZ R25, R25, R22.reuse ;  /* 0x0000001619197220 */ /* 0x080fe20000410000 */
[C---:B------:R-:W-:Y:S01]  /*2720*/  FFMA.FTZ R19, R23.reuse, R22, R19 ;  /* 0x0000001617137223 */ /* 0x040fe20000010013 */
[----:B------:R-:W-:Y:S01]  /*2730*/  FADD.FTZ R27, R8, UR25 ;  /* 0x00000019081b7e21 */ /* 0x000fe20008010000 */
[----:B------:R-:W-:Y:S01]  /*2740*/  FFMA.FTZ R9, R24, R17, R9 ;  /* 0x0000001118097223 */ /* 0x000fe20000010009 */
[----:B------:R-:W-:Y:S01]  /*2750*/  FFMA.FTZ R11, R22, R25, R11 ;  /* 0x00000019160b7223 */ /* 0x000fe2000001000b */
[----:B------:R-:W-:Y:S01]  /*2760*/  FFMA.FTZ R17, R23, R24, R26 ;  /* 0x0000001817117223 */ /* 0x000fe2000001001a */
[----:B------:R-:W-:Y:S01]  /*2770*/  FADD.FTZ R24, R10, UR25 ;  /* 0x000000190a187e21 */ /* 0x000fe20008010000 */
[----:B------:R-:W-:Y:S01]  /*2780*/  FADD.FTZ R28, R9, UR25 ;  /* 0x00000019091c7e21 */ /* 0x000fe20008010000 */
[----:B------:R-:W-:Y:S01]  /*2790*/  FADD.FTZ R22, R11, UR25 ;  /* 0x000000190b167e21 */ /* 0x000fe20008010000 */
[----:B------:R2:W-:Y:S01]  /*27a0*/  MUFU.SQRT R25, R27 ;  /* 0x0000001b00197308 */ /* 0x0005e20000002000 */
[----:B------:R-:W-:-:S07]  /*27b0*/  FFMA.FTZ R16, R23, R20, R16 ;  /* 0x0000001417107223 */ /* 0x000fce0000010010 */
[----:B------:R-:W3:Y:S01]  /*27c0*/  MUFU.SQRT R26, R28 ;  /* 0x0000001c001a7308 */ /* 0x000ee20000002000 */
[----:B--2---:R-:W-:-:S07]  /*27d0*/  MOV R27, 0x8 ;  /* 0x00000008001b7802 */ /* 0x004fce0000000f00 */
[----:B------:R-:W2:Y:S08]  /*27e0*/  MUFU.SQRT R24, R24 ;  /* 0x0000001800187308 */ /* 0x000eb00000002000 */
[----:B------:R-:W4:Y:S08]  /*27f0*/  MUFU.SQRT R22, R22 ;  /* 0x0000001600167308 */ /* 0x000f300000002000 */
[----:B---3--:R-:W3:Y:S08]  /*2800*/  MUFU.RCP R26, R26 ;  /* 0x0000001a001a7308 */ /* 0x008ef00000001000 */
[----:B--2---:R-:W2:Y:S08]  /*2810*/  MUFU.RCP R29, R24 ;  /* 0x00000018001d7308 */ /* 0x004eb00000001000 */
[----:B----4-:R-:W4:Y:S01]  /*2820*/  MUFU.RCP R22, R22 ;  /* 0x0000001600167308 */ /* 0x010f220000001000 */
[----:B---3--:R-:W-:-:S04]  /*2830*/  FMUL.FTZ R28, R17, R26 ;  /* 0x0000001a111c7220 */ /* 0x008fc80000410000 */
[----:B-1----:R-:W-:-:S03]  /*2840*/  FFMA.FTZ R28, R13, UR5, R28 ;  /* 0x000000050d1c7c23 */ /* 0x002fc6000801001c */
[----:B------:R-:W1:Y:S01]  /*2850*/  MUFU.RCP R25, R25 ;  /* 0x0000001900197308 */ /* 0x000e620000001000 */
[----:B--2---:R-:W-:Y:S01]  /*2860*/  FMUL.FTZ R29, R18, R29 ;  /* 0x0000001d121d7220 */ /* 0x004fe20000410000 */
[----:B------:R-:W-:-:S03]  /*2870*/  FFMA.FTZ R13, -R28, UR27, R13 ;  /* 0x0000001b1c0d7c23 */ /* 0x000fc6000801010d */
[----:B------:R-:W-:Y:S01]  /*2880*/  FFMA.FTZ R29, R14, UR5, R29 ;  /* 0x000000050e1d7c23 */ /* 0x000fe2000801001d */
[----:B----4-:R-:W-:-:S03]  /*2890*/  FMUL.FTZ R24, R19, R22 ;  /* 0x0000001613187220 */ /* 0x010fc60000410000 */
[----:B------:R-:W-:Y:S01]  /*28a0*/  FFMA.FTZ R14, -R29, UR27, R14 ;  /* 0x0000001b1d0e7c23 */ /* 0x000fe2000801010e */
[----:B------:R-:W2:Y:S01]  /*28b0*/  F2F.F16.F32 R22, R13 ;  /* 0x0000000d00167304 */ /* 0x000ea20000200800 */
[----:B------:R-:W-:Y:S01]  /*28c0*/  FFMA.FTZ R24, R15, UR5, R24 ;  /* 0x000000050f187c23 */ /* 0x000fe20008010018 */
[----:B-1----:R-:W-:-:S03]  /*28d0*/  FMUL.FTZ R25, R16, R25 ;  /* 0x0000001910197220 */ /* 0x002fc60000410000 */
[----:B------:R-:W-:-:S03]  /*28e0*/  FFMA.FTZ R15, -R24, UR27, R15 ;  /* 0x0000001b180f7c23 */ /* 0x000fc6000801010f */
[----:B------:R-:W-:Y:S01]  /*28f0*/  F2F.F16.F32 R21, R14 ;  /* 0x0000000e00157304 */ /* 0x000fe20000200800 */
[----:B------:R-:W-:-:S04]  /*2900*/  FFMA.FTZ R25, R12, UR5, R25 ;  /* 0x000000050c197c23 */ /* 0x000fc80008010019 */
[----:B------:R-:W-:Y:S01]  /*2910*/  FFMA.FTZ R12, -R25, UR27, R12 ;  /* 0x0000001b190c7c23 */ /* 0x000fe2000801010c */
[----:B--2---:R-:W-:Y:S02]  /*2920*/  IMAD.WIDE.U32 R22, R22, 0x10000, RZ ;  /* 0x0001000016167825 */ /* 0x004fe400078e00ff */
[----:B------:R-:W1:Y:S02]  /*2930*/  F2F.F16.F32 R20, R15 ;  /* 0x0000000f00147304 */ /* 0x000e640000200800 */
[----:B------:R3:W-:Y:S04]  /*2940*/  STG.E.128 desc[UR20][R6.64], R12 ;  /* 0x0000000c06007986 */ /* 0x0007e8000c101d14 */
[----:B------:R3:W-:Y:S02]  /*2950*/  STG.E.128 desc[UR20][R4.64], R16 ;  /* 0x0000001004007986 */ /* 0x0007e4000c101d14 */
[----:B------:R-:W2:Y:S02]  /*2960*/  F2F.F16.F32 R25, R12 ;  /* 0x0000000c00197304 */ /* 0x000ea40000200800 */
[----:B------:R3:W-:Y:S01]  /*2970*/  STG.E.128 desc[UR20][R2.64], R8 ;  /* 0x0000000802007986 */ /* 0x0007e2000c101d14 */
[----:B-1----:R-:W-:-:S04]  /*2980*/  PRMT R21, R21, 0x5410, R20 ;  /* 0x0000541015157816 */ /* 0x002fc80000000014 */
[----:B------:R-:W-:Y:S02]  /*2990*/  LOP3.LUT R21, R21, R23, RZ, 0xfc, !PT ;  /* 0x0000001715157212 */ /* 0x000fe400078efcff */
[----:B--2---:R-:W-:Y:S01]  /*29a0*/  LOP3.LUT R20, R22, R25, RZ, 0xfc, !PT ;  /* 0x0000001916147212 */ /* 0x004fe200078efcff */
[C---:B------:R-:W-:Y:S01]  /*29b0*/  IMAD.WIDE R22, R0.reuse, R27, UR14 ;  /* 0x0000000e00167e25 */ /* 0x040fe2000f8e021b */
[----:B0-----:R-:W-:-:S04]  /*29c0*/  IADD3 R0, PT, PT, R0, UR4, RZ ;  /* 0x0000000400007c10 */ /* 0x001fc8000fffe0ff */
[----:B------:R3:W-:Y:S01]  /*29d0*/  STG.E.64 desc[UR20][R22.64], R20 ;  /* 0x0000001416007986 */ /* 0x0007e2000c101b14 */
[----:B------:R-:W-:-:S04]  /*29e0*/  SHF.L.U32 R24, R0, 0x2, RZ ;  /* 0x0000000200187819 */ /* 0x000fc800000006ff */
[----:B------:R-:W-:-:S13]  /*29f0*/  ISETP.GE.AND P0, PT, R24, UR16, PT ;  /* 0x0000001018007c0c */ /* 0x000fda000bf06270 */
[----:B---3--:R-:W-:Y:S05]  /*2a00*/  @!P0 BRA `(.L_x_289) ;  /* 0xfffffff8009c8947 */ /* 0x008fea000383ffff */
[----:B------:R-:W-:Y:S05]  /*2a10*/  BSYNC.RECONVERGENT B0 ;  /* 0x0000000000007941 */ /* 0x000fea0003800200 */
.L_x_288:
[----:B------:R-:W-:Y:S05]  /*2a20*/  EXIT ;  /* 0x000000000000794d */ /* 0x000fea0003800000 */
.L_x_290:
        /* <DEDUP_REMOVED lines=13> */
.L_x_866:


//--------------------- .text._Z25multi_tensor_apply_kernelI18TensorListMetadataILi5EE11AdamFunctorILi5EffEJfffff10adamMode_tfEEvlPViT_T0_DpT1_ --------------------------
	.section	.text._Z25multi_tensor_apply_kernelI18TensorListMetadataILi5EE11AdamFunctorILi5EffEJfffff10adamMode_tfEEvlPViT_T0_DpT1_,"ax",@progbits
	.align	128
        .global         _Z25multi_tensor_apply_kernelI18TensorListMetadataILi5EE11AdamFunctorILi5EffEJfffff10adamMode_tfEEvlPViT_T0_DpT1_
        .type           _Z25multi_tensor_apply_kernelI18TensorListMetadataILi5EE11AdamFunctorILi5EffEJfffff10adamMode_tfEEvlPViT_T0_DpT1_,@function
        .size           _Z25multi_tensor_apply_kernelI18TensorListMetadataILi5EE11AdamFunctorILi5EffEJfffff10adamMode_tfEEvlPViT_T0_DpT1_,(.L_x_867 - _Z25multi_tensor_apply_kernelI18TensorListMetadataILi5EE11AdamFunctorILi5EffEJfffff10adamMode_tfEEvlPViT_T0_DpT1_)
        .other          _Z25multi_tensor_apply_kernelI18TensorListMetadataILi5EE11AdamFunctorILi5EffEJfffff10adamMode_tfEEvlPViT_T0_DpT1_,@"STO_CUDA_ENTRY STV_DEFAULT"
_Z25multi_tensor_apply_kernelI18TensorListMetadataILi5EE11AdamFunctorILi5EffEJfffff10adamMode_tfEEvlPViT_T0_DpT1_:
.text._Z25multi_tensor_apply_kernelI18TensorListMetadataILi5EE11AdamFunctorILi5EffEJfffff10adamMode_tfEEvlPViT_T0_DpT1_:
        /* <DEDUP_REMOVED lines=57> */
.L_x_301:
[----:B0--3--:R-:W-:Y:S01]  /*0390*/  IADD3 R25, PT, PT, R2, UR4, RZ ;  /* 0x0000000402197c10 */ /* 0x009fe2000fffe0ff */
[----:B------:R-:W-:Y:S01]  /*03a0*/  HFMA2 R26, -RZ, RZ, 0, 0 ;  /* 0x00000000ff1a7431 */ /* 0x000fe200000001ff */
[----:B--2---:R-:W-:Y:S01]  /*03b0*/  MOV R8, 0x4 ;  /* 0x0000000400087802 */ /* 0x004fe20000000f00 */
[----:B------:R-:W-:Y:S01]  /*03c0*/  HFMA2 R10, -RZ, RZ, 0, 2.384185791015625e-07 ;  /* 0x00000004ff0a7431 */ /* 0x000fe200000001ff */
[C---:B------:R-:W-:Y:S02]  /*03d0*/  ISETP.GE.AND P0, PT, R25.reuse, UR5, PT ;  /* 0x0000000519007c0c */ /* 0x040fe4000bf06270 */
[----:B------:R-:W-:Y:S02]  /*03e0*/  CS2R R16, SRZ ;  /* 0x0000000000107805 */ /* 0x000fe4000001ff00 */
[----:B------:R-:W-:Y:S01]  /*03f0*/  IADD3 R3, PT, PT, R25, UR17, RZ ;  /* 0x0000001119037c10 */ /* 0x000fe2000fffe0ff */
[----:B-1----:R-:W-:Y:S01]  /*0400*/  HFMA2 R18, -RZ, RZ, 0, 0 ;  /* 0x00000000ff127431 */ /* 0x002fe200000001ff */
[----:B------:R-:W-:-:S02]  /*0410*/  MOV R12, 0x4 ;  /* 0x00000004000c7802 */ /* 0x000fc40000000f00 */
[----:B------:R-:W-:Y:S02]  /*0420*/  ISETP.GE.AND P1, PT, R3, UR5, PT ;  /* 0x0000000503007c0c */ /* 0x000fe4000bf26270 */
[----:B------:R-:W-:-:S03]  /*0430*/  MOV R14, 0x4 ;  /* 0x00000004000e7802 */ /* 0x000fc60000000f00 */
[----:B------:R-:W-:Y:S01]  /*0440*/  @!P0 IMAD.WIDE R8, R25, R8, UR6 ;  /* 0x0000000619088e25 */ /* 0x000fe2000f8e0208 */
[----:B------:R-:W-:-:S03]  /*0450*/  IADD3 R6, PT, PT, R3, UR17, RZ ;  /* 0x0000001103067c10 */ /* 0x000fc6000fffe0ff */
[C---:B------:R-:W-:Y:S01]  /*0460*/  @!P0 IMAD.WIDE R10, R25.reuse, R10, UR8 ;  /* 0x00000008190a8e25 */ /* 0x040fe2000f8e020a */
[----:B------:R0:W5:Y:S01]  /*0470*/  @!P0 LDG.E R26, desc[UR20][R8.64] ;  /* 0x00000014081a8981 */ /* 0x000162000c1e1900 */
[----:B------:R-:W-:Y:S02]  /*0480*/  ISETP.GE.AND P2, PT, R6, UR5, PT ;  /* 0x0000000506007c0c */ /* 0x000fe4000bf46270 */
[----:B------:R-:W-:Y:S02]  /*0490*/  HFMA2 R7, -RZ, RZ, 0, 0 ;  /* 0x00000000ff077431 */ /* 0x000fe400000001ff */
[----:B------:R-:W-:Y:S01]  /*04a0*/  @!P0 IMAD.WIDE R12, R25, R12, UR10 ;  /* 0x0000000a190c8e25 */ /* 0x000fe2000f8e020c */
[----:B------:R4:W5:Y:S01]  /*04b0*/  @!P0 LDG.E R16, desc[UR20][R10.64] ;  /* 0x000000140a108981 */ /* 0x000962000c1e1900 */
[----:B------:R-:W-:Y:S02]  /*04c0*/  MOV R0, 0x4 ;  /* 0x0000000400007802 */ /* 0x000fe40000000f00 */
[----:B------:R-:W-:-:S02]  /*04d0*/  HFMA2 R22, -RZ, RZ, 0, 2.384185791015625e-07 ;  /* 0x00000004ff167431 */ /* 0x000fc400000001ff */
[----:B------:R-:W-:Y:S01]  /*04e0*/  @!P0 IMAD.WIDE R14, R25, R14, UR12 ;  /* 0x0000000c190e8e25 */ /* 0x000fe2000f8e020e */
[----:B------:R1:W5:Y:S01]  /*04f0*/  @!P0 LDG.E R17, desc[UR20][R12.64] ;  /* 0x000000140c118981 */ /* 0x000362000c1e1900 */
[----:B0-----:R-:W-:Y:S02]  /*0500*/  MOV R8, 0x4 ;  /* 0x0000000400087802 */ /* 0x001fe40000000f00 */
[----:B------:R-:W-:Y:S01]  /*0510*/  CS2R R4, SRZ ;  /* 0x0000000000047805 */ /* 0x000fe2000001ff00 */
[----:B------:R0:W5:Y:S02]  /*0520*/  @!P0 LDG.E R18, desc[UR20][R14.64] ;  /* 0x000000140e128981 */ /* 0x000164000c1e1900 */
[----:B----4-:R-:W-:Y:S01]  /*0530*/  @!P1 IMAD.WIDE R10, R3, R8, UR10 ;  /* 0x0000000a030a9e25 */ /* 0x010fe2000f8e0208 */
[----:B------:R-:W-:-:S03]  /*0540*/  CS2R R8, SRZ ;  /* 0x0000000000087805 */ /* 0x000fc6000001ff00 */
[----:B------:R-:W-:Y:S01]  /*0550*/  HFMA2 R20, -RZ, RZ, 0, 2.384185791015625e-07 ;  /* 0x00000004ff147431 */ /* 0x000fe200000001ff */
[----:B------:R-:W-:Y:S01]  /*0560*/  MOV R19, 0x4 ;  /* 0x0000000400137802 */ /* 0x000fe20000000f00 */
[C---:B-1----:R-:W-:Y:S01]  /*0570*/  @!P1 IMAD.WIDE R12, R3.reuse, R22, UR12 ;  /* 0x0000000c030c9e25 */ /* 0x042fe2000f8e0216 */
[----:B------:R1:W5:Y:S03]  /*0580*/  @!P1 LDG.E R7, desc[UR20][R10.64] ;  /* 0x000000140a079981 */ /* 0x000366000c1e1900 */
[----:B------:R-:W-:Y:S02]  /*0590*/  HFMA2 R23, -RZ, RZ, 0, 2.384185791015625e-07 ;  /* 0x00000004ff177431 */ /* 0x000fe400000001ff */
[C---:B0-----:R-:W-:Y:S01]  /*05a0*/  @!P1 IMAD.WIDE R14, R3.reuse, R0, UR8 ;  /* 0x00000008030e9e25 */ /* 0x041fe2000f8e0200 */
[----:B------:R0:W5:Y:S03]  /*05b0*/  @!P1 LDG.E R8, desc[UR20][R12.64] ;  /* 0x000000140c089981 */ /* 0x000166000c1e1900 */
[----:B------:R-:W-:Y:S01]  /*05c0*/  @!P1 IMAD.WIDE R20, R3, R20, UR6 ;  /* 0x0000000603149e25 */ /* 0x000fe2000f8e0214 */
[----:B------:R4:W5:Y:S01]  /*05d0*/  @!P1 LDG.E R5, desc[UR20][R14.64] ;  /* 0x000000140e059981 */ /* 0x000962000c1e1900 */
[----:B-1----:R-:W-:-:S02]  /*05e0*/  IADD3 R10, PT, PT, R6, UR17, RZ ;  /* 0x00000011060a7c10 */ /* 0x002fc4000fffe0ff */
[----:B------:R-:W-:Y:S01]  /*05f0*/  MOV R11, RZ ;  /* 0x000000ff000b7202 */ /* 0x000fe20000000f00 */
[----:B------:R1:W5:Y:S01]  /*0600*/  @!P1 LDG.E R4, desc[UR20][R20.64] ;  /* 0x0000001414049981 */ /* 0x000362000c1e1900 */
[----:B------:R-:W-:Y:S01]  /*0610*/  ISETP.GE.AND P3, PT, R10, UR5, PT ;  /* 0x000000050a007c0c */ /* 0x000fe2000bf66270 */
[----:B0-----:R-:W-:-:S04]  /*0620*/  @!P2 IMAD.WIDE R12, R6, R23, UR8 ;  /* 0x00000008060cae25 */ /* 0x001fc8000f8e0217 */
[C---:B----4-:R-:W-:Y:S01]  /*0630*/  @!P2 IMAD.WIDE R14, R6.reuse, R19, UR6 ;  /* 0x00000006060eae25 */ /* 0x050fe2000f8e0213 */
[----:B------:R0:W5:Y:S03]  /*0640*/  @!P2 LDG.E R11, desc[UR20][R12.64] ;  /* 0x000000140c0ba981 */ /* 0x000166000c1e1900 */
[----:B------:R-:W-:Y:S01]  /*0650*/  HFMA2 R27, -RZ, RZ, 0, 2.384185791015625e-07 ;  /* 0x00000004ff1b7431 */ /* 0x000fe200000001ff */
[----:B-1----:R-:W-:Y:S01]  /*0660*/  CS2R R20, SRZ ;  /* 0x0000000000147805 */ /* 0x002fe2000001ff00 */
[----:B------:R1:W5:Y:S01]  /*0670*/  @!P2 LDG.E R9, desc[UR20][R14.64] ;  /* 0x000000140e09a981 */ /* 0x000362000c1e1900 */
[----:B0-----:R-:W-:-:S04]  /*0680*/  @!P2 IMAD.WIDE R12, R6, R23, UR12 ;  /* 0x0000000c060cae25 */ /* 0x001fc8000f8e0217 */
[----:B-1----:R-:W-:Y:S01]  /*0690*/  @!P2 IMAD.WIDE R14, R6, R19, UR10 ;  /* 0x0000000a060eae25 */ /* 0x002fe2000f8e0213 */
[----:B------:R-:W-:Y:S01]  /*06a0*/  CS2R R22, SRZ ;  /* 0x0000000000167805 */ /* 0x000fe2000001ff00 */
[----:B------:R0:W5:Y:S04]  /*06b0*/  @!P2 LDG.E R21, desc[UR20][R12.64] ;  /* 0x000000140c15a981 */ /* 0x000168000c1e1900 */
[----:B------:R1:W5:Y:S01]  /*06c0*/  @!P2 LDG.E R20, desc[UR20][R14.64] ;  /* 0x000000140e14a981 */ /* 0x000362000c1e1900 */
[----:B------:R-:W-:Y:S01]  /*06d0*/  MOV R0, RZ ;  /* 0x000000ff00007202 */ /* 0x000fe20000000f00 */
[----:B0-----:R-:W-:-:S04]  /*06e0*/  @!P3 IMAD.WIDE R12, R10, R27, UR8 ;  /* 0x000000080a0cbe25 */ /* 0x001fc8000f8e021b */
[C---:B-1----:R-:W-:Y:S01]  /*06f0*/  @!P3 IMAD.WIDE R14, R10.reuse, R19, UR6 ;  /* 0x000000060a0ebe25 */ /* 0x042fe2000f8e0213 */
[----:B------:R0:W5:Y:S03]  /*0700*/  @!P3 LDG.E R23, desc[UR20][R12.64] ;  /* 0x000000140c17b981 */ /* 0x000166000c1e1900 */
[----:B------:R-:W-:Y:S01]  /*0710*/  HFMA2 R24, -RZ, RZ, 0, 0 ;  /* 0x00000000ff187431 */ /* 0x000fe200000001ff */
[----:B------:R1:W5:Y:S01]  /*0720*/  @!P3 LDG.E R22, desc[UR20][R14.64] ;  /* 0x000000140e16b981 */ /* 0x000362000c1e1900 */
[----:B0-----:R-:W-:-:S04]  /*0730*/  @!P3 IMAD.WIDE R12, R10, R27, UR12 ;  /* 0x0000000c0a0cbe25 */ /* 0x001fc8000f8e021b */
[----:B-1----:R-:W-:Y:S01]  /*0740*/  @!P3 IMAD.WIDE R14, R10, R19, UR10 ;  /* 0x0000000a0a0ebe25 */ /* 0x002fe2000f8e0213 */
[----:B------:R0:W5:Y:S04]  /*0750*/  @!P3 LDG.E R24, desc[UR20][R12.64] ;  /* 0x000000140c18b981 */ /* 0x000168000c1e1900 */
[----:B------:R0:W5:Y:S01]  /*0760*/  @!P3 LDG.E R0, desc[UR20][R14.64] ;  /* 0x000000140e00b981 */ /* 0x000162000c1e1900 */
[----:B------:R-:W-:Y:S04]  /*0770*/  BSSY.RECONVERGENT B0, `(.L_x_293) ;  /* 0x0000021000007945 */ /* 0x000fe80003800200 */
[----:B------:R-:W-:Y:S05]  /*0780*/  @P0 BRA `(.L_x_294) ;  /* 0x00000000007c0947 */ /* 0x000fea0003800000 */
[----:B0-----:R-:W0:Y:S08]  /*0790*/  LDC.64 R12, c[0x0][0xf88] ;  /* 0x0003e200ff0c7b82 */ /* 0x001e300000000a00 */
[----:B------:R-:W1:Y:S08]  /*07a0*/  LDC.64 R14, c[0x0][0xf80] ;  /* 0x0003e000ff0e7b82 */ /* 0x000e700000000a00 */
[----:B------:R-:W4:Y:S01]  /*07b0*/  LDC R19, c[0x0][0xf7c] ;  /* 0x0003df00ff137b82 */ /* 0x000f220000000800 */
[----:B0-----:R-:W0:Y:S01]  /*07c0*/  MUFU.RCP R27, R12 ;  /* 0x0000000c001b7308 */ /* 0x001e220000001000 */
[----:B-1----:R-:W-:Y:S01]  /*07d0*/  FADD.FTZ R29, -R14, 1 ;  /* 0x3f8000000e1d7421 */ /* 0x002fe20000010100 */
[----:B-----5:R-:W-:Y:S01]  /*07e0*/  FMUL.FTZ R17, R17, R14 ;  /* 0x0000000e11117220 */ /* 0x020fe20000410000 */
[----:B0-----:R-:W-:Y:S01]  /*07f0*/  FMUL.FTZ R18, R27, R18 ;  /* 0x000000121b127220 */ /* 0x001fe20000410000 */
[----:B----4-:R-:W-:Y:S01]  /*0800*/  FMUL.FTZ R27, R16, R19 ;  /* 0x00000013101b7220 */ /* 0x010fe20000410000 */
        /* <DEDUP_REMOVED lines=10> */
[----:B------:R-:W4:Y:S01]  /*08b0*/  LDG.E R14, desc[UR20][R16.64] ;  /* 0x00000014100e7981 */ /* 0x000f22000c1e1900 */
[----:B------:R-:W2:Y:S02]  /*08c0*/  MUFU.SQRT R12, R29 ;  /* 0x0000001d000c7308 */ /* 0x000ea40000002000 */
[----:B--2---:R-:W-:-:S06]  /*08d0*/  FADD.FTZ R28, R12, R15 ;  /* 0x0000000f0c1c7221 */ /* 0x004fcc0000010000 */
[----:B------:R2:W4:Y:S02]  /*08e0*/  MUFU.RCP R15, R28 ;  /* 0x0000001c000f7308 */ /* 0x0005240000001000 */
[----:B--2---:R-:W-:Y:S01]  /*08f0*/  MOV R28, 0x4 ;  /* 0x00000004001c7802 */ /* 0x004fe20000000f00 */
[----:B----4-:R-:W-:Y:S01]  /*0900*/  FMUL.FTZ R15, R14, R15 ;  /* 0x0000000f0e0f7220 */ /* 0x010fe20000410000 */
[----:B------:R-:W-:-:S03]  /*0910*/  MOV R14, 0x4 ;  /* 0x00000004000e7802 */ /* 0x000fc60000000f00 */
[----:B------:R-:W-:Y:S02]  /*0920*/  FFMA.FTZ R12, R26, UR16, R15 ;  /* 0x000000101a0c7c23 */ /* 0x000fe4000801000f */
[----:B------:R-:W-:-:S04]  /*0930*/  IMAD.WIDE R14, R25, R14, UR6 ;  /* 0x00000006190e7e25 */ /* 0x000fc8000f8e020e */
[----:B0-----:R-:W-:Y:S01]  /*0940*/  FFMA.FTZ R27, -R12, R13, R26 ;  /* 0x0000000d0c1b7223 */ /* 0x001fe2000001011a */
[----:B------:R-:W-:-:S04]  /*0950*/  IMAD.WIDE R12, R25, R28, UR14 ;  /* 0x0000000e190c7e25 */ /* 0x000fc8000f8e021c */
[----:B------:R1:W-:Y:S04]  /*0960*/  STG.E desc[UR20][R14.64], R27 ;  /* 0x0000001b0e007986 */ /* 0x0003e8000c101914 */
[----:B------:R1:W-:Y:S02]  /*0970*/  STG.E desc[UR20][R12.64], R27 ;  /* 0x0000001b0c007986 */ /* 0x0003e4000c101914 */
.L_x_294:
[----:B--23--:R-:W-:Y:S05]  /*0980*/  BSYNC.RECONVERGENT B0 ;  /* 0x0000000000007941 */ /* 0x00cfea0003800200 */
.L_x_293:
[----:B------:R-:W2:Y:S01]  /*0990*/  LDC R25, c[0x0][0xf80] ;  /* 0x0003e000ff197b82 */ /* 0x000ea20000000800 */
[----:B------:R-:W-:Y:S07]  /*09a0*/  BSSY.RECONVERGENT B0, `(.L_x_295) ;  /* 0x0000021000007945 */ /* 0x000fee0003800200 */
[----:B-----5:R-:W3:Y:S01]  /*09b0*/  LDC R26, c[0x0][0xf7c] ;  /* 0x0003df00ff1a7b82 */ /* 0x020ee20000000800 */
[----:B------:R-:W-:Y:S05]  /*09c0*/  @P1 BRA `(.L_x_296) ;  /* 0x0000000000781947 */ /* 0x000fea0003800000 */
[----:B01----:R-:W0:Y:S01]  /*09d0*/  LDC.64 R12, c[0x0][0xf88] ;  /* 0x0003e200ff0c7b82 */ /* 0x003e220000000a00 */
[----:B------:R-:W-:Y:S01]  /*09e0*/  MOV R18, 0x4 ;  /* 0x0000000400127802 */ /* 0x000fe20000000f00 */
[----:B---3--:R-:W-:Y:S01]  /*09f0*/  FMUL.FTZ R5, R5, R26 ;  /* 0x0000001a05057220 */ /* 0x008fe20000410000 */
[----:B------:R-:W-:Y:S01]  /*0a00*/  FADD.FTZ R16, -R26, 1 ;  /* 0x3f8000001a107421 */ /* 0x000fe20000010100 */
[----:B------:R-:W-:-:S04]  /*0a10*/  HFMA2 R28, -RZ, RZ, 0, 2.384185791015625e-07 ;  /* 0x00000004ff1c7431 */ /* 0x000fc800000001ff */
[----:B------:R-:W1:Y:S01]  /*0a20*/  LDC.64 R14, c[0x0][0xf80] ;  /* 0x0003e000ff0e7b82 */ /* 0x000e620000000a00 */
[----:B0-----:R-:W0:Y:S01]  /*0a30*/  MUFU.RCP R17, R12 ;  /* 0x0000000c00117308 */ /* 0x001e220000001000 */
[----:B-1----:R-:W-:Y:S01]  /*0a40*/  FADD.FTZ R19, -R14, 1 ;  /* 0x3f8000000e137421 */ /* 0x002fe20000010100 */
[----:B------:R-:W-:Y:S01]  /*0a50*/  FMUL.FTZ R7, R7, R14 ;  /* 0x0000000e07077220 */ /* 0x000fe20000410000 */
[----:B0-----:R-:W-:-:S04]  /*0a60*/  FMUL.FTZ R8, R17, R8 ;  /* 0x0000000811087220 */ /* 0x001fc80000410000 */
[-C--:B------:R-:W-:Y:S01]  /*0a70*/  FMUL.FTZ R14, R19, R8.reuse ;  /* 0x00000008130e7220 */ /* 0x080fe20000410000 */
        /* <DEDUP_REMOVED lines=11> */
[----:B---3--:R-:W-:Y:S01]  /*0b30*/  FMUL.FTZ R15, R12, R15 ;  /* 0x0000000f0c0f7220 */ /* 0x008fe20000410000 */
[----:B------:R-:W-:-:S03]  /*0b40*/  HFMA2 R12, -RZ, RZ, 0, 2.384185791015625e-07 ;  /* 0x00000004ff0c7431 */ /* 0x000fc600000001ff */
[----:B------:R-:W-:Y:S01]  /*0b50*/  FFMA.FTZ R27, R4, UR16, R15 ;  /* 0x00000010041b7c23 */ /* 0x000fe2000801000f */
[----:B------:R-:W-:-:S04]  /*0b60*/  IMAD.WIDE R14, R3, R14, UR6 ;  /* 0x00000006030e7e25 */ /* 0x000fc8000f8e020e */
[----:B------:R-:W-:Y:S01]  /*0b70*/  FFMA.FTZ R13, -R27, R13, R4 ;  /* 0x0000000d1b0d7223 */ /* 0x000fe20000010104 */
[----:B0-----:R-:W-:-:S04]  /*0b80*/  IMAD.WIDE R4, R3, R12, UR14 ;  /* 0x0000000e03047e25 */ /* 0x001fc8000f8e020c */
[----:B------:R4:W-:Y:S04]  /*0b90*/  STG.E desc[UR20][R14.64], R13 ;  /* 0x0000000d0e007986 */ /* 0x0009e8000c101914 */
[----:B------:R4:W-:Y:S02]  /*0ba0*/  STG.E desc[UR20][R4.64], R13 ;  /* 0x0000000d04007986 */ /* 0x0009e4000c101914 */
.L_x_296:
[----:B------:R-:W-:Y:S05]  /*0bb0*/  BSYNC.RECONVERGENT B0 ;  /* 0x0000000000007941 */ /* 0x000fea0003800200 */
.L_x_295:
[----:B------:R-:W-:Y:S01]  /*0bc0*/  BSSY.RECONVERGENT B0, `(.L_x_297) ;  /* 0x000001e000007945 */ /* 0x000fe20003800200 */
[----:B---3--:R-:W-:Y:S01]  /*0bd0*/  FADD.FTZ R3, -R26, 1 ;  /* 0x3f8000001a037421 */ /* 0x008fe20000010100 */
[----:B--2-4-:R-:W-:Y:S02]  /*0be0*/  FADD.FTZ R7, -R25, 1 ;  /* 0x3f80000019077421 */ /* 0x014fe40000010100 */
[----:B------:R-:W-:Y:S05]  /*0bf0*/  @P2 BRA `(.L_x_298) ;  /* 0x0000000000682947 */ /* 0x000fea0003800000 */
[----:B------:R-:W2:Y:S01]  /*0c00*/  MUFU.RCP R4, UR18 ;  /* 0x0000001200047d08 */ /* 0x000ea20008001000 */
[----:B------:R-:W-:Y:S01]  /*0c10*/  FMUL.FTZ R8, R11, R26 ;  /* 0x0000001a0b087220 */ /* 0x000fe20000410000 */
[----:B------:R-:W-:Y:S01]  /*0c20*/  FMUL.FTZ R5, R20, R25 ;  /* 0x0000001914057220 */ /* 0x000fe20000410000 */
[----:B01----:R-:W-:Y:S01]  /*0c30*/  MOV R13, 0x4 ;  /* 0x00000004000d7802 */ /* 0x003fe20000000f00 */
[----:B------:R-:W-:Y:S02]  /*0c40*/  HFMA2 R15, -RZ, RZ, 0, 2.384185791015625e-07 ;  /* 0x00000004ff0f7431 */ /* 0x000fe400000001ff */
[----:B--2---:R-:W-:-:S04]  /*0c50*/  FMUL.FTZ R4, R4, R21 ;  /* 0x0000001504047220 */ /* 0x004fc80000410000 */
[-C--:B------:R-:W-:Y:S01]  /*0c60*/  FMUL.FTZ R12, R7, R4.reuse ;  /* 0x00000004070c7220 */ /* 0x080fe20000410000 */
[----:B------:R-:W-:-:S03]  /*0c70*/  FFMA.FTZ R11, R3, R4, R8 ;  /* 0x00000004030b7223 */ /* 0x000fc60000010008 */
        /* <DEDUP_REMOVED lines=8> */
[----:B-1----:R-:W-:-:S05]  /*0d00*/  FADD.FTZ R16, R8, UR22 ;  /* 0x0000001608107e21 */ /* 0x002fca0008010000 */
[----:B------:R-:W3:Y:S02]  /*0d10*/  MUFU.RCP R15, R16 ;  /* 0x00000010000f7308 */ /* 0x000ee40000001000 */
[----:B---3--:R-:W-:Y:S01]  /*0d20*/  FMUL.FTZ R14, R14, R15 ;  /* 0x0000000f0e0e7220 */ /* 0x008fe20000410000 */
[----:B------:R-:W-:-:S03]  /*0d30*/  MOV R15, 0x4 ;  /* 0x00000004000f7802 */ /* 0x000fc60000000f00 */
[----:B------:R-:W-:Y:S02]  /*0d40*/  FFMA.FTZ R8, R9, UR16, R14 ;  /* 0x0000001009087c23 */ /* 0x000fe4000801000e */
[----:B------:R-:W-:-:S04]  /*0d50*/  IMAD.WIDE R14, R6, R15, UR6 ;  /* 0x00000006060e7e25 */ /* 0x000fc8000f8e020f */
[----:B0-----:R-:W-:Y:S01]  /*0d60*/  FFMA.FTZ R11, -R8, UR19, R9 ;  /* 0x00000013080b7c23 */ /* 0x001fe20008010109 */
[----:B------:R-:W-:-:S04]  /*0d70*/  IMAD.WIDE R8, R6, R19, UR14 ;  /* 0x0000000e06087e25 */ /* 0x000fc8000f8e0213 */
[----:B------:R2:W-:Y:S04]  /*0d80*/  STG.E desc[UR20][R14.64], R11 ;  /* 0x0000000b0e007986 */ /* 0x0005e8000c101914 */
[----:B------:R2:W-:Y:S02]  /*0d90*/  STG.E desc[UR20][R8.64], R11 ;  /* 0x0000000b08007986 */ /* 0x0005e4000c101914 */
.L_x_298:
[----:B------:R-:W-:Y:S05]  /*0da0*/  BSYNC.RECONVERGENT B0 ;  /* 0x0000000000007941 */ /* 0x000fea0003800200 */
.L_x_297:
[----:B------:R-:W-:Y:S04]  /*0db0*/  BSSY.RECONVERGENT B0, `(.L_x_299) ;  /* 0x000001c000007945 */ /* 0x000fe80003800200 */
[----:B------:R-:W-:Y:S05]  /*0dc0*/  @P3 BRA `(.L_x_300) ;  /* 0x0000000000683947 */ /* 0x000fea0003800000 */
[----:B------:R-:W3:Y:S01]  /*0dd0*/  MUFU.RCP R5, UR18 ;  /* 0x0000001200057d08 */ /* 0x000ee20008001000 */
[----:B------:R-:W-:Y:S01]  /*0de0*/  FMUL.FTZ R26, R23, R26 ;  /* 0x0000001a171a7220 */ /* 0x000fe20000410000 */
[----:B------:R-:W-:Y:S01]  /*0df0*/  FMUL.FTZ R25, R0, R25 ;  /* 0x0000001900197220 */ /* 0x000fe20000410000 */
[----:B--2---:R-:W-:Y:S02]  /*0e00*/  HFMA2 R9, -RZ, RZ, 0, 2.384185791015625e-07 ;  /* 0x00000004ff097431 */ /* 0x004fe400000001ff */
[----:B---3--:R-:W-:Y:S01]  /*0e10*/  FMUL.FTZ R24, R5, R24 ;  /* 0x0000001805187220 */ /* 0x008fe20000410000 */
[----:B------:R-:W-:-:S03]  /*0e20*/  MOV R5, 0x4 ;  /* 0x0000000400057802 */ /* 0x000fc60000000f00 */
[-C--:B------:R-:W-:Y:S01]  /*0e30*/  FMUL.FTZ R7, R7, R24.reuse ;  /* 0x0000001807077220 */ /* 0x080fe20000410000 */
[----:B------:R-:W-:Y:S01]  /*0e40*/  FFMA.FTZ R3, R3, R24, R26 ;  /* 0x0000001803037223 */ /* 0x000fe2000001001a */
[----:B------:R-:W-:-:S04]  /*0e50*/  IMAD.WIDE R4, R10, R5, UR8 ;  /* 0x000000080a047e25 */ /* 0x000fc8000f8e0205 */
[----:B------:R-:W-:Y:S01]  /*0e60*/  FFMA.FTZ R25, R24, R7, R25 ;  /* 0x0000000718197223 */ /* 0x000fe20000010019 */
[----:B------:R-:W-:Y:S01]  /*0e70*/  IMAD.WIDE R6, R10, R9, UR10 ;  /* 0x0000000a0a067e25 */ /* 0x000fe2000f8e0209 */
[----:B------:R2:W-:Y:S04]  /*0e80*/  STG.E desc[UR20][R4.64], R3 ;  /* 0x0000000304007986 */ /* 0x0005e8000c101914 */
[----:B------:R3:W-:Y:S04]  /*0e90*/  STG.E desc[UR20][R6.64], R25 ;  /* 0x0000001906007986 */ /* 0x0007e8000c101914 */
[----:B------:R-:W4:Y:S01]  /*0ea0*/  LDG.E R8, desc[UR20][R4.64] ;  /* 0x0000001404087981 */ /* 0x000f22000c1e1900 */
[----:B------:R-:W5:Y:S01]  /*0eb0*/  MUFU.SQRT R0, R25 ;  /* 0x0000001900007308 */ /* 0x000f620000002000 */
[----:B01----:R-:W-:Y:S01]  /*0ec0*/  MOV R13, 0x4 ;  /* 0x00000004000d7802 */ /* 0x003fe20000000f00 */
[----:B------:R-:W-:-:S02]  /*0ed0*/  HFMA2 R15, -RZ, RZ, 0, 2.384185791015625e-07 ;  /* 0x00000004ff0f7431 */ /* 0x000fc400000001ff */
[----:B-----5:R-:W-:-:S04]  /*0ee0*/  FADD.FTZ R0, R0, UR22 ;  /* 0x0000001600007e21 */ /* 0x020fc80008010000 */
[----:B------:R-:W4:Y:S02]  /*0ef0*/  MUFU.RCP R9, R0 ;  /* 0x0000000000097308 */ /* 0x000f240000001000 */
[----:B----4-:R-:W-:-:S04]  /*0f00*/  FMUL.FTZ R9, R8, R9 ;  /* 0x0000000908097220 */ /* 0x010fc80000410000 */
[----:B------:R-:W-:Y:S01]  /*0f10*/  FFMA.FTZ R11, R22, UR16, R9 ;  /* 0x00000010160b7c23 */ /* 0x000fe20008010009 */
[----:B------:R-:W-:-:S04]  /*0f20*/  IMAD.WIDE R8, R10, R13, UR6 ;  /* 0x000000060a087e25 */ /* 0x000fc8000f8e020d */
[----:B--2---:R-:W-:Y:S01]  /*0f30*/  FFMA.FTZ R3, -R11, UR19, R22 ;  /* 0x000000130b037c23 */ /* 0x004fe20008010116 */
[----:B------:R-:W-:-:S04]  /*0f40*/  IMAD.WIDE R10, R10, R15, UR14 ;  /* 0x0000000e0a0a7e25 */ /* 0x000fc8000f8e020f */
[----:B------:R3:W-:Y:S04]  /*0f50*/  STG.E desc[UR20][R8.64], R3 ;  /* 0x0000000308007986 */ /* 0x0007e8000c101914 */
[----:B------:R3:W-:Y:S02]  /*0f60*/  STG.E desc[UR20][R10.64], R3 ;  /* 0x000000030a007986 */ /* 0x0007e4000c101914 */
.L_x_300:
[----:B------:R-:W-:Y:S05]  /*0f70*/  BSYNC.RECONVERGENT B0 ;  /* 0x0000000000007941 */ /* 0x000fea0003800200 */
.L_x_299:
[----:B------:R-:W-:-:S04]  /*0f80*/  ULEA UR4, UR17, UR4, 0x2 ;  /* 0x0000000411047291 */ /* 0x000fc8000f8e10ff */
[----:B------:R-:W-:-:S09]  /*0f90*/  UISETP.GE.AND UP0, UPT, UR4, UR5, UPT ;  /* 0x000000050400728c */ /* 0x000fd2000bf06270 */
[----:B------:R-:W-:Y:S05]  /*0fa0*/  BRA.U !UP0, `(.L_x_301) ;  /* 0xfffffff108f87547 */ /* 0x000fea000b83ffff */
[----:B------:R-:W-:Y:S05]  /*0fb0*/  EXIT ;  /* 0x000000000000794d */ /* 0x000fea0003800000 */
.L_x_292:
[----:B------:R-:W0:Y:S01]  /*0fc0*/  S2R R2, SR_TID.X ;  /* 0x0000000000027919 */ /* 0x000e220000002100 */
[----:B------:R-:W1:Y:S01]  /*0fd0*/  LDCU UR16, c[0x0][0xf94] ;  /* 0x0001f280ff1077ac */ /* 0x000e620008000800 */
[----:B------:R-:W2:Y:S01]  /*0fe0*/  LDCU UR22, c[0x0][0xf84] ;  /* 0x0001f080ff1677ac */ /* 0x000ea20008000800 */
[----:B------:R-:W3:Y:S01]  /*0ff0*/  LDCU.64 UR18, c[0x0][0xf88] ;  /* 0x0001f100ff1277ac */ /* 0x000ee20008000a00 */
[----:B------:R-:W-:-:S05]  /*1000*/  UMOV UR4, URZ ;  /* 0x000000ff00047c82 */ /* 0x000fca0008000000 */
.L_x_310:
[----:B0--3--:R-:W-:Y:S01]  /*1010*/  IADD3 R25, PT, PT, R2, UR4, RZ ;  /* 0x0000000402197c10 */ /* 0x009fe2000fffe0ff */
[----:B------:R-:W-:Y:S01]  /*1020*/  HFMA2 R26, -RZ, RZ, 0, 0 ;  /* 0x00000000ff1a7431 */ /* 0x000fe200000001ff */
[----:B--2---:R-:W-:Y:S01]  /*1030*/  MOV R8, 0x4 ;  /* 0x0000000400087802 */ /* 0x004fe20000000f00 */
[----:B------:R-:W-:Y:S01]  /*1040*/  HFMA2 R10, -RZ, RZ, 0, 2.384185791015625e-07 ;  /* 0x00000004ff0a7431 */ /* 0x000fe200000001ff */
[C---:B------:R-:W-:Y:S02]  /*1050*/  ISETP.GE.AND P0, PT, R25.reuse, UR5, PT ;  /* 0x0000000519007c0c */ /* 0x040fe4000bf06270 */
[----:B------:R-:W-:Y:S02]  /*1060*/  CS2R R16, SRZ ;  /* 0x0000000000107805 */ /* 0x000fe4000001ff00 */
[----:B------:R-:W-:Y:S01]  /*1070*/  IADD3 R3, PT, PT, R25, UR17, RZ ;  /* 0x0000001119037c10 */ /* 0x000fe2000fffe0ff */
[----:B------:R-:W-:Y:S01]  /*1080*/  HFMA2 R18, -RZ, RZ, 0, 0 ;  /* 0x00000000ff127431 */ /* 0x000fe200000001ff */
[----:B-1----:R-:W-:-:S02]  /*1090*/  MOV R12, 0x4 ;  /* 0x00000004000c7802 */ /* 0x002fc40000000f00 */
        /* <DEDUP_REMOVED lines=71> */
[----:B------:R-:W-:Y:S04]  /*1510*/  STG.E desc[UR20][R16.64], R27 ;  /* 0x0000001b10007986 */ /* 0x000fe8000c101914 */
[----:B------:R0:W-:Y:S04]  /*1520*/  STG.E desc[UR20][R18.64], R28 ;  /* 0x0000001c12007986 */ /* 0x0001e8000c101914 */
[----:B------:R-:W4:Y:S01]  /*1530*/  LDG.E R12, desc[UR20][R16.64] ;  /* 0x00000014100c7981 */ /* 0x000f22000c1e1900 */
[----:B------:R-:W-:Y:S01]  /*1540*/  FADD.FTZ R29, R28, R15 ;  /* 0x0000000f1c1d7221 */ /* 0x000fe20000010000 */
[----:B------:R-:W-:-:S05]  /*1550*/  MOV R14, 0x4 ;  /* 0x00000004000e7802 */ /* 0x000fca0000000f00 */
[----:B------:R-:W1:Y:S01]  /*1560*/  MUFU.SQRT R29, R29 ;  /* 0x0000001d001d7308 */ /* 0x000e620000002000 */
[----:B0-----:R-:W-:-:S07]  /*1570*/  MOV R18, 0x4 ;  /* 0x0000000400127802 */ /* 0x001fce0000000f00 */
[----:B-1----:R-:W4:Y:S02]  /*1580*/  MUFU.RCP R15, R29 ;  /* 0x0000001d000f7308 */ /* 0x002f240000001000 */
[----:B----4-:R-:W-:-:S04]  /*1590*/  FMUL.FTZ R15, R12, R15 ;  /* 0x0000000f0c0f7220 */ /* 0x010fc80000410000 */
[----:B------:R-:W-:Y:S01]  /*15a0*/  FFMA.FTZ R12, R26, UR16, R15 ;  /* 0x000000101a0c7c23 */ /* 0x000fe2000801000f */
[----:B------:R-:W-:-:S04]  /*15b0*/  IMAD.WIDE R14, R25, R14, UR6 ;  /* 0x00000006190e7e25 */ /* 0x000fc8000f8e020e */
[----:B------:R-:W-:Y:S01]  /*15c0*/  FFMA.FTZ R27, -R12, R13, R26 ;  /* 0x0000000d0c1b7223 */ /* 0x000fe2000001011a */
[----:B------:R-:W-:-:S04]  /*15d0*/  IMAD.WIDE R12, R25, R18, UR14 ;  /* 0x0000000e190c7e25 */ /* 0x000fc8000f8e0212 */
[----:B------:R1:W-:Y:S04]  /*15e0*/  STG.E desc[UR20][R14.64], R27 ;  /* 0x0000001b0e007986 */ /* 0x0003e8000c101914 */
[----:B------:R1:W-:Y:S02]  /*15f0*/  STG.E desc[UR20][R12.64], R27 ;  /* 0x0000001b0c007986 */ /* 0x0003e4000c101914 */
.L_x_303:
[----:B--23--:R-:W-:Y:S05]  /*1600*/  BSYNC.RECONVERGENT B0 ;  /* 0x0000000000007941 */ /* 0x00cfea0003800200 */
.L_x_302:
        /* <DEDUP_REMOVED lines=34> */
.L_x_305:
[----:B------:R-:W-:Y:S05]  /*1830*/  BSYNC.RECONVERGENT B0 ;  /* 0x0000000000007941 */ /* 0x000fea0003800200 */
.L_x_304:
        /* <DEDUP_REMOVED lines=18> */
[----:B------:R-:W-:Y:S01]  /*1960*/  FADD.FTZ R16, R17, UR22 ;  /* 0x0000001611107e21 */ /* 0x000fe20008010000 */
[----:B------:R-:W-:-:S05]  /*1970*/  HFMA2 R19, -RZ, RZ, 0, 2.384185791015625e-07 ;  /* 0x00000004ff137431 */ /* 0x000fca00000001ff */
[----:B------:R-:W1:Y:S08]  /*1980*/  MUFU.SQRT R16, R16 ;  /* 0x0000001000107308 */ /* 0x000e700000002000 */
[----:B-1----:R-:W3:Y:S02]  /*1990*/  MUFU.RCP R15, R16 ;  /* 0x00000010000f7308 */ /* 0x002ee40000001000 */
        /* <DEDUP_REMOVED lines=8> */
.L_x_307:
[----:B------:R-:W-:Y:S05]  /*1a20*/  BSYNC.RECONVERGENT B0 ;  /* 0x0000000000007941 */ /* 0x000fea0003800200 */
.L_x_306:
        /* <DEDUP_REMOVED lines=16> */
[----:B------:R-:W-:Y:S01]  /*1b30*/  FADD.FTZ R0, R25, UR22 ;  /* 0x0000001619007e21 */ /* 0x000fe20008010000 */
[----:B01----:R-:W-:Y:S01]  /*1b40*/  MOV R13, 0x4 ;  /* 0x00000004000d7802 */ /* 0x003fe20000000f00 */
[----:B------:R-:W-:-:S04]  /*1b50*/  HFMA2 R15, -RZ, RZ, 0, 2.384185791015625e-07 ;  /* 0x00000004ff0f7431 */ /* 0x000fc800000001ff */
[----:B------:R-:W0:Y:S08]  /*1b60*/  MUFU.SQRT R0, R0 ;  /* 0x0000000000007308 */ /* 0x000e300000002000 */
[----:B0-----:R-:W4:Y:S02]  /*1b70*/  MUFU.RCP R9, R0 ;  /* 0x0000000000097308 */ /* 0x001f240000001000 */
[----:B----4-:R-:W-:-:S04]  /*1b80*/  FMUL.FTZ R9, R8, R9 ;  /* 0x0000000908097220 */ /* 0x010fc80000410000 */
[----:B------:R-:W-:Y:S01]  /*1b90*/  FFMA.FTZ R11, R22, UR16, R9 ;  /* 0x00000010160b7c23 */ /* 0x000fe20008010009 */
[----:B------:R-:W-:-:S04]  /*1ba0*/  IMAD.WIDE R8, R10, R13, UR6 ;  /* 0x000000060a087e25 */ /* 0x000fc8000f8e020d */
[----:B--2---:R-:W-:Y:S01]  /*1bb0*/  FFMA.FTZ R3, -R11, UR19, R22 ;  /* 0x000000130b037c23 */ /* 0x004fe20008010116 */
[----:B------:R-:W-:-:S04]  /*1bc0*/  IMAD.WIDE R10, R10, R15, UR14 ;  /* 0x0000000e0a0a7e25 */ /* 0x000fc8000f8e020f */
[----:B------:R3:W-:Y:S04]  /*1bd0*/  STG.E desc[UR20][R8.64], R3 ;  /* 0x0000000308007986 */ /* 0x0007e8000c101914 */
[----:B------:R3:W-:Y:S02]  /*1be0*/  STG.E desc[UR20][R10.64], R3 ;  /* 0x000000030a007986 */ /* 0x0007e4000c101914 */
.L_x_309:
[----:B------:R-:W-:Y:S05]  /*1bf0*/  BSYNC.RECONVERGENT B0 ;  /* 0x0000000000007941 */ /* 0x000fea0003800200 */
.L_x_308:
[----:B------:R-:W-:-:S04]  /*1c00*/  ULEA UR4, UR17, UR4, 0x2 ;  /* 0x0000000411047291 */ /* 0x000fc8000f8e10ff */
[----:B------:R-:W-:-:S09]  /*1c10*/  UISETP.GE.AND UP0, UPT, UR4, UR5, UPT ;  /* 0x000000050400728c */ /* 0x000fd2000bf06270 */
[----:B------:R-:W-:Y:S05]  /*1c20*/  BRA.U !UP0, `(.L_x_310) ;  /* 0xfffffff108f87547 */ /* 0x000fea000b83ffff */
[----:B------:R-:W-:Y:S05]  /*1c30*/  EXIT ;  /* 0x000000000000794d */ /* 0x000fea0003800000 */
.L_x_291:
        /* <DEDUP_REMOVED lines=14> */
.L_x_313:
[----:B0-----:R-:W-:Y:S01]  /*1d20*/  MOV R5, 0x10 ;  /* 0x0000001000057802 */ /* 0x001fe20000000f00 */
[----:B------:R-:W-:Y:S01]  /*1d30*/  HFMA2 R21, -RZ, RZ, 0, 9.5367431640625e-07 ;  /* 0x00000010ff157431 */ /* 0x000fe200000001ff */
[----:B------:R-:W-:Y:S01]  /*1d40*/  MOV R3, 0x10 ;  /* 0x0000001000037802 */ /* 0x000fe20000000f00 */
[----:B------:R-:W-:Y:S01]  /*1d50*/  HFMA2 R29, -RZ, RZ, 0, 9.5367431640625e-07 ;  /* 0x00000010ff1d7431 */ /* 0x000fe200000001ff */
[----:B------:R-:W0:Y:S01]  /*1d60*/  LDC R23, c[0x0][0xf7c] ;  /* 0x0003df00ff177b82 */ /* 0x000e220000000800 */
[----:B------:R-:W-:-:S04]  /*1d70*/  IMAD.WIDE R4, R0, R5, UR12 ;  /* 0x0000000c00047e25 */ /* 0x000fc8000f8e0205 */
[C---:B------:R-:W-:Y:S02]  /*1d80*/  IMAD.WIDE R20, R0.reuse, R21, UR8 ;  /* 0x0000000800147e25 */ /* 0x040fe4000f8e0215 */
[----:B------:R-:W2:Y:S02]  /*1d90*/  LDG.E.128 R4, desc[UR20][R4.64] ;  /* 0x0000001404047981 */ /* 0x000ea4000c1e1d00 */
[C---:B------:R-:W-:Y:S02]  /*1da0*/  IMAD.WIDE R2, R0.reuse, R3, UR10 ;  /* 0x0000000a00027e25 */ /* 0x040fe4000f8e0203 */
[----:B------:R-:W0:Y:S04]  /*1db0*/  LDG.E.128 R8, desc[UR20][R20.64] ;  /* 0x0000001414087981 */ /* 0x000e28000c1e1d00 */
[----:B------:R-:W3:Y:S01]  /*1dc0*/  LDG.E.128 R12, desc[UR20][R2.64] ;  /* 0x00000014020c7981 */ /* 0x000ee2000c1e1d00 */
[----:B------:R-:W-:-:S05]  /*1dd0*/  IMAD.WIDE R28, R0, R29, UR6 ;  /* 0x00000006001c7e25 */ /* 0x000fca000f8e021d */
[----:B------:R-:W4:Y:S01]  /*1de0*/  LDG.E.128 R16, desc[UR20][R28.64] ;  /* 0x000000141c107981 */ /* 0x000f22000c1e1d00 */
[----:B------:R-:W2:Y:S01]  /*1df0*/  MUFU.RCP R22, UR26 ;  /* 0x0000001a00167d08 */ /* 0x000ea20008001000 */
[----:B------:R-:W-:Y:S01]  /*1e00*/  MOV R24, UR24 ;  /* 0x0000001800187c02 */ /* 0x000fe20008000f00 */
[----:B------:R-:W1:Y:S01]  /*1e10*/  LDCU UR4, c[0x0][0x360] ;  /* 0x00006c00ff0477ac */ /* 0x000e620008000800 */
[-C--:B--2---:R-:W-:Y:S01]  /*1e20*/  FMUL.FTZ R4, R4, R22.reuse ;  /* 0x0000001604047220 */ /* 0x084fe20000410000 */
[-C--:B------:R-:W-:Y:S01]  /*1e30*/  FMUL.FTZ R5, R5, R22.reuse ;  /* 0x0000001605057220 */ /* 0x080fe20000410000 */
[-C--:B------:R-:W-:Y:S01]  /*1e40*/  FMUL.FTZ R6, R6, R22.reuse ;  /* 0x0000001606067220 */ /* 0x080fe20000410000 */
[----:B------:R-:W-:Y:S01]  /*1e50*/  FMUL.FTZ R7, R7, R22 ;  /* 0x0000001607077220 */ /* 0x000fe20000410000 */
[----:B------:R-:W-:Y:S01]  /*1e60*/  FADD.FTZ R22, -R24, 1 ;  /* 0x3f80000018167421 */ /* 0x000fe20000010100 */
[-C--:B0-----:R-:W-:Y:S01]  /*1e70*/  FMUL.FTZ R27, R8, R23.reuse ;  /* 0x00000017081b7220 */ /* 0x081fe20000410000 */
[-C--:B------:R-:W-:Y:S01]  /*1e80*/  FMUL.FTZ R25, R9, R23.reuse ;  /* 0x0000001709197220 */ /* 0x080fe20000410000 */
[-C--:B------:R-:W-:Y:S01]  /*1e90*/  FMUL.FTZ R24, R10, R23.reuse ;  /* 0x000000170a187220 */ /* 0x080fe20000410000 */
[----:B---3--:R-:W-:Y:S01]  /*1ea0*/  FMUL.FTZ R9, R12, UR24 ;  /* 0x000000180c097c20 */ /* 0x008fe20008410000 */
[C---:B------:R-:W-:Y:S01]  /*1eb0*/  FMUL.FTZ R8, R22.reuse, R4 ;  /* 0x0000000416087220 */ /* 0x040fe20000410000 */
[----:B------:R-:W-:Y:S01]  /*1ec0*/  FMUL.FTZ R10, R13, UR24 ;  /* 0x000000180d0a7c20 */ /* 0x000fe20008410000 */
[----:B------:R-:W-:Y:S01]  /*1ed0*/  FMUL.FTZ R26, R11, R23 ;  /* 0x000000170b1a7220 */ /* 0x000fe20000410000 */
[----:B------:R-:W-:Y:S01]  /*1ee0*/  FMUL.FTZ R11, R22, R7 ;  /* 0x00000007160b7220 */ /* 0x000fe20000410000 */
[----:B------:R-:W-:Y:S01]  /*1ef0*/  FFMA.FTZ R8, R4, R8, R9 ;  /* 0x0000000804087223 */ /* 0x000fe20000010009 */
[----:B------:R-:W-:Y:S01]  /*1f00*/  FMUL.FTZ R9, R22, R5 ;  /* 0x0000000516097220 */ /* 0x000fe20000410000 */
[----:B------:R-:W-:-:S02]  /*1f10*/  FADD.FTZ R23, -R23, 1 ;  /* 0x3f80000017177421 */ /* 0x000fc40000010100 */
[----:B------:R-:W0:Y:S01]  /*1f20*/  MUFU.SQRT R12, R8 ;  /* 0x00000008000c7308 */ /* 0x000e220000002000 */
[----:B------:R-:W-:Y:S01]  /*1f30*/  FFMA.FTZ R9, R5, R9, R10 ;  /* 0x0000000905097223 */ /* 0x000fe2000001000a */
[----:B------:R-:W-:Y:S01]  /*1f40*/  FMUL.FTZ R10, R15, UR24 ;  /* 0x000000180f0a7c20 */ /* 0x000fe20008410000 */
[----:B------:R-:W-:Y:S01]  /*1f50*/  FMUL.FTZ R15, R14, UR24 ;  /* 0x000000180e0f7c20 */ /* 0x000fe20008410000 */
[C---:B------:R-:W-:Y:S01]  /*1f60*/  FFMA.FTZ R4, R23.reuse, R4, R27 ;  /* 0x0000000417047223 */ /* 0x040fe2000001001b */
[----:B------:R-:W-:Y:S01]  /*1f70*/  FFMA.FTZ R5, R23, R5, R25 ;  /* 0x0000000517057223 */ /* 0x000fe20000010019 */
[----:B------:R-:W-:Y:S01]  /*1f80*/  FFMA.FTZ R11, R7, R11, R10 ;  /* 0x0000000b070b7223 */ /* 0x000fe2000001000a */
[----:B------:R-:W-:Y:S01]  /*1f90*/  FMUL.FTZ R10, R22, R6 ;  /* 0x00000006160a7220 */ /* 0x000fe20000410000 */
[----:B------:R-:W2:Y:S01]  /*1fa0*/  MUFU.SQRT R13, R9 ;  /* 0x00000009000d7308 */ /* 0x000ea20000002000 */
[C---:B------:R-:W-:Y:S02]  /*1fb0*/  FFMA.FTZ R7, R23.reuse, R7, R26 ;  /* 0x0000000717077223 */ /* 0x040fe4000001001a */
[----:B------:R-:W-:Y:S01]  /*1fc0*/  FFMA.FTZ R10, R6, R10, R15 ;  /* 0x0000000a060a7223 */ /* 0x000fe2000001000f */
[----:B------:R-:W-:-:S04]  /*1fd0*/  FFMA.FTZ R6, R23, R6, R24 ;  /* 0x0000000617067223 */ /* 0x000fc80000010018 */
[----:B------:R-:W3:Y:S01]  /*1fe0*/  MUFU.SQRT R14, R11 ;  /* 0x0000000b000e7308 */ /* 0x000ee20000002000 */
[----:B0-----:R-:W-:-:S07]  /*1ff0*/  FADD.FTZ R15, R12, UR25 ;  /* 0x000000190c0f7e21 */ /* 0x001fce0008010000 */
[----:B------:R-:W0:Y:S01]  /*2000*/  MUFU.SQRT R22, R10 ;  /* 0x0000000a00167308 */ /* 0x000e220000002000 */
[----:B--2---:R-:W-:-:S07]  /*2010*/  FADD.FTZ R12, R13, UR25 ;  /* 0x000000190d0c7e21 */ /* 0x004fce0008010000 */
[----:B------:R-:W2:Y:S01]  /*2020*/  MUFU.RCP R15, R15 ;  /* 0x0000000f000f7308 */ /* 0x000ea20000001000 */
[----:B---3--:R-:W-:-:S07]  /*2030*/  FADD.FTZ R14, R14, UR25 ;  /* 0x000000190e0e7e21 */ /* 0x008fce0008010000 */
[----:B------:R-:W3:Y:S01]  /*2040*/  MUFU.RCP R12, R12 ;  /* 0x0000000c000c7308 */ /* 0x000ee20000001000 */
[----:B0-----:R-:W-:-:S07]  /*2050*/  FADD.FTZ R13, R22, UR25 ;  /* 0x00000019160d7e21 */ /* 0x001fce0008010000 */
[----:B------:R-:W0:Y:S01]  /*2060*/  MUFU.RCP R14, R14 ;  /* 0x0000000e000e7308 */ /* 0x000e220000001000 */
[----:B--2---:R-:W-:-:S04]  /*2070*/  FMUL.FTZ R23, R4, R15 ;  /* 0x0000000f04177220 */ /* 0x004fc80000410000 */
[----:B----4-:R-:W-:-:S03]  /*2080*/  FFMA.FTZ R23, R16, UR5, R23 ;  /* 0x0000000510177c23 */ /* 0x010fc60008010017 */
[----:B------:R-:W2:Y:S01]  /*2090*/  MUFU.RCP R13, R13 ;  /* 0x0000000d000d7308 */ /* 0x000ea20000001000 */
[----:B---3--:R-:W-:Y:S01]  /*20a0*/  FMUL.FTZ R22, R5, R12 ;  /* 0x0000000c05167220 */ /* 0x008fe20000410000 */
[----:B------:R-:W-:-:S03]  /*20b0*/  FFMA.FTZ R16, -R23, UR27, R16 ;  /* 0x0000001b17107c23 */ /* 0x000fc60008010110 */
[----:B------:R-:W-:Y:S01]  /*20c0*/  FFMA.FTZ R22, R17, UR5, R22 ;  /* 0x0000000511167c23 */ /* 0x000fe20008010016 */
[----:B0-----:R-:W-:-:S03]  /*20d0*/  FMUL.FTZ R12, R7, R14 ;  /* 0x0000000e070c7220 */ /* 0x001fc60000410000 */
[----:B------:R-:W-:Y:S01]  /*20e0*/  FFMA.FTZ R17, -R22, UR27, R17 ;  /* 0x0000001b16117c23 */ /* 0x000fe20008010111 */
[----:B------:R-:W-:Y:S01]  /*20f0*/  FFMA.FTZ R12, R19, UR5, R12 ;  /* 0x00000005130c7c23 */ /* 0x000fe2000801000c */
[----:B--2---:R-:W-:Y:S01]  /*2100*/  FMUL.FTZ R15, R6, R13 ;  /* 0x0000000d060f7220 */ /* 0x004fe20000410000 */
[----:B------:R-:W-:Y:S02]  /*2110*/  MOV R13, 0x10 ;  /* 0x00000010000d7802 */ /* 0x000fe40000000f00 */
[----:B------:R-:W-:Y:S01]  /*2120*/  FFMA.FTZ R19, -R12, UR27, R19 ;  /* 0x0000001b0c137c23 */ /* 0x000fe20008010113 */
[----:B------:R-:W-:Y:S02]  /*2130*/  FFMA.FTZ R15, R18, UR5, R15 ;  /* 0x00000005120f7c23 */ /* 0x000fe4000801000f */
[C---:B------:R-:W-:Y:S01]  /*2140*/  IMAD.WIDE R12, R0.reuse, R13, UR14 ;  /* 0x0000000e000c7e25 */ /* 0x040fe2000f8e020d */
[----:B-1----:R-:W-:-:S03]  /*2150*/  IADD3 R0, PT, PT, R0, UR4, RZ ;  /* 0x0000000400007c10 */ /* 0x002fc6000fffe0ff */
[----:B------:R-:W-:Y:S01]  /*2160*/  FFMA.FTZ R18, -R15, UR27, R18 ;  /* 0x0000001b0f127c23 */ /* 0x000fe20008010112 */
[----:B------:R-:W-:-:S04]  /*2170*/  SHF.L.U32 R14, R0, 0x2, RZ ;  /* 0x00000002000e7819 */ /* 0x000fc800000006ff */
[----:B------:R0:W-:Y:S01]  /*2180*/  STG.E.128 desc[UR20][R28.64], R16 ;  /* 0x000000101c007986 */ /* 0x0001e2000c101d14 */
[----:B------:R-:W-:-:S03]  /*2190*/  ISETP.GE.AND P0, PT, R14, UR16, PT ;  /* 0x000000100e007c0c */ /* 0x000fc6000bf06270 */
[----:B------:R0:W-:Y:S04]  /*21a0*/  STG.E.128 desc[UR20][R20.64], R4 ;  /* 0x0000000414007986 */ /* 0x0001e8000c101d14 */
[----:B------:R0:W-:Y:S04]  /*21b0*/  STG.E.128 desc[UR20][R2.64], R8 ;  /* 0x0000000802007986 */ /* 0x0001e8000c101d14 */
[----:B------:R0:W-:Y:S02]  /*21c0*/  STG.E.128 desc[UR20][R12.64], R16 ;  /* 0x000000100c007986 */ /* 0x0001e4000c101d14 */
[----:B------:R-:W-:Y:S05]  /*21d0*/  @!P0 BRA `(.L_x_313) ;  /* 0xfffffff800d08947 */ /* 0x000fea000383ffff */
[----:B------:R-:W-:Y:S05]  /*21e0*/  BSYNC.RECONVERGENT B0 ;  /* 0x0000000000007941 */ /* 0x000fea0003800200 */
.L_x_312:
[----:B------:R-:W-:Y:S05]  /*21f0*/  EXIT ;  /* 0x000000000000794d */ /* 0x000fea0003800000 */
.L_x_311:
[----:B------:R-:W-:Y:S01]  /*2200*/  BSSY.RECONVERGENT B0, `(.L_x_314) ;  /* 0x000004f000007945 */ /* 0x000fe20003800200 */
[----:B------:R-:W0:Y:S01]  /*2210*/  LDCU UR4, c[0x0][0x360] ;  /* 0x00006c00ff0477ac */ /* 0x000e220008000800 */
[----:B------:R-:W1:Y:S01]  /*2220*/  LDCU UR5, c[0x0][0xf94] ;  /* 0x0001f280ff0577ac */ /* 0x000e620008000800 */
[----:B------:R-:W2:Y:S02]  /*2230*/  LDCU.128 UR24, c[0x0][0xf80] ;  /* 0x0001f000ff1877ac */ /* 0x000ea40008000c00 */
.L_x_315:
[----:B---3--:R-:W-:Y:S01]  /*2240*/  HFMA2 R5, -RZ, RZ, 0, 9.5367431640625e-07 ;  /* 0x00000010ff057431 */ /* 0x008fe200000001ff */
[----:B------:R-:W-:Y:S01]  /*2250*/  MOV R21, 0x10 ;  /* 0x0000001000157802 */ /* 0x000fe20000000f00 */
[----:B------:R-:W-:Y:S01]  /*2260*/  HFMA2 R3, -RZ, RZ, 0, 9.5367431640625e-07 ;  /* 0x00000010ff037431 */ /* 0x000fe200000001ff */
[----:B------:R-:W-:Y:S01]  /*2270*/  MOV R29, 0x10 ;  /* 0x00000010001d7802 */ /* 0x000fe20000000f00 */
[----:B--2---:R-:W2:Y:S01]  /*2280*/  MUFU.RCP R24, UR26 ;  /* 0x0000001a00187d08 */ /* 0x004ea20008001000 */
[C---:B------:R-:W-:Y:S01]  /*2290*/  IMAD.WIDE R4, R0.reuse, R5, UR12 ;  /* 0x0000000c00047e25 */ /* 0x040fe2000f8e0205 */
[----:B------:R-:W3:Y:S05]  /*22a0*/  LDC R26, c[0x0][0xf7c] ;  /* 0x0003df00ff1a7b82 */ /* 0x000eea0000000800 */
[----:B------:R-:W2:Y:S01]  /*22b0*/  LDG.E.128 R4, desc[UR20][R4.64] ;  /* 0x0000001404047981 */ /* 0x000ea2000c1e1d00 */
[----:B------:R-:W-:-:S04]  /*22c0*/  IMAD.WIDE R2, R0, R3, UR10 ;  /* 0x0000000a00027e25 */ /* 0x000fc8000f8e0203 */
[C---:B------:R-:W-:Y:S01]  /*22d0*/  IMAD.WIDE R20, R0.reuse, R21, UR8 ;  /* 0x0000000800147e25 */ /* 0x040fe2000f8e0215 */
[----:B------:R-:W4:Y:S04]  /*22e0*/  LDG.E.128 R12, desc[UR20][R2.64] ;  /* 0x00000014020c7981 */ /* 0x000f28000c1e1d00 */
[----:B------:R-:W3:Y:S01]  /*22f0*/  LDG.E.128 R8, desc[UR20][R20.64] ;  /* 0x0000001414087981 */ /* 0x000ee2000c1e1d00 */
[----:B------:R-:W-:-:S05]  /*2300*/  IMAD.WIDE R28, R0, R29, UR6 ;  /* 0x00000006001c7e25 */ /* 0x000fca000f8e021d */
[----:B------:R-:W1:Y:S01]  /*2310*/  LDG.E.128 R16, desc[UR20][R28.64] ;  /* 0x000000141c107981 */ /* 0x000e62000c1e1d00 */
[-C--:B--2---:R-:W-:Y:S01]  /*2320*/  FMUL.FTZ R25, R4, R24.reuse ;  /* 0x0000001804197220 */ /* 0x084fe20000410000 */
[----:B------:R-:W-:Y:S01]  /*2330*/  MOV R4, UR24 ;  /* 0x0000001800047c02 */ /* 0x000fe20008000f00 */
[-C--:B------:R-:W-:Y:S01]  /*2340*/  FMUL.FTZ R22, R6, R24.reuse ;  /* 0x0000001806167220 */ /* 0x080fe20000410000 */
[----:B------:R-:W-:-:S03]  /*2350*/  FMUL.FTZ R23, R5, R24 ;  /* 0x0000001805177220 */ /* 0x000fc60000410000 */
[----:B------:R-:W-:Y:S01]  /*2360*/  FADD.FTZ R6, -R4, 1 ;  /* 0x3f80000004067421 */ /* 0x000fe20000010100 */
[----:B----4-:R-:W-:-:S03]  /*2370*/  FMUL.FTZ R4, R12, UR24 ;  /* 0x000000180c047c20 */ /* 0x010fc60008410000 */
[C---:B------:R-:W-:Y:S01]  /*2380*/  FMUL.FTZ R5, R6.reuse, R25 ;  /* 0x0000001906057220 */ /* 0x040fe20000410000 */
[----:B------:R-:W-:Y:S01]  /*2390*/  FMUL.FTZ R12, R13, UR24 ;  /* 0x000000180d0c7c20 */ /* 0x000fe20008410000 */
[----:B------:R-:W-:Y:S02]  /*23a0*/  FMUL.FTZ R24, R7, R24 ;  /* 0x0000001807187220 */ /* 0x000fe40000410000 */
[----:B------:R-:W-:Y:S01]  /*23b0*/  FFMA.FTZ R4, R25, R5, R4 ;  /* 0x0000000519047223 */ /* 0x000fe20000010004 */
[----:B------:R-:W-:Y:S01]  /*23c0*/  FMUL.FTZ R5, R6, R23 ;  /* 0x0000001706057220 */ /* 0x000fe20000410000 */
[----:B------:R-:W-:-:S03]  /*23d0*/  FMUL.FTZ R7, R15, UR24 ;  /* 0x000000180f077c20 */ /* 0x000fc60008410000 */
[----:B------:R-:W-:Y:S01]  /*23e0*/  FFMA.FTZ R5, R23, R5, R12 ;  /* 0x0000000517057223 */ /* 0x000fe2000001000c */
[----:B------:R-:W-:Y:S01]  /*23f0*/  FMUL.FTZ R12, R6, R24 ;  /* 0x00000018060c7220 */ /* 0x000fe20000410000 */
[----:B------:R-:W-:Y:S01]  /*2400*/  FMUL.FTZ R13, R14, UR24 ;  /* 0x000000180e0d7c20 */ /* 0x000fe20008410000 */
[----:B------:R-:W-:Y:S01]  /*2410*/  FMUL.FTZ R6, R6, R22 ;  /* 0x0000001606067220 */ /* 0x000fe20000410000 */
[-C--:B---3--:R-:W-:Y:S01]  /*2420*/  FMUL.FTZ R8, R8, R26.reuse ;  /* 0x0000001a08087220 */ /* 0x088fe20000410000 */
[-C--:B------:R-:W-:Y:S01]  /*2430*/  FMUL.FTZ R9, R9, R26.reuse ;  /* 0x0000001a09097220 */ /* 0x080fe20000410000 */
[-C--:B------:R-:W-:Y:S01]  /*2440*/  FMUL.FTZ R10, R10, R26.reuse ;  /* 0x0000001a0a0a7220 */ /* 0x080fe20000410000 */
[----:B------:R-:W-:Y:S01]  /*2450*/  FMUL.FTZ R11, R11, R26 ;  /* 0x0000001a0b0b7220 */ /* 0x000fe20000410000 */
[----:B------:R-:W-:Y:S01]  /*2460*/  FFMA.FTZ R7, R24, R12, R7 ;  /* 0x0000000c18077223 */ /* 0x000fe20000010007 */
[----:B------:R-:W-:Y:S01]  /*2470*/  FADD.FTZ R26, -R26, 1 ;  /* 0x3f8000001a1a7421 */ /* 0x000fe20000010100 */
[----:B------:R-:W-:Y:S01]  /*2480*/  FFMA.FTZ R6, R22, R6, R13 ;  /* 0x0000000616067223 */ /* 0x000fe2000001000d */
[----:B------:R-:W-:Y:S01]  /*2490*/  FADD.FTZ R15, R4, UR25 ;  /* 0x00000019040f7e21 */ /* 0x000fe20008010000 */
[----:B------:R-:W-:Y:S01]  /*24a0*/  FADD.FTZ R14, R7, UR25 ;  /* 0x00000019070e7e21 */ /* 0x000fe20008010000 */
[----:B------:R-:W-:Y:S01]  /*24b0*/  FFMA.FTZ R8, R26, R25, R8 ;  /* 0x000000191a087223 */ /* 0x000fe20000010008 */
[----:B------:R-:W-:Y:S01]  /*24c0*/  FADD.FTZ R25, R5, UR25 ;  /* 0x0000001905197e21 */ /* 0x000fe20008010000 */
[----:B------:R-:W-:-:S02]  /*24d0*/  FADD.FTZ R27, R6, UR25 ;  /* 0x00000019061b7e21 */ /* 0x000fc40008010000 */
[----:B------:R-:W2:Y:S08]  /*24e0*/  MUFU.SQRT R15, R15 ;  /* 0x0000000f000f7308 */ /* 0x000eb00000002000 */
[----:B------:R-:W3:Y:S08]  /*24f0*/  MUFU.SQRT R12, R25 ;  /* 0x00000019000c7308 */ /* 0x000ef00000002000 */
[----:B------:R-:W4:Y:S08]  /*2500*/  MUFU.SQRT R14, R14 ;  /* 0x0000000e000e7308 */ /* 0x000f300000002000 */
[----:B------:R-:W5:Y:S08]  /*2510*/  MUFU.SQRT R13, R27 ;  /* 0x0000001b000d7308 */ /* 0x000f700000002000 */
[----:B--2---:R-:W2:Y:S08]  /*2520*/  MUFU.RCP R15, R15 ;  /* 0x0000000f000f7308 */ /* 0x004eb00000001000 */
[----:B---3--:R-:W3:Y:S08]  /*2530*/  MUFU.RCP R12, R12 ;  /* 0x0000000c000c7308 */ /* 0x008ef00000001000 */
[----:B----4-:R-:W4:Y:S08]  /*2540*/  MUFU.RCP R14, R14 ;  /* 0x0000000e000e7308 */ /* 0x010f300000001000 */
[----:B-----5:R-:W5:Y:S01]  /*2550*/  MUFU.RCP R13, R13 ;  /* 0x0000000d000d7308 */ /* 0x020f620000001000 */
[C---:B------:R-:W-:Y:S01]  /*2560*/  FFMA.FTZ R9, R26.reuse, R23, R9 ;  /* 0x000000171a097223 */ /* 0x040fe20000010009 */
[C---:B------:R-:W-:Y:S01]  /*2570*/  FFMA.FTZ R11, R26.reuse, R24, R11 ;  /* 0x000000181a0b7223 */ /* 0x040fe2000001000b */
[----:B------:R-:W-:Y:S01]  /*2580*/  FFMA.FTZ R10, R26, R22, R10 ;  /* 0x000000161a0a7223 */ /* 0x000fe2000001000a */
[----:B--2---:R-:W-:Y:S01]  /*2590*/  FMUL.FTZ R23, R8, R15 ;  /* 0x0000000f08177220 */ /* 0x004fe20000410000 */
[----:B---3--:R-:W-:Y:S01]  /*25a0*/  FMUL.FTZ R22, R9, R12 ;  /* 0x0000000c09167220 */ /* 0x008fe20000410000 */
[----:B----4-:R-:W-:-:S02]  /*25b0*/  FMUL.FTZ R24, R11, R14 ;  /* 0x0000000e0b187220 */ /* 0x010fc40000410000 */
[----:B-1----:R-:W-:Y:S01]  /*25c0*/  FFMA.FTZ R23, R16, UR5, R23 ;  /* 0x0000000510177c23 */ /* 0x002fe20008010017 */
[----:B------:R-:W-:Y:S01]  /*25d0*/  FFMA.FTZ R22, R17, UR5, R22 ;  /* 0x0000000511167c23 */ /* 0x000fe20008010016 */
[----:B------:R-:W-:Y:S01]  /*25e0*/  FFMA.FTZ R24, R19, UR5, R24 ;  /* 0x0000000513187c23 */ /* 0x000fe20008010018 */
[----:B-----5:R-:W-:Y:S01]  /*25f0*/  FMUL.FTZ R25, R10, R13 ;  /* 0x0000000d0a197220 */ /* 0x020fe20000410000 */
[----:B------:R-:W-:-:S03]  /*2600*/  HFMA2 R13, -RZ, RZ, 0, 9.5367431640625e-07 ;  /* 0x00000010ff0d7431 */ /* 0x000fc600000001ff */
[----:B------:R-:W-:Y:S01]  /*2610*/  FFMA.FTZ R25, R18, UR5, R25 ;  /* 0x0000000512197c23 */ /* 0x000fe20008010019 */
[----:B------:R-:W-:Y:S01]  /*2620*/  FFMA.FTZ R16, -R23, UR27, R16 ;  /* 0x0000001b17107c23 */ /* 0x000fe20008010110 */
[----:B------:R-:W-:Y:S01]  /*2630*/  FFMA.FTZ R17, -R22, UR27, R17 ;  /* 0x0000001b16117c23 */ /* 0x000fe20008010111 */
[----:B------:R-:W-:Y:S01]  /*2640*/  FFMA.FTZ R19, -R24, UR27, R19 ;  /* 0x0000001b18137c23 */ /* 0x000fe20008010113 */
[----:B------:R-:W-:Y:S01]  /*2650*/  FFMA.FTZ R18, -R25, UR27, R18 ;  /* 0x0000001b19127c23 */ /* 0x000fe20008010112 */
[C---:B------:R-:W-:Y:S01]  /*2660*/  IMAD.WIDE R12, R0.reuse, R13, UR14 ;  /* 0x0000000e000c7e25 */ /* 0x040fe2000f8e020d */
[----:B0-----:R-:W-:-:S03]  /*2670*/  IADD3 R0, PT, PT, R0, UR4, RZ ;  /* 0x0000000400007c10 */ /* 0x001fc6000fffe0ff */
[----:B------:R3:W-:Y:S01]  /*2680*/  STG.E.128 desc[UR20][R28.64], R16 ;  /* 0x000000101c007986 */ /* 0x0007e2000c101d14 */
[----:B------:R-:W-:-:S03]  /*2690*/  SHF.L.U32 R14, R0, 0x2, RZ ;  /* 0x00000002000e7819 */ /* 0x000fc600000006ff */
[----:B------:R3:W-:Y:S04]  /*26a0*/  STG.E.128 desc[UR20][R20.64], R8 ;  /* 0x0000000814007986 */ /* 0x0007e8000c101d14 */
[----:B------:R3:W-:Y:S04]  /*26b0*/  STG.E.128 desc[UR20][R2.64], R4 ;  /* 0x0000000402007986 */ /* 0x0007e8000c101d14 */
[----:B------:R3:W-:Y:S01]  /*26c0*/  STG.E.128 desc[UR20][R12.64], R16 ;  /* 0x000000100c007986 */ /* 0x0007e2000c101d14 */
[----:B------:R-:W-:-:S13]  /*26d0*/  ISETP.GE.AND P0, PT, R14, UR16, PT ;  /* 0x000000100e007c0c */ /* 0x000fda000bf06270 */
[----:B------:R-:W-:Y:S05]  /*26e0*/  @!P0 BRA `(.L_x_315) ;  /* 0xfffffff800d48947 */ /* 0x000fea000383ffff */
[----:B------:R-:W-:Y:S05]  /*26f0*/  BSYNC.RECONVERGENT B0 ;  /* 0x0000000000007941 */ /* 0x000fea0003800200 */
.L_x_314:
[----:B------:R-:W-:Y:S05]  /*2700*/  EXIT ;  /* 0x000000000000794d */ /* 0x000fea0003800000 */
.L_x_316:
        /* <DEDUP_REMOVED lines=15> */
.L_x_867:


//--------------------- .text._Z27maybe_adam_undo_cuda_kernelIddEvPViPT_S3_S3_PKT0_fffffm10adamMode_tf --------------------------
	.section	.text._Z27maybe_adam_undo_cuda_kernelIddEvPViPT_S3_S3_PKT0_fffffm10adamMode_tf,"ax",@progbits
	.align	128
        .global         _Z27maybe_adam_undo_cuda_kernelIddEvPViPT_S3_S3_PKT0_fffffm10adamMode_tf
        .type           _Z27maybe_adam_undo_cuda_kernelIddEvPViPT_S3_S3_PKT0_fffffm10adamMode_tf,@function
        .size           _Z27maybe_adam_undo_cuda_kernelIddEvPViPT_S3_S3_PKT0_fffffm10adamMode_tf,(.L_x_850 - _Z27maybe_adam_undo_cuda_kernelIddEvPViPT_S3_S3_PKT0_fffffm10adamMode_tf)
        .other          _Z27maybe_adam_undo_cuda_kernelIddEvPViPT_S3_S3_PKT0_fffffm10adamMode_tf,@"STO_CUDA_ENTRY STV_DEFAULT"
_Z27maybe_adam_undo_cuda_kernelIddEvPViPT_S3_S3_PKT0_fffffm10adamMode_tf:
.text._Z27maybe_adam_undo_cuda_kernelIddEvPViPT_S3_S3_PKT0_fffffm10adamMode_tf:
        /* <DEDUP_REMOVED lines=9> */
[----:B------:R-:W-:Y:S05]  /*0090*/  @!P0 EXIT ;  /* 0x000000000000894d */ /* 0x000fea0003800000 */
.L_x_317:
[----:B------:R-:W0:Y:S02]  /*00a0*/  LDCU.64 UR4, c[0x0][0x3c0] ;  /* 0x00007800ff0477ac */ /* 0x000e240008000a00 */
[----:B0-----:R-:W-:-:S04]  /*00b0*/  ISETP.NE.U32.AND P0, PT, RZ, UR4, PT ;  /* 0x00000004ff007c0c */ /* 0x001fc8000bf05070 */
[----:B------:R-:W-:-:S13]  /*00c0*/  ISETP.NE.AND.EX P0, PT, RZ, UR5, PT, P0 ;  /* 0x00000005ff007c0c */ /* 0x000fda000bf05300 */
[----:B------:R-:W-:Y:S05]  /*00d0*/  @!P0 EXIT ;  /* 0x000000000000894d */ /* 0x000fea0003800000 */
[----:B------:R-:W0:Y:S01]  /*00e0*/  LDC.64 R4, c[0x0][0x3a8] ;  /* 0x0000ea00ff047b82 */ /* 0x000e220000000a00 */
[----:B------:R-:W1:Y:S01]  /*00f0*/  S2R R17, SR_CTAID.Y ;  /* 0x0000000000117919 */ /* 0x000e620000002600 */
[----:B------:R-:W1:Y:S01]  /*0100*/  LDCU UR5, c[0x0][0x370] ;  /* 0x00006e00ff0577ac */ /* 0x000e620008000800 */
[----:B------:R-:W2:Y:S01]  /*0110*/  S2R R16, SR_TID.X ;  /* 0x0000000000107919 */ /* 0x000ea20000002100 */
[----:B------:R-:W3:Y:S04]  /*0120*/  LDCU UR16, c[0x0][0x360] ;  /* 0x00006c00ff1077ac */ /* 0x000ee80008000800 */
[----:B------:R-:W4:Y:S01]  /*0130*/  LDC R0, c[0x0][0x3b8] ;  /* 0x0000ee00ff007b82 */ /* 0x000f220000000800 */
[----:B------:R-:W3:Y:S01]  /*0140*/  LDCU UR4, c[0x0][0x364] ;  /* 0x00006c80ff0477ac */ /* 0x000ee20008000800 */
[----:B------:R-:W5:Y:S06]  /*0150*/  LDCU UR6, c[0x0][0x374] ;  /* 0x00006e80ff0677ac */ /* 0x000f6c0008000800 */
[----:B------:R-:W5:Y:S01]  /*0160*/  LDC.64 R18, c[0x0][0x3c8] ;  /* 0x0000f200ff127b82 */ /* 0x000f620000000a00 */
[C---:B0-----:R-:W-:Y:S01]  /*0170*/  FMUL.FTZ R6, R4.reuse, 1 ;  /* 0x3f80000004067820 */ /* 0x041fe20000410000 */
[----:B------:R-:W-:-:S06]  /*0180*/  FADD.FTZ R4, -R4, 1 ;  /* 0x3f80000004047421 */ /* 0x000fcc0000010100 */
[----:B------:R-:W0:Y:S01]  /*0190*/  LDC R2, c[0x0][0x3b4] ;  /* 0x0000ed00ff027b82 */ /* 0x000e220000000800 */
[C---:B------:R-:W-:Y:S01]  /*01a0*/  FMUL.FTZ R10, R5.reuse, 1 ;  /* 0x3f800000050a7820 */ /* 0x040fe20000410000 */
[----:B------:R-:W-:Y:S01]  /*01b0*/  FADD.FTZ R5, -R5, 1 ;  /* 0x3f80000005057421 */ /* 0x000fe20000010100 */
[----:B------:R-:W-:Y:S01]  /*01c0*/  FMUL.FTZ R12, R4, 1 ;  /* 0x3f800000040c7820 */ /* 0x000fe20000410000 */
[----:B---3--:R-:W-:Y:S01]  /*01d0*/  UIMAD UR4, UR16, UR4, URZ ;  /* 0x00000004100472a4 */ /* 0x008fe2000f8e02ff */
[----:B------:R-:W1:Y:S01]  /*01e0*/  S2R R4, SR_CTAID.X ;  /* 0x0000000000047919 */ /* 0x000e620000002500 */
[C---:B----4-:R-:W-:Y:S01]  /*01f0*/  FMUL.FTZ R14, R0.reuse, 1 ;  /* 0x3f800000000e7820 */ /* 0x050fe20000410000 */
[----:B------:R-:W-:Y:S01]  /*0200*/  FMUL.FTZ R5, R5, 1 ;  /* 0x3f80000005057820 */ /* 0x000fe20000410000 */
[----:B------:R-:W3:Y:S02]  /*0210*/  F2F.F64.F32 R10, R10 ;  /* 0x0000000a000a7310 */ /* 0x000ee40000201800 */
[----:B---3--:R-:W-:Y:S01]  /*0220*/  R2UR UR7, R11 ;  /* 0x000000000b0772ca */ /* 0x008fe200000e0000 */
[----:B-----5:R-:W-:Y:S01]  /*0230*/  FFMA.FTZ R0, -R0, R19, 1 ;  /* 0x3f80000000007423 */ /* 0x020fe20000010113 */
[----:B------:R-:W-:Y:S01]  /*0240*/  ISETP.NE.AND P0, PT, R18, RZ, PT ;  /* 0x000000ff1200720c */ /* 0x000fe20003f05270 */
[----:B------:R-:W2:Y:S02]  /*0250*/  S2R R19, SR_TID.Y ;  /* 0x0000000000137919 */ /* 0x000ea40000002200 */
[----:B------:R-:W-:Y:S01]  /*0260*/  FMUL.FTZ R0, R0, 1 ;  /* 0x3f80000000007820 */ /* 0x000fe20000410000 */
[----:B0-----:R-:W-:Y:S01]  /*0270*/  FMUL.FTZ R2, R2, 1 ;  /* 0x3f80000002027820 */ /* 0x001fe20000410000 */
[----:B-1----:R-:W-:Y:S01]  /*0280*/  IMAD R4, R17, UR5, R4 ;  /* 0x0000000511047c24 */ /* 0x002fe2000f8e0204 */
[----:B------:R-:W-:Y:S01]  /*0290*/  UIMAD UR5, UR5, UR6, URZ ;  /* 0x00000006050572a4 */ /* 0x000fe2000f8e02ff */
[----:B------:R-:W-:-:S03]  /*02a0*/  R2UR UR6, R10 ;  /* 0x000000000a0672ca */ /* 0x000fc600000e0000 */
[----:B------:R-:W-:-:S15]  /*02b0*/  UIMAD UR5, UR4, UR5, URZ ;  /* 0x00000005040572a4 */ /* 0x000fde000f8e02ff */
[----:B------:R-:W-:-:S15]  /*02c0*/  NOP ;  /* 0x0000000000007918 */ /* 0x000fde0000000000 */
[----:B------:R-:W-:-:S15]  /*02d0*/  NOP ;  /* 0x0000000000007918 */ /* 0x000fde0000000000 */
[----:B------:R-:W-:-:S05]  /*02e0*/  NOP ;  /* 0x0000000000007918 */ /* 0x000fca0000000000 */
[----:B------:R-:W-:-:S15]  /*02f0*/  F2F.F64.F32 R14, R14 ;  /* 0x0000000e000e7310 */ /* 0x000fde0000201800 */
        /* <DEDUP_REMOVED lines=14> */
[----:B------:R-:W0:Y:S02]  /*03e0*/  F2F.F64.F32 R2, R2 ;  /* 0x0000000200027310 */ /* 0x000e240000201800 */
[----:B0-----:R-:W-:Y:S01]  /*03f0*/  R2UR UR9, R3 ;  /* 0x00000000030972ca */ /* 0x001fe200000e0000 */
[----:B--2---:R-:W-:Y:S01]  /*0400*/  IMAD R3, R19, UR16, R16 ;  /* 0x0000001013037c24 */ /* 0x004fe2000f8e0210 */
[----:B------:R-:W-:-:S03]  /*0410*/  R2UR UR8, R2 ;  /* 0x00000000020872ca */ /* 0x000fc600000e0000 */
[----:B------:R-:W-:-:S15]  /*0420*/  IMAD R4, R4, UR4, R3 ;  /* 0x0000000404047c24 */ /* 0x000fde000f8e0203 */
[----:B------:R-:W-:-:S15]  /*0430*/  NOP ;  /* 0x0000000000007918 */ /* 0x000fde0000000000 */
[----:B------:R-:W-:-:S15]  /*0440*/  NOP ;  /* 0x0000000000007918 */ /* 0x000fde0000000000 */
[----:B------:R-:W-:-:S12]  /*0450*/  NOP ;  /* 0x0000000000007918 */ /* 0x000fd80000000000 */
        /* <DEDUP_REMOVED lines=9> */
[----:B------:R-:W-:-:S14]  /*04f0*/  @!P0 BRA `(.L_x_318) ;  /* 0x0000001400988947 */ /* 0x000fdc0003800000 */
[----:B------:R-:W0:Y:S01]  /*0500*/  LDCU UR26, c[0x0][0x3b0] ;  /* 0x00007600ff1a77ac */ /* 0x000e220008000800 */
[----:B------:R-:W1:Y:S01]  /*0510*/  LDCU.64 UR28, c[0x0][0x3c0] ;  /* 0x00007800ff1c77ac */ /* 0x000e620008000a00 */
[----:B------:R-:W2:Y:S01]  /*0520*/  LDCU.64 UR18, c[0x0][0x388] ;  /* 0x00007100ff1277ac */ /* 0x000ea20008000a00 */
[----:B------:R-:W3:Y:S01]  /*0530*/  LDCU.64 UR24, c[0x0][0x3a0] ;  /* 0x00007400ff1877ac */ /* 0x000ee20008000a00 */
[----:B------:R-:W4:Y:S01]  /*0540*/  LDCU.128 UR20, c[0x0][0x390] ;  /* 0x00007200ff1477ac */ /* 0x000f220008000c00 */
[----:B------:R-:W-:-:S05]  /*0550*/  UMOV UR4, URZ ;  /* 0x000000ff00047c82 */ /* 0x000fca0008000000 */
.L_x_333:
[----:B0-----:R-:W5:Y:S01]  /*0560*/  MUFU.RCP64H R3, UR9 ;  /* 0x0000000900037d08 */ /* 0x001f620008001800 */
[----:B------:R-:W-:Y:S01]  /*0570*/  LEA R30, R4, UR4, 0x2 ;  /* 0x00000004041e7c11 */ /* 0x000fe2000f8e10ff */
[----:B------:R-:W-:Y:S01]  /*0580*/  IMAD.U32 R6, RZ, RZ, UR8 ;  /* 0x00000008ff067e24 */ /* 0x000fe2000f8e00ff */
[----:B------:R-:W-:Y:S01]  /*0590*/  BSSY.RECONVERGENT B0, `(.L_x_319) ;  /* 0x000002f000007945 */ /* 0x000fe20003800200 */
[----:B------:R-:W-:Y:S01]  /*05a0*/  IMAD.U32 R7, RZ, RZ, UR9 ;  /* 0x00000009ff077e24 */ /* 0x000fe2000f8e00ff */
[----:B-1----:R-:W-:Y:S01]  /*05b0*/  ISETP.GE.U32.AND P0, PT, R30, UR28, PT ;  /* 0x0000001c1e007c0c */ /* 0x002fe2000bf06070 */
[----:B------:R-:W-:Y:S01]  /*05c0*/  IMAD.MOV.U32 R2, RZ, RZ, 0x1 ;  /* 0x00000001ff027424 */ /* 0x000fe200078e00ff */
[----:B------:R-:W-:Y:S02]  /*05d0*/  SHF.R.S32.HI R5, RZ, 0x1f, R30 ;  /* 0x0000001fff057819 */ /* 0x000fe4000001141e */
[----:B------:R-:W-:Y:S02]  /*05e0*/  CS2R R32, SRZ ;  /* 0x0000000000207805 */ /* 0x000fe4000001ff00 */
[----:B------:R-:W-:-:S02]  /*05f0*/  CS2R R26, SRZ ;  /* 0x00000000001a7805 */ /* 0x000fc4000001ff00 */
[----:B------:R-:W-:Y:S02]  /*0600*/  CS2R R28, SRZ ;  /* 0x00000000001c7805 */ /* 0x000fe4000001ff00 */
[----:B------:R-:W-:Y:S02]  /*0610*/  ISETP.GE.U32.AND.EX P0, PT, R5, UR29, PT, P0 ;  /* 0x0000001d05007c0c */ /* 0x000fe4000bf06100 */
[----:B------:R-:W-:Y:S01]  /*0620*/  CS2R R20, SRZ ;  /* 0x0000000000147805 */ /* 0x000fe2000001ff00 */
[----:B-----5:R-:W1:-:S15]  /*0630*/  DFMA R6, R2, -R6, 1 ;  /* 0x3ff000000206742b */ /* 0x020e5e0000000806 */
        /* <DEDUP_REMOVED lines=9> */
[----:B-1----:R1:W5:Y:S02]  /*06d0*/  DFMA R2, R2, R6, R2 ;  /* 0x000000060202722b */ /* 0x0023640000000002 */
[----:B-1----:R-:W-:Y:S02]  /*06e0*/  IMAD.U32 R6, RZ, RZ, UR8 ;  /* 0x00000008ff067e24 */ /* 0x002fe4000f8e00ff */
[----:B------:R-:W-:-:S15]  /*06f0*/  IMAD.U32 R7, RZ, RZ, UR9 ;  /* 0x00000009ff077e24 */ /* 0x000fde000f8e00ff */
[----:B------:R-:W-:-:S15]  /*0700*/  NOP ;  /* 0x0000000000007918 */ /* 0x000fde0000000000 */
[----:B------:R-:W-:-:S15]  /*0710*/  NOP ;  /* 0x0000000000007918 */ /* 0x000fde0000000000 */
[----:B------:R-:W-:-:S15]  /*0720*/  NOP ;  /* 0x0000000000007918 */ /* 0x000fde0000000000 */
[----:B-----5:R-:W1:-:S15]  /*0730*/  DFMA R6, R2, -R6, 1 ;  /* 0x3ff000000206742b */ /* 0x020e5e0000000806 */
[----:B------:R-:W-:-:S15]  /*0740*/  NOP ;  /* 0x0000000000007918 */ /* 0x000fde0000000000 */
[----:B------:R-:W-:-:S15]  /*0750*/  NOP ;  /* 0x0000000000007918 */ /* 0x000fde0000000000 */
[----:B------:R-:W-:-:S15]  /*0760*/  NOP ;  /* 0x0000000000007918 */ /* 0x000fde0000000000 */
[----:B------:R-:W-:-:S04]  /*0770*/  NOP ;  /* 0x0000000000007918 */ /* 0x000fc80000000000 */
[----:B-1----:R1:W0:Y:S02]  /*0780*/  DFMA R2, R2, R6, R2 ;  /* 0x000000060202722b */ /* 0x0022240000000002 */
[----:B01----:R-:W-:Y:S05]  /*0790*/  @P0 BRA `(.L_x_320) ;  /* 0x0000000000380947 */ /* 0x003fea0003800000 */
[C---:B------:R-:W-:Y:S02]  /*07a0*/  SHF.L.U32 R20, R30.reuse, 0x3, RZ ;  /* 0x000000031e147819 */ /* 0x040fe400000006ff */
[----:B------:R-:W-:Y:S02]  /*07b0*/  SHF.L.U64.HI R0, R30, 0x3, R5 ;  /* 0x000000031e007819 */ /* 0x000fe40000010205 */
[C---:B--2---:R-:W-:Y:S02]  /*07c0*/  IADD3 R28, P1, PT, R20.reuse, UR18, RZ ;  /* 0x00000012141c7c10 */ /* 0x044fe4000ff3e0ff */
[C---:B----4-:R-:W-:Y:S02]  /*07d0*/  IADD3 R32, P2, PT, R20.reuse, UR20, RZ ;  /* 0x0000001414207c10 */ /* 0x050fe4000ff5e0ff */
[C---:B------:R-:W-:Y:S02]  /*07e0*/  IADD3 R26, P3, PT, R20.reuse, UR22, RZ ;  /* 0x00000016141a7c10 */ /* 0x040fe4000ff7e0ff */
[----:B---3--:R-:W-:-:S02]  /*07f0*/  IADD3 R20, P4, PT, R20, UR24, RZ ;  /* 0x0000001814147c10 */ /* 0x008fc4000ff9e0ff */
[C---:B------:R-:W-:Y:S02]  /*0800*/  IADD3.X R29, PT, PT, R0.reuse, UR19, RZ, P1, !PT ;  /* 0x00000013001d7c10 */ /* 0x040fe40008ffe4ff */
[C---:B------:R-:W-:Y:S02]  /*0810*/  IADD3.X R33, PT, PT, R0.reuse, UR21, RZ, P2, !PT ;  /* 0x0000001500217c10 */ /* 0x040fe400097fe4ff */
[C---:B------:R-:W-:Y:S02]  /*0820*/  IADD3.X R27, PT, PT, R0.reuse, UR23, RZ, P3, !PT ;  /* 0x00000017001b7c10 */ /* 0x040fe40009ffe4ff */
[----:B------:R-:W-:Y:S01]  /*0830*/  IADD3.X R21, PT, PT, R0, UR25, RZ, P4, !PT ;  /* 0x0000001900157c10 */ /* 0x000fe2000a7fe4ff */
[----:B------:R-:W5:Y:S04]  /*0840*/  LDG.E.64 R28, desc[UR14][R28.64] ;  /* 0x0000000e1c1c7981 */ /* 0x000f68000c1e1b00 */
[----:B------:R-:W5:Y:S04]  /*0850*/  LDG.E.64 R32, desc[UR14][R32.64] ;  /* 0x0000000e20207981 */ /* 0x000f68000c1e1b00 */
[----:B------:R-:W5:Y:S04]  /*0860*/  LDG.E.64 R26, desc[UR14][R26.64] ;  /* 0x0000000e1a1a7981 */ /* 0x000f68000c1e1b00 */
[----:B------:R-:W5:Y:S02]  /*0870*/  LDG.E.64.CONSTANT R20, desc[UR14][R20.64] ;  /* 0x0000000e14147981 */ /* 0x000f64000c1e9b00 */
.L_x_320:
[----:B--234-:R-:W-:Y:S05]  /*0880*/  BSYNC.RECONVERGENT B0 ;  /* 0x0000000000007941 */ /* 0x01cfea0003800200 */
.L_x_319:
[----:B-----5:R-:W0:Y:S01]  /*0890*/  DMUL R6, R2, R20 ;  /* 0x0000001402067228 */ /* 0x020e220000000000 */
[----:B------:R-:W-:Y:S01]  /*08a0*/  FSETP.GEU.AND P2, PT, |R21|, 6.5827683646048100446e-37, PT ;  /* 0x036000001500780b */ /* 0x000fe20003f4e200 */
[----:B------:R-:W-:-:S15]  /*08b0*/  BSSY.RECONVERGENT B1, `(.L_x_321) ;  /* 0x0000016000017945 */ /* 0x000fde0003800200 */
[----:B------:R-:W-:-:S15]  /*08c0*/  NOP ;  /* 0x0000000000007918 */ /* 0x000fde0000000000 */
[----:B------:R-:W-:-:S15]  /*08d0*/  NOP ;  /* 0x0000000000007918 */ /* 0x000fde0000000000 */
[----:B------:R-:W-:-:S15]  /*08e0*/  NOP ;  /* 0x0000000000007918 */ /* 0x000fde0000000000 */
[----:B------:R-:W-:-:S02]  /*08f0*/  NOP ;  /* 0x0000000000007918 */ /* 0x000fc40000000000 */
[----:B0-----:R-:W0:-:S15]  /*0900*/  DFMA R8, R6, -UR8, R20 ;  /* 0x8000000806087c2b */ /* 0x001e1e0008000014 */
[----:B------:R-:W-:-:S15]  /*0910*/  NOP ;  /* 0x0000000000007918 */ /* 0x000fde0000000000 */
[----:B------:R-:W-:-:S15]  /*0920*/  NOP ;  /* 0x0000000000007918 */ /* 0x000fde0000000000 */
[----:B------:R-:W-:-:S15]  /*0930*/  NOP ;  /* 0x0000000000007918 */ /* 0x000fde0000000000 */
[----:B------:R-:W-:-:S04]  /*0940*/  NOP ;  /* 0x0000000000007918 */ /* 0x000fc80000000000 */
[----:B0-----:R-:W0:Y:S02]  /*0950*/  DFMA R2, R2, R8, R6 ;  /* 0x000000080202722b */ /* 0x001e240000000006 */
[----:B0-----:R-:W-:-:S05]  /*0960*/  FFMA R0, RZ, UR9, R3 ;  /* 0x00000009ff007c23 */ /* 0x001fca0008000003 */
[----:B------:R-:W-:-:S13]  /*0970*/  FSETP.GT.AND P1, PT, |R0|, 1.469367938527859385e-39, PT ;  /* 0x001000000000780b */ /* 0x000fda0003f24200 */
[----:B------:R-:W-:Y:S05]  /*0980*/  @P1 BRA P2, `(.L_x_322) ;  /* 0x0000000000201947 */ /* 0x000fea0001000000 */
[----:B------:R-:W-:Y:S01]  /*0990*/  IMAD.U32 R16, RZ, RZ, UR8 ;  /* 0x00000008ff107e24 */ /* 0x000fe2000f8e00ff */
[----:B------:R-:W-:Y:S01]  /*09a0*/  MOV R0, 0x9f0 ;  /* 0x000009f000007802 */ /* 0x000fe20000000f00 */
[----:B------:R-:W-:Y:S02]  /*09b0*/  IMAD.U32 R17, RZ, RZ, UR9 ;  /* 0x00000009ff117e24 */ /* 0x000fe4000f8e00ff */
[----:B------:R-:W-:Y:S02]  /*09c0*/  IMAD.U32 R18, RZ, RZ, UR8 ;  /* 0x00000008ff127e24 */ /* 0x000fe4000f8e00ff */
[----:B------:R-:W-:-:S07]  /*09d0*/  IMAD.U32 R19, RZ, RZ, UR9 ;  /* 0x00000009ff137e24 */ /* 0x000fce000f8e00ff */
[----:B------:R-:W-:Y:S05]  /*09e0*/  CALL.REL.NOINC `($__internal_2_$__cuda_sm20_div_rn_f64_full) ;  /* 0x0000002800287944 */ /* 0x000fea0003c00000 */
[----:B------:R-:W-:Y:S01]  /*09f0*/  IMAD.MOV.U32 R2, RZ, RZ, R34 ;  /* 0x000000ffff027224 */ /* 0x000fe200078e0022 */
[----:B------:R-:W-:-:S07]  /*0a00*/  MOV R3, R35 ;  /* 0x0000002300037202 */ /* 0x000fce0000000f00 */
.L_x_322:
[----:B------:R-:W-:Y:S05]  /*0a10*/  BSYNC.RECONVERGENT B1 ;  /* 0x0000000000017941 */ /* 0x000fea0003800200 */
.L_x_321:
[----:B------:R-:W0:Y:S01]  /*0a20*/  DSETP.NE.AND P1, PT, |R2|, +INF , PT ;  /* 0x7ff000000200742a */ /* 0x000e220003f25200 */
[----:B------:R-:W-:Y:S04]  /*0a30*/  BSSY.RECONVERGENT B1, `(.L_x_323) ;  /* 0x0000103000017945 */ /* 0x000fe80003800200 */
[----:B0-----:R-:W-:Y:S05]  /*0a40*/  @!P1 BRA `(.L_x_324) ;  /* 0x0000001000049947 */ /* 0x001fea0003800000 */
[----:B------:R-:W-:Y:S01]  /*0a50*/  UMOV UR16, 0xf0000000 ;  /* 0xf000000000107882 */ /* 0x000fe20000000000 */
[----:B------:R-:W-:Y:S01]  /*0a60*/  UMOV UR17, 0x380fffff ;  /* 0x380fffff00117882 */ /* 0x000fe20000000000 */
[----:B------:R-:W0:-:S15]  /*0a70*/  F2F.F32.F64 R0, R26 ;  /* 0x0000001a00007310 */ /* 0x000e1e0000301000 */
[----:B------:R-:W-:-:S15]  /*0a80*/  NOP ;  /* 0x0000000000007918 */ /* 0x000fde0000000000 */
[----:B------:R-:W-:-:S15]  /*0a90*/  NOP ;  /* 0x0000000000007918 */ /* 0x000fde0000000000 */
[----:B------:R-:W-:-:S15]  /*0aa0*/  NOP ;  /* 0x0000000000007918 */ /* 0x000fde0000000000 */
[----:B------:R-:W-:-:S04]  /*0ab0*/  NOP ;  /* 0x0000000000007918 */ /* 0x000fc80000000000 */
[----:B------:R-:W0:Y:S01]  /*0ac0*/  DSETP.GEU.AND P1, PT, |R26|, UR16, PT ;  /* 0x000000101a007e2a */ /* 0x000e22000bf2e200 */
[----:B------:R-:W-:Y:S02]  /*0ad0*/  IMAD.MOV.U32 R6, RZ, RZ, 0x1 ;  /* 0x00000001ff067424 */ /* 0x000fe400078e00ff */
[----:B0-----:R-:W-:Y:S01]  /*0ae0*/  @!P1 FMUL R0, R0, 1.175494350822287508e-38 ;  /* 0x0080000000009820 */ /* 0x001fe20000400000 */
[----:B------:R-:W-:Y:S01]  /*0af0*/  FSETP.GEU.AND P2, PT, |R33|, 6.5827683646048100446e-37, PT ;  /* 0x036000002100780b */ /* 0x000fe20003f4e200 */
[----:B------:R-:W-:Y:S04]  /*0b00*/  BSSY.RECONVERGENT B2, `(.L_x_325) ;  /* 0x000003b000027945 */ /* 0x000fe80003800200 */
[----:B------:R-:W0:Y:S02]  /*0b10*/  MUFU.SQRT R0, R0 ;  /* 0x0000000000007308 */ /* 0x000e240000002000 */
[----:B0-----:R-:W-:-:S04]  /*0b20*/  FADD.FTZ R5, R0, UR26 ;  /* 0x0000001a00057e21 */ /* 0x001fc80008010000 */
[----:B------:R-:W-:-:S15]  /*0b30*/  FMUL.FTZ R5, R5, 1 ;  /* 0x3f80000005057820 */ /* 0x000fde0000410000 */
[----:B------:R-:W-:-:S15]  /*0b40*/  NOP ;  /* 0x0000000000007918 */ /* 0x000fde0000000000 */
[----:B------:R-:W-:-:S15]  /*0b50*/  NOP ;  /* 0x0000000000007918 */ /* 0x000fde0000000000 */
[----:B------:R-:W-:-:S04]  /*0b60*/  NOP ;  /* 0x0000000000007918 */ /* 0x000fc80000000000 */
        /* <DEDUP_REMOVED lines=46> */
[----:B------:R-:W-:Y:S01]  /*0e50*/  MOV R0, 0xe90 ;  /* 0x00000e9000007802 */ /* 0x000fe20000000f00 */
[----:B------:R-:W-:Y:S02]  /*0e60*/  IMAD.MOV.U32 R20, RZ, RZ, R32 ;  /* 0x000000ffff147224 */ /* 0x000fe400078e0020 */
[----:B------:R-:W-:-:S07]  /*0e70*/  IMAD.MOV.U32 R21, RZ, RZ, R33 ;  /* 0x000000ffff157224 */ /* 0x000fce00078e0021 */
[----:B------:R-:W-:Y:S05]  /*0e80*/  CALL.REL.NOINC `($__internal_2_$__cuda_sm20_div_rn_f64_full) ;  /* 0x0000002400007944 */ /* 0x000fea0003c00000 */
[----:B------:R-:W-:Y:S01]  /*0e90*/  IMAD.MOV.U32 R6, RZ, RZ, R34 ;  /* 0x000000ffff067224 */ /* 0x000fe200078e0022 */
[----:B------:R-:W-:-:S07]  /*0ea0*/  MOV R7, R35 ;  /* 0x0000002300077202 */ /* 0x000fce0000000f00 */
.L_x_326:
[----:B------:R-:W-:Y:S05]  /*0eb0*/  BSYNC.RECONVERGENT B2 ;  /* 0x0000000000027941 */ /* 0x000fea0003800200 */
.L_x_325:
[----:B------:R0:W1:Y:S01]  /*0ec0*/  DFMA R20, R14, R6, R28 ;  /* 0x000000060e14722b */ /* 0x000062000000001c */
[----:B------:R-:W-:Y:S01]  /*0ed0*/  IMAD.U32 R8, RZ, RZ, UR10 ;  /* 0x0000000aff087e24 */ /* 0x000fe2000f8e00ff */
[----:B0-----:R-:W0:Y:S01]  /*0ee0*/  MUFU.RCP64H R7, UR11 ;  /* 0x0000000b00077d08 */ /* 0x001e220008001800 */
[----:B------:R-:W-:Y:S01]  /*0ef0*/  IMAD.U32 R9, RZ, RZ, UR11 ;  /* 0x0000000bff097e24 */ /* 0x000fe2000f8e00ff */
[----:B-1----:R-:W-:Y:S01]  /*0f00*/  FSETP.GEU.AND P2, PT, |R21|, 6.5827683646048100446e-37, PT ;  /* 0x036000001500780b */ /* 0x002fe20003f4e200 */
[----:B------:R-:W-:Y:S01]  /*0f10*/  IMAD.MOV.U32 R6, RZ, RZ, 0x1 ;  /* 0x00000001ff067424 */ /* 0x000fe200078e00ff */
[----:B------:R-:W-:-:S15]  /*0f20*/  BSSY.RECONVERGENT B2, `(.L_x_327) ;  /* 0x0000034000027945 */ /* 0x000fde0003800200 */
[----:B------:R-:W-:-:S15]  /*0f30*/  NOP ;  /* 0x0000000000007918 */ /* 0x000fde0000000000 */
[----:B------:R-:W-:-:S15]  /*0f40*/  NOP ;  /* 0x0000000000007918 */ /* 0x000fde0000000000 */
[----:B------:R-:W-:-:S13]  /*0f50*/  NOP ;  /* 0x0000000000007918 */ /* 0x000fda0000000000 */
        /* <DEDUP_REMOVED lines=10> */
[----:B0-----:R0:W1:Y:S02]  /*1000*/  DFMA R8, R6, R8, R6 ;  /* 0x000000080608722b */ /* 0x0010640000000006 */
[----:B0-----:R-:W-:Y:S02]  /*1010*/  IMAD.U32 R6, RZ, RZ, UR10 ;  /* 0x0000000aff067e24 */ /* 0x001fe4000f8e00ff */
[----:B------:R-:W-:-:S15]  /*1020*/  IMAD.U32 R7, RZ, RZ, UR11 ;  /* 0x0000000bff077e24 */ /* 0x000fde000f8e00ff */
[----:B------:R-:W-:-:S15]  /*1030*/  NOP ;  /* 0x0000000000007918 */ /* 0x000fde0000000000 */
[----:B------:R-:W-:-:S15]  /*1040*/  NOP ;  /* 0x0000000000007918 */ /* 0x000fde0000000000 */
[----:B------:R-:W-:-:S15]  /*1050*/  NOP ;  /* 0x0000000000007918 */ /* 0x000fde0000000000 */
[----:B-1----:R-:W0:-:S15]  /*1060*/  DFMA R6, R8, -R6, 1 ;  /* 0x3ff000000806742b */ /* 0x002e1e0000000806 */
        /* <DEDUP_REMOVED lines=23> */
[----:B------:R-:W-:Y:S01]  /*11e0*/  MOV R16, UR10 ;  /* 0x0000000a00107c02 */ /* 0x000fe20008000f00 */
[----:B------:R-:W-:Y:S01]  /*11f0*/  IMAD.U32 R17, RZ, RZ, UR11 ;  /* 0x0000000bff117e24 */ /* 0x000fe2000f8e00ff */
[----:B------:R-:W-:Y:S01]  /*1200*/  MOV R0, 0x1240 ;  /* 0x0000124000007802 */ /* 0x000fe20000000f00 */
[----:B------:R-:W-:Y:S02]  /*1210*/  IMAD.U32 R18, RZ, RZ, UR10 ;  /* 0x0000000aff127e24 */ /* 0x000fe4000f8e00ff */
[----:B------:R-:W-:-:S07]  /*1220*/  IMAD.U32 R19, RZ, RZ, UR11 ;  /* 0x0000000bff137e24 */ /* 0x000fce000f8e00ff */
[----:B------:R-:W-:Y:S05]  /*1230*/  CALL.REL.NOINC `($__internal_2_$__cuda_sm20_div_rn_f64_full) ;  /* 0x0000002000147944 */ /* 0x000fea0003c00000 */
[----:B------:R-:W-:Y:S02]  /*1240*/  IMAD.MOV.U32 R28, RZ, RZ, R34 ;  /* 0x000000ffff1c7224 */ /* 0x000fe400078e0022 */
[----:B------:R-:W-:-:S07]  /*1250*/  IMAD.MOV.U32 R29, RZ, RZ, R35 ;  /* 0x000000ffff1d7224 */ /* 0x000fce00078e0023 */
.L_x_328:
[----:B------:R-:W-:Y:S05]  /*1260*/  BSYNC.RECONVERGENT B2 ;  /* 0x0000000000027941 */ /* 0x000fea0003800200 */
.L_x_327:
[----:B------:R-:W0:Y:S01]  /*1270*/  MUFU.RCP64H R7, UR13 ;  /* 0x0000000d00077d08 */ /* 0x000e220008001800 */
[----:B------:R-:W-:Y:S01]  /*1280*/  MOV R8, UR12 ;  /* 0x0000000c00087c02 */ /* 0x000fe20008000f00 */
[----:B------:R-:W-:Y:S01]  /*1290*/  IMAD.U32 R9, RZ, RZ, UR13 ;  /* 0x0000000dff097e24 */ /* 0x000fe2000f8e00ff */
[----:B------:R-:W1:Y:S01]  /*12a0*/  DFMA R20, R12, -R2, R32 ;  /* 0x800000020c14722b */ /* 0x000e620000000020 */
[----:B------:R-:W-:Y:S01]  /*12b0*/  IMAD.MOV.U32 R6, RZ, RZ, 0x1 ;  /* 0x00000001ff067424 */ /* 0x000fe200078e00ff */
[----:B-1----:R-:W-:Y:S01]  /*12c0*/  FSETP.GEU.AND P2, PT, |R21|, 6.5827683646048100446e-37, PT ;  /* 0x036000001500780b */ /* 0x002fe20003f4e200 */
[----:B------:R-:W-:-:S15]  /*12d0*/  BSSY.RECONVERGENT B2, `(.L_x_329) ;  /* 0x0000035000027945 */ /* 0x000fde0003800200 */
        /* <DEDUP_REMOVED lines=45> */
[----:B------:R-:W-:Y:S01]  /*15b0*/  MOV R17, UR13 ;  /* 0x0000000d00117c02 */ /* 0x000fe20008000f00 */
[----:B------:R-:W-:Y:S01]  /*15c0*/  IMAD.U32 R18, RZ, RZ, UR12 ;  /* 0x0000000cff127e24 */ /* 0x000fe2000f8e00ff */
[----:B------:R-:W-:Y:S01]  /*15d0*/  MOV R0, 0x1600 ;  /* 0x0000160000007802 */ /* 0x000fe20000000f00 */
[----:B------:R-:W-:-:S07]  /*15e0*/  IMAD.U32 R19, RZ, RZ, UR13 ;  /* 0x0000000dff137e24 */ /* 0x000fce000f8e00ff */
[----:B------:R-:W-:Y:S05]  /*15f0*/  CALL.REL.NOINC `($__internal_2_$__cuda_sm20_div_rn_f64_full) ;  /* 0x0000001c00247944 */ /* 0x000fea0003c00000 */
[----:B------:R-:W-:Y:S02]  /*1600*/  IMAD.MOV.U32 R32, RZ, RZ, R34 ;  /* 0x000000ffff207224 */ /* 0x000fe400078e0022 */
[----:B------:R-:W-:-:S07]  /*1610*/  IMAD.MOV.U32 R33, RZ, RZ, R35 ;  /* 0x000000ffff217224 */ /* 0x000fce00078e0023 */
.L_x_330:
[----:B------:R-:W-:Y:S05]  /*1620*/  BSYNC.RECONVERGENT B2 ;  /* 0x0000000000027941 */ /* 0x000fea0003800200 */
.L_x_329:
[----:B------:R-:W0:Y:S01]  /*1630*/  DMUL R20, R10, R2 ;  /* 0x000000020a147228 */ /* 0x000e220000000000 */
[----:B------:R-:W-:Y:S01]  /*1640*/  IMAD.U32 R6, RZ, RZ, UR6 ;  /* 0x00000006ff067e24 */ /* 0x000fe2000f8e00ff */
[----:B------:R-:W-:Y:S01]  /*1650*/  MOV R7, UR7 ;  /* 0x0000000700077c02 */ /* 0x000fe20008000f00 */
[----:B------:R-:W-:-:S15]  /*1660*/  BSSY.RECONVERGENT B2, `(.L_x_331) ;  /* 0x000003c000027945 */ /* 0x000fde0003800200 */
[----:B------:R-:W-:-:S15]  /*1670*/  NOP ;  /* 0x0000000000007918 */ /* 0x000fde0000000000 */
[----:B------:R-:W-:-:S15]  /*1680*/  NOP ;  /* 0x0000000000007918 */ /* 0x000fde0000000000 */
[----:B------:R-:W-:-:S15]  /*1690*/  NOP ;  /* 0x0000000000007918 */ /* 0x000fde0000000000 */
[----:B------:R-:W-:-:S01]  /*16a0*/  NOP ;  /* 0x0000000000007918 */ /* 0x000fc20000000000 */
[----:B0-----:R0:W1:Y:S02]  /*16b0*/  DFMA R20, R20, -R2, R26 ;  /* 0x800000021414722b */ /* 0x001064000000001a */
[----:B0-----:R-:W0:Y:S01]  /*16c0*/  MUFU.RCP64H R3, UR7 ;  /* 0x0000000700037d08 */ /* 0x001e220008001800 */
[----:B------:R-:W-:Y:S01]  /*16d0*/  IMAD.MOV.U32 R2, RZ, RZ, 0x1 ;  /* 0x00000001ff027424 */ /* 0x000fe200078e00ff */
[----:B-1----:R-:W-:-:S15]  /*16e0*/  FSETP.GEU.AND P2, PT, |R21|, 6.5827683646048100446e-37, PT ;  /* 0x036000001500780b */ /* 0x002fde0003f4e200 */
[----:B------:R-:W-:-:S15]  /*16f0*/  NOP ;  /* 0x0000000000007918 */ /* 0x000fde0000000000 */
[----:B------:R-:W-:-:S15]  /*1700*/  NOP ;  /* 0x0000000000007918 */ /* 0x000fde0000000000 */
[----:B------:R-:W-:-:S15]  /*1710*/  NOP ;  /* 0x0000000000007918 */ /* 0x000fde0000000000 */
        /* <DEDUP_REMOVED lines=48> */
.L_x_332:
[----:B------:R-:W-:Y:S05]  /*1a20*/  BSYNC.RECONVERGENT B2 ;  /* 0x0000000000027941 */ /* 0x000fea0003800200 */
.L_x_331:
[----:B------:R-:W0:Y:S02]  /*1a30*/  DSETP.GE.AND P1, PT, R2, RZ, PT ;  /* 0x000000ff0200722a */ /* 0x000e240003f26000 */
[----:B0-----:R-:W-:Y:S02]  /*1a40*/  FSEL R26, R2, RZ, P1 ;  /* 0x000000ff021a7208 */ /* 0x001fe40000800000 */
[----:B------:R-:W-:-:S07]  /*1a50*/  FSEL R27, R3, RZ, P1 ;  /* 0x000000ff031b7208 */ /* 0x000fce0000800000 */
.L_x_324:
[----:B------:R-:W-:Y:S05]  /*1a60*/  BSYNC.RECONVERGENT B1 ;  /* 0x0000000000017941 */ /* 0x000fea0003800200 */
.L_x_323:
[----:B------:R-:W0:Y:S01]  /*1a70*/  LDC.64 R2, c[0x0][0x390] ;  /* 0x0000e400ff027b82 */ /* 0x000e220000000a00 */
[----:B------:R-:W-:-:S04]  /*1a80*/  ULEA UR4, UR5, UR4, 0x2 ;  /* 0x0000000405047291 */ /* 0x000fc8000f8e10ff */
[----:B------:R-:W-:Y:S02]  /*1a90*/  USHF.R.S32.HI UR16, URZ, 0x1f, UR4 ;  /* 0x0000001fff107899 */ /* 0x000fe40008011404 */
[----:B------:R-:W-:Y:S01]  /*1aa0*/  UISETP.GE.U32.AND UP0, UPT, UR4, UR28, UPT ;  /* 0x0000001c0400728c */ /* 0x000fe2000bf06070 */
[----:B------:R-:W1:Y:S03]  /*1ab0*/  LDC.64 R6, c[0x0][0x398] ;  /* 0x0000e600ff067b82 */ /* 0x000e660000000a00 */
[----:B------:R-:W-:-:S05]  /*1ac0*/  UISETP.GE.U32.AND.EX UP0, UPT, UR16, UR29, UPT, UP0 ;  /* 0x0000001d1000728c */ /* 0x000fca000bf06100 */
[----:B------:R-:W2:Y:S01]  /*1ad0*/  @!P0 LDC.64 R8, c[0x0][0x388] ;  /* 0x0000e200ff088b82 */ /* 0x000ea20000000a00 */
[----:B0-----:R-:W-:-:S05]  /*1ae0*/  @!P0 IMAD.WIDE R2, R30, 0x8, R2 ;  /* 0x000000081e028825 */ /* 0x001fca00078e0202 */
[----:B------:R0:W-:Y:S01]  /*1af0*/  @!P0 STG.E.64 desc[UR14][R2.64], R32 ;  /* 0x0000002002008986 */ /* 0x0001e2000c101b0e */
[----:B-1----:R-:W-:-:S05]  /*1b00*/  @!P0 IMAD.WIDE R6, R30, 0x8, R6 ;  /* 0x000000081e068825 */ /* 0x002fca00078e0206 */
[----:B------:R0:W-:Y:S01]  /*1b10*/  @!P0 STG.E.64 desc[UR14][R6.64], R26 ;  /* 0x0000001a06008986 */ /* 0x0001e2000c101b0e */
[----:B--2---:R-:W-:-:S05]  /*1b20*/  @!P0 IMAD.WIDE R30, R30, 0x8, R8 ;  /* 0x000000081e1e8825 */ /* 0x004fca00078e0208 */
[----:B------:R0:W-:Y:S01]  /*1b30*/  @!P0 STG.E.64 desc[UR14][R30.64], R28 ;  /* 0x0000001c1e008986 */ /* 0x0001e2000c101b0e */
[----:B------:R-:W-:Y:S05]  /*1b40*/  BRA.U !UP0, `(.L_x_333) ;  /* 0xffffffe908847547 */ /* 0x000fea000b83ffff */
[----:B------:R-:W-:Y:S05]  /*1b50*/  EXIT ;  /* 0x000000000000794d */ /* 0x000fea0003800000 */
.L_x_318:
[----:B------:R-:W0:Y:S01]  /*1b60*/  LDCU.64 UR26, c[0x0][0x3c0] ;  /* 0x00007800ff1a77ac */ /* 0x000e220008000a00 */
[----:B------:R-:W1:Y:S01]  /*1b70*/  LDCU.64 UR18, c[0x0][0x388] ;  /* 0x00007100ff1277ac */ /* 0x000e620008000a00 */
[----:B------:R-:W2:Y:S01]  /*1b80*/  LDCU.64 UR24, c[0x0][0x3a0] ;  /* 0x00007400ff1877ac */ /* 0x000ea20008000a00 */
[----:B------:R-:W3:Y:S01]  /*1b90*/  LDCU.128 UR20, c[0x0][0x390] ;  /* 0x00007200ff1477ac */ /* 0x000ee20008000c00 */
[----:B------:R-:W-:-:S05]  /*1ba0*/  UMOV UR4, URZ ;  /* 0x000000ff00047c82 */ /* 0x000fca0008000000 */
.L_x_348:
[----:B----4-:R-:W4:Y:S01]  /*1bb0*/  MUFU.RCP64H R3, UR9 ;  /* 0x0000000900037d08 */ /* 0x010f220008001800 */
[----:B------:R-:W-:Y:S01]  /*1bc0*/  LEA R32, R4, UR4, 0x2 ;  /* 0x0000000404207c11 */ /* 0x000fe2000f8e10ff */
[----:B------:R-:W-:Y:S02]  /*1bd0*/  HFMA2 R2, -RZ, RZ, 0, 5.9604644775390625e-08 ;  /* 0x00000001ff027431 */ /* 0x000fe400000001ff */
[----:B------:R-:W-:Y:S01]  /*1be0*/  IMAD.U32 R6, RZ, RZ, UR8 ;  /* 0x00000008ff067e24 */ /* 0x000fe2000f8e00ff */
[----:B------:R-:W-:Y:S01]  /*1bf0*/  BSSY.RECONVERGENT B0, `(.L_x_334) ;  /* 0x000002e000007945 */ /* 0x000fe20003800200 */
[----:B0-----:R-:W-:Y:S01]  /*1c00*/  ISETP.GE.U32.AND P0, PT, R32, UR26, PT ;  /* 0x0000001a20007c0c */ /* 0x001fe2000bf06070 */
[----:B------:R-:W-:Y:S01]  /*1c10*/  IMAD.U32 R7, RZ, RZ, UR9 ;  /* 0x00000009ff077e24 */ /* 0x000fe2000f8e00ff */
[----:B------:R-:W-:Y:S02]  /*1c20*/  SHF.R.S32.HI R33, RZ, 0x1f, R32 ;  /* 0x0000001fff217819 */ /* 0x000fe40000011420 */
[----:B------:R-:W-:-:S02]  /*1c30*/  CS2R R26, SRZ ;  /* 0x00000000001a7805 */ /* 0x000fc4000001ff00 */
[----:B------:R-:W-:Y:S02]  /*1c40*/  CS2R R28, SRZ ;  /* 0x00000000001c7805 */ /* 0x000fe4000001ff00 */
[----:B------:R-:W-:Y:S02]  /*1c50*/  CS2R R30, SRZ ;  /* 0x00000000001e7805 */ /* 0x000fe4000001ff00 */
[----:B------:R-:W-:Y:S02]  /*1c60*/  ISETP.GE.U32.AND.EX P0, PT, R33, UR27, PT, P0 ;  /* 0x0000001b21007c0c */ /* 0x000fe4000bf06100 */
[----:B------:R-:W-:Y:S01]  /*1c70*/  CS2R R20, SRZ ;  /* 0x0000000000147805 */ /* 0x000fe2000001ff00 */
[----:B----4-:R-:W0:-:S15]  /*1c80*/  DFMA R6, R2, -R6, 1 ;  /* 0x3ff000000206742b */ /* 0x010e1e0000000806 */
        /* <DEDUP_REMOVED lines=9> */
[----:B0-----:R0:W4:Y:S02]  /*1d20*/  DFMA R2, R2, R6, R2 ;  /* 0x000000060202722b */ /* 0x0011240000000002 */
[----:B0-----:R-:W-:Y:S02]  /*1d30*/  IMAD.U32 R6, RZ, RZ, UR8 ;  /* 0x00000008ff067e24 */ /* 0x001fe4000f8e00ff */
[----:B------:R-:W-:-:S15]  /*1d40*/  IMAD.U32 R7, RZ, RZ, UR9 ;  /* 0x00000009ff077e24 */ /* 0x000fde000f8e00ff */
[----:B------:R-:W-:-:S15]  /*1d50*/  NOP ;  /* 0x0000000000007918 */ /* 0x000fde0000000000 */
[----:B------:R-:W-:-:S15]  /*1d60*/  NOP ;  /* 0x0000000000007918 */ /* 0x000fde0000000000 */
[----:B------:R-:W-:-:S15]  /*1d70*/  NOP ;  /* 0x0000000000007918 */ /* 0x000fde0000000000 */
[----:B----4-:R-:W0:-:S15]  /*1d80*/  DFMA R6, R2, -R6, 1 ;  /* 0x3ff000000206742b */ /* 0x010e1e0000000806 */
[----:B------:R-:W-:-:S15]  /*1d90*/  NOP ;  /* 0x0000000000007918 */ /* 0x000fde0000000000 */
[----:B------:R-:W-:-:S15]  /*1da0*/  NOP ;  /* 0x0000000000007918 */ /* 0x000fde0000000000 */
[----:B------:R-:W-:-:S15]  /*1db0*/  NOP ;  /* 0x0000000000007918 */ /* 0x000fde0000000000 */
[----:B------:R-:W-:-:S04]  /*1dc0*/  NOP ;  /* 0x0000000000007918 */ /* 0x000fc80000000000 */
[----:B0-----:R0:W4:Y:S02]  /*1dd0*/  DFMA R2, R2, R6, R2 ;  /* 0x000000060202722b */ /* 0x0011240000000002 */
[----:B0---4-:R-:W-:Y:S05]  /*1de0*/  @P0 BRA `(.L_x_335) ;  /* 0x0000000000380947 */ /* 0x011fea0003800000 */
[C---:B------:R-:W-:Y:S01]  /*1df0*/  IMAD.SHL.U32 R20, R32.reuse, 0x8, RZ ;  /* 0x0000000820147824 */ /* 0x040fe200078e00ff */
[----:B------:R-:W-:-:S04]  /*1e00*/  SHF.L.U64.HI R0, R32, 0x3, R33 ;  /* 0x0000000320007819 */ /* 0x000fc80000010221 */
[C---:B-1----:R-:W-:Y:S02]  /*1e10*/  IADD3 R30, P0, PT, R20.reuse, UR18, RZ ;  /* 0x00000012141e7c10 */ /* 0x042fe4000ff1e0ff */
[C---:B---3--:R-:W-:Y:S02]  /*1e20*/  IADD3 R26, P1, PT, R20.reuse, UR20, RZ ;  /* 0x00000014141a7c10 */ /* 0x048fe4000ff3e0ff */
[C---:B------:R-:W-:Y:S02]  /*1e30*/  IADD3 R28, P2, PT, R20.reuse, UR22, RZ ;  /* 0x00000016141c7c10 */ /* 0x040fe4000ff5e0ff */
[----:B--2---:R-:W-:Y:S02]  /*1e40*/  IADD3 R20, P3, PT, R20, UR24, RZ ;  /* 0x0000001814147c10 */ /* 0x004fe4000ff7e0ff */
[C---:B------:R-:W-:Y:S02]  /*1e50*/  IADD3.X R31, PT, PT, R0.reuse, UR19, RZ, P0, !PT ;  /* 0x00000013001f7c10 */ /* 0x040fe400087fe4ff */
[----:B------:R-:W-:-:S02]  /*1e60*/  IADD3.X R27, PT, PT, R0, UR21, RZ, P1, !PT ;  /* 0x00000015001b7c10 */ /* 0x000fc40008ffe4ff */
[C---:B------:R-:W-:Y:S02]  /*1e70*/  IADD3.X R29, PT, PT, R0.reuse, UR23, RZ, P2, !PT ;  /* 0x00000017001d7c10 */ /* 0x040fe400097fe4ff */
[----:B------:R-:W-:Y:S01]  /*1e80*/  IADD3.X R21, PT, PT, R0, UR25, RZ, P3, !PT ;  /* 0x0000001900157c10 */ /* 0x000fe20009ffe4ff */
[----:B------:R-:W5:Y:S04]  /*1e90*/  LDG.E.64 R30, desc[UR14][R30.64] ;  /* 0x0000000e1e1e7981 */ /* 0x000f68000c1e1b00 */
[----:B------:R-:W5:Y:S04]  /*1ea0*/  LDG.E.64 R26, desc[UR14][R26.64] ;  /* 0x0000000e1a1a7981 */ /* 0x000f68000c1e1b00 */
[----:B------:R-:W5:Y:S04]  /*1eb0*/  LDG.E.64 R28, desc[UR14][R28.64] ;  /* 0x0000000e1c1c7981 */ /* 0x000f68000c1e1b00 */
[----:B------:R-:W5:Y:S02]  /*1ec0*/  LDG.E.64.CONSTANT R20, desc[UR14][R20.64] ;  /* 0x0000000e14147981 */ /* 0x000f64000c1e9b00 */
.L_x_335:
[----:B-123--:R-:W-:Y:S05]  /*1ed0*/  BSYNC.RECONVERGENT B0 ;  /* 0x0000000000007941 */ /* 0x00efea0003800200 */
.L_x_334:
        /* <DEDUP_REMOVED lines=24> */
.L_x_337:
[----:B------:R-:W-:Y:S05]  /*2060*/  BSYNC.RECONVERGENT B1 ;  /* 0x0000000000017941 */ /* 0x000fea0003800200 */
.L_x_336:
[----:B------:R-:W0:Y:S01]  /*2070*/  DSETP.NE.AND P0, PT, |R2|, +INF , PT ;  /* 0x7ff000000200742a */ /* 0x000e220003f05200 */
[----:B------:R-:W-:Y:S04]  /*2080*/  BSSY.RECONVERGENT B1, `(.L_x_338) ;  /* 0x000010f000017945 */ /* 0x000fe80003800200 */
[----:B0-----:R-:W-:Y:S05]  /*2090*/  @!P0 BRA `(.L_x_339) ;  /* 0x0000001000348947 */ /* 0x001fea0003800000 */
[----:B------:R-:W0:Y:S01]  /*20a0*/  LDC R0, c[0x0][0x3b0] ;  /* 0x0000ec00ff007b82 */ /* 0x000e220000000800 */
[----:B------:R-:W-:Y:S01]  /*20b0*/  UMOV UR16, 0xf0000000 ;  /* 0xf000000000107882 */ /* 0x000fe20000000000 */
[----:B------:R-:W-:Y:S01]  /*20c0*/  UMOV UR17, 0x380fffff ;  /* 0x380fffff00117882 */ /* 0x000fe20000000000 */
[----:B------:R-:W-:Y:S01]  /*20d0*/  IMAD.MOV.U32 R8, RZ, RZ, 0x1 ;  /* 0x00000001ff087424 */ /* 0x000fe200078e00ff */
[----:B------:R-:W-:Y:S01]  /*20e0*/  FSETP.GEU.AND P1, PT, |R27|, 6.5827683646048100446e-37, PT ;  /* 0x036000001b00780b */ /* 0x000fe20003f2e200 */
[----:B------:R-:W-:Y:S01]  /*20f0*/  BSSY.RECONVERGENT B2, `(.L_x_340) ;  /* 0x000004c000027945 */ /* 0x000fe20003800200 */
[----:B0-----:R-:W-:-:S04]  /*2100*/  FMUL.FTZ R0, R0, 1 ;  /* 0x3f80000000007820 */ /* 0x001fc80000410000 */
        /* <DEDUP_REMOVED lines=71> */
[----:B------:R-:W-:Y:S05]  /*2580*/  CALL.REL.NOINC `($__internal_2_$__cuda_sm20_div_rn_f64_full) ;  /* 0x0000000c00407944 */ /* 0x000fea0003c00000 */
[----:B------:R-:W-:Y:S02]  /*2590*/  IMAD.MOV.U32 R6, RZ, RZ, R34 ;  /* 0x000000ffff067224 */ /* 0x000fe400078e0022 */
[----:B------:R-:W-:-:S07]  /*25a0*/  IMAD.MOV.U32 R7, RZ, RZ, R35 ;  /* 0x000000ffff077224 */ /* 0x000fce00078e0023 */
.L_x_341:
[----:B------:R-:W-:Y:S05]  /*25b0*/  BSYNC.RECONVERGENT B2 ;  /* 0x0000000000027941 */ /* 0x000fea0003800200 */
.L_x_340:
[----:B------:R0:W1:Y:S01]  /*25c0*/  DFMA R20, R14, R6, R30 ;  /* 0x000000060e14722b */ /* 0x000062000000001e */
[----:B------:R-:W-:Y:S01]  /*25d0*/  IMAD.U32 R8, RZ, RZ, UR10 ;  /* 0x0000000aff087e24 */ /* 0x000fe2000f8e00ff */
[----:B0-----:R-:W0:Y:S01]  /*25e0*/  MUFU.RCP64H R7, UR11 ;  /* 0x0000000b00077d08 */ /* 0x001e220008001800 */
[----:B------:R-:W-:Y:S01]  /*25f0*/  IMAD.U32 R9, RZ, RZ, UR11 ;  /* 0x0000000bff097e24 */ /* 0x000fe2000f8e00ff */
[----:B------:R-:W-:Y:S01]  /*2600*/  MOV R6, 0x1 ;  /* 0x0000000100067802 */ /* 0x000fe20000000f00 */
[----:B------:R-:W-:Y:S01]  /*2610*/  BSSY.RECONVERGENT B2, `(.L_x_342) ;  /* 0x0000035000027945 */ /* 0x000fe20003800200 */
[----:B-1----:R-:W-:-:S15]  /*2620*/  FSETP.GEU.AND P1, PT, |R21|, 6.5827683646048100446e-37, PT ;  /* 0x036000001500780b */ /* 0x002fde0003f2e200 */
        /* <DEDUP_REMOVED lines=51> */
.L_x_343:
[----:B------:R-:W-:Y:S05]  /*2960*/  BSYNC.RECONVERGENT B2 ;  /* 0x0000000000027941 */ /* 0x000fea0003800200 */
.L_x_342:
[----:B------:R-:W0:Y:S01]  /*2970*/  MUFU.RCP64H R7, UR13 ;  /* 0x0000000d00077d08 */ /* 0x000e220008001800 */
[----:B------:R-:W-:Y:S01]  /*2980*/  IMAD.U32 R8, RZ, RZ, UR12 ;  /* 0x0000000cff087e24 */ /* 0x000fe2000f8e00ff */
[----:B------:R-:W1:Y:S01]  /*2990*/  DFMA R20, R12, -R2, R26 ;  /* 0x800000020c14722b */ /* 0x000e62000000001a */
[----:B------:R-:W-:Y:S01]  /*29a0*/  IMAD.U32 R9, RZ, RZ, UR13 ;  /* 0x0000000dff097e24 */ /* 0x000fe2000f8e00ff */
[----:B-1----:R-:W-:Y:S01]  /*29b0*/  FSETP.GEU.AND P1, PT, |R21|, 6.5827683646048100446e-37, PT ;  /* 0x036000001500780b */ /* 0x002fe20003f2e200 */
[----:B------:R-:W-:Y:S01]  /*29c0*/  IMAD.MOV.U32 R6, RZ, RZ, 0x1 ;  /* 0x00000001ff067424 */ /* 0x000fe200078e00ff */
[----:B------:R-:W-:-:S15]  /*29d0*/  BSSY.RECONVERGENT B2, `(.L_x_344) ;  /* 0x0000035000027945 */ /* 0x000fde0003800200 */
        /* <DEDUP_REMOVED lines=14> */
[----:B0-----:R-:W-:Y:S01]  /*2ac0*/  MOV R6, UR12 ;  /* 0x0000000c00067c02 */ /* 0x001fe20008000f00 */
[----:B------:R-:W-:-:S15]  /*2ad0*/  IMAD.U32 R7, RZ, RZ, UR13 ;  /* 0x0000000dff077e24 */ /* 0x000fde000f8e00ff */
[----:B------:R-:W-:-:S15]  /*2ae0*/  NOP ;  /* 0x0000000000007918 */ /* 0x000fde0000000000 */
[----:B------:R-:W-:-:S15]  /*2af0*/  NOP ;  /* 0x0000000000007918 */ /* 0x000fde0000000000 */
[----:B------:R-:W-:-:S15]  /*2b00*/  NOP ;  /* 0x0000000000007918 */ /* 0x000fde0000000000 */
[----:B------:R-:W-:-:S01]  /*2b10*/  NOP ;  /* 0x0000000000007918 */ /* 0x000fc20000000000 */
        /* <DEDUP_REMOVED lines=30> */
[----:B------:R-:W-:Y:S01]  /*2d00*/  MOV R26, R34 ;  /* 0x00000022001a7202 */ /* 0x000fe20000000f00 */
[----:B------:R-:W-:-:S07]  /*2d10*/  IMAD.MOV.U32 R27, RZ, RZ, R35 ;  /* 0x000000ffff1b7224 */ /* 0x000fce00078e0023 */
.L_x_345:
[----:B------:R-:W-:Y:S05]  /*2d20*/  BSYNC.RECONVERGENT B2 ;  /* 0x0000000000027941 */ /* 0x000fea0003800200 */
.L_x_344:
[----:B------:R-:W0:Y:S01]  /*2d30*/  DMUL R20, R10, R2 ;  /* 0x000000020a147228 */ /* 0x000e220000000000 */
[----:B------:R-:W-:Y:S01]  /*2d40*/  IMAD.U32 R6, RZ, RZ, UR6 ;  /* 0x00000006ff067e24 */ /* 0x000fe2000f8e00ff */
[----:B------:R-:W-:Y:S01]  /*2d50*/  BSSY.RECONVERGENT B2, `(.L_x_346) ;  /* 0x000003e000027945 */ /* 0x000fe20003800200 */
[----:B------:R-:W-:-:S15]  /*2d60*/  IMAD.U32 R7, RZ, RZ, UR7 ;  /* 0x00000007ff077e24 */ /* 0x000fde000f8e00ff */
        /* <DEDUP_REMOVED lines=22> */
[----:B0-----:R-:W-:Y:S01]  /*2ed0*/  IMAD.U32 R2, RZ, RZ, UR6 ;  /* 0x00000006ff027e24 */ /* 0x001fe2000f8e00ff */
[----:B------:R-:W-:-:S15]  /*2ee0*/  MOV R3, UR7 ;  /* 0x0000000700037c02 */ /* 0x000fde0008000f00 */
        /* <DEDUP_REMOVED lines=36> */
.L_x_347:
[----:B------:R-:W-:Y:S05]  /*3130*/  BSYNC.RECONVERGENT B2 ;  /* 0x0000000000027941 */ /* 0x000fea0003800200 */
.L_x_346:
[----:B------:R-:W0:Y:S02]  /*3140*/  DSETP.GE.AND P0, PT, R2, RZ, PT ;  /* 0x000000ff0200722a */ /* 0x000e240003f06000 */
[----:B0-----:R-:W-:Y:S02]  /*3150*/  FSEL R28, R2, RZ, P0 ;  /* 0x000000ff021c7208 */ /* 0x001fe40000000000 */
[----:B------:R-:W-:-:S07]  /*3160*/  FSEL R29, R3, RZ, P0 ;  /* 0x000000ff031d7208 */ /* 0x000fce0000000000 */
.L_x_339:
[----:B------:R-:W-:Y:S05]  /*3170*/  BSYNC.RECONVERGENT B1 ;  /* 0x0000000000017941 */ /* 0x000fea0003800200 */
.L_x_338:
[----:B------:R-:W-:Y:S01]  /*3180*/  ISETP.GE.U32.AND P0, PT, R32, UR26, PT ;  /* 0x0000001a20007c0c */ /* 0x000fe2000bf06070 */
[----:B------:R-:W0:Y:S01]  /*3190*/  LDC.64 R2, c[0x0][0x390] ;  /* 0x0000e400ff027b82 */ /* 0x000e220000000a00 */
[----:B------:R-:W-:Y:S02]  /*31a0*/  ULEA UR4, UR5, UR4, 0x2 ;  /* 0x0000000405047291 */ /* 0x000fe4000f8e10ff */
[----:B------:R-:W-:Y:S02]  /*31b0*/  ISETP.GE.U32.AND.EX P0, PT, R33, UR27, PT, P0 ;  /* 0x0000001b21007c0c */ /* 0x000fe4000bf06100 */
        /* <DEDUP_REMOVED lines=13> */
        .weak           $__internal_2_$__cuda_sm20_div_rn_f64_full
        .type           $__internal_2_$__cuda_sm20_div_rn_f64_full,@function
        .size           $__internal_2_$__cuda_sm20_div_rn_f64_full,(.L_x_850 - $__internal_2_$__cuda_sm20_div_rn_f64_full)
$__internal_2_$__cuda_sm20_div_rn_f64_full:
[C---:B------:R-:W-:Y:S01]  /*3290*/  FSETP.GEU.AND P3, PT, |R21|.reuse, 1.469367938527859385e-39, PT ;  /* 0x001000001500780b */ /* 0x040fe20003f6e200 */
[----:B------:R-:W-:Y:S01]  /*32a0*/  IMAD.MOV.U32 R22, RZ, RZ, R20 ;  /* 0x000000ffff167224 */ /* 0x000fe200078e0014 */
[----:B------:R-:W-:Y:S01]  /*32b0*/  LOP3.LUT R5, R21, 0x7ff00000, RZ, 0xc0, !PT ;  /* 0x7ff0000015057812 */ /* 0x000fe200078ec0ff */
[----:B------:R-:W-:Y:S01]  /*32c0*/  IMAD.MOV.U32 R18, RZ, RZ, R16 ;  /* 0x000000ffff127224 */ /* 0x000fe200078e0010 */
[C---:B------:R-:W-:Y:S01]  /*32d0*/  LOP3.LUT R8, R19.reuse, 0x7ff00000, RZ, 0xc0, !PT ;  /* 0x7ff0000013087812 */ /* 0x040fe200078ec0ff */
[----:B------:R-:W-:Y:S01]  /*32e0*/  BSSY.RECONVERGENT B0, `(.L_x_349) ;  /* 0x0000078000007945 */ /* 0x000fe20003800200 */
[----:B------:R-:W-:Y:S02]  /*32f0*/  FSETP.GEU.AND P1, PT, |R19|, 1.469367938527859385e-39, PT ;  /* 0x001000001300780b */ /* 0x000fe40003f2e200 */
[----:B------:R-:W-:Y:S02]  /*3300*/  ISETP.GE.U32.AND P2, PT, R5, R8, PT ;  /* 0x000000080500720c */ /* 0x000fe40003f46070 */
[----:B------:R-:W-:-:S02]  /*3310*/  LOP3.LUT R17, R19, 0x800fffff, RZ, 0xc0, !PT ;  /* 0x800fffff13117812 */ /* 0x000fc400078ec0ff */
[----:B------:R-:W-:Y:S01]  /*3320*/  MOV R34, 0x1 ;  /* 0x0000000100227802 */ /* 0x000fe20000000f00 */
[----:B------:R-:W-:Y:S01]  /*3330*/  @!P3 IMAD.MOV.U32 R24, RZ, RZ, RZ ;  /* 0x000000ffff18b224 */ /* 0x000fe200078e00ff */
[----:B------:R-:W-:Y:S02]  /*3340*/  @!P3 LOP3.LUT R6, R19, 0x7ff00000, RZ, 0xc0, !PT ;  /* 0x7ff000001306b812 */ /* 0x000fe400078ec0ff */
[----:B------:R-:W-:Y:S02]  /*3350*/  LOP3.LUT R17, R17, 0x3ff00000, RZ, 0xfc, !PT ;  /* 0x3ff0000011117812 */ /* 0x000fe400078efcff */
[----:B------:R-:W-:Y:S01]  /*3360*/  @!P3 ISETP.GE.U32.AND P4, PT, R5, R6, PT ;  /* 0x000000060500b20c */ /* 0x000fe20003f86070 */
[----:B------:R-:W-:-:S03]  /*3370*/  IMAD.MOV.U32 R6, RZ, RZ, 0x1ca00000 ;  /* 0x1ca00000ff067424 */ /* 0x000fc600078e00ff */
[----:B------:R-:W0:Y:S02]  /*3380*/  @!P1 DMUL R16, R18, 8.98846567431157953865e+307 ;  /* 0x7fe0000012109828 */ /* 0x000e240000000000 */
[C---:B------:R-:W-:Y:S01]  /*3390*/  @!P3 SEL R7, R6.reuse, 0x63400000, !P4 ;  /* 0x634000000607b807 */ /* 0x040fe20006000000 */
[----:B0-----:R-:W0:Y:S01]  /*33a0*/  MUFU.RCP64H R35, R17 ;  /* 0x0000001100237308 */ /* 0x001e220000001800 */
[----:B------:R-:W-:Y:S02]  /*33b0*/  SEL R23, R6, 0x63400000, !P2 ;  /* 0x6340000006177807 */ /* 0x000fe40005000000 */
[--C-:B------:R-:W-:Y:S02]  /*33c0*/  @!P3 LOP3.LUT R7, R7, 0x80000000, R21.reuse, 0xf8, !PT ;  /* 0x800000000707b812 */ /* 0x100fe400078ef815 */
[----:B------:R-:W-:Y:S02]  /*33d0*/  LOP3.LUT R23, R23, 0x800fffff, R21, 0xf8, !PT ;  /* 0x800fffff17177812 */ /* 0x000fe400078ef815 */
[----:B------:R-:W-:Y:S01]  /*33e0*/  @!P3 LOP3.LUT R25, R7, 0x100000, RZ, 0xfc, !PT ;  /* 0x001000000719b812 */ /* 0x000fe200078efcff */
[----:B------:R-:W-:Y:S01]  /*33f0*/  IMAD.MOV.U32 R7, RZ, RZ, R5 ;  /* 0x000000ffff077224 */ /* 0x000fe200078e0005 */
[----:B------:R-:W-:-:S15]  /*3400*/  @!P1 LOP3.LUT R8, R17, 0x7ff00000, RZ, 0xc0, !PT ;  /* 0x7ff0000011089812 */ /* 0x000fde00078ec0ff */
[----:B------:R-:W-:-:S15]  /*3410*/  NOP ;  /* 0x0000000000007918 */ /* 0x000fde0000000000 */
[----:B------:R-:W-:-:S15]  /*3420*/  NOP ;  /* 0x0000000000007918 */ /* 0x000fde0000000000 */
[----:B------:R-:W-:-:S07]  /*3430*/  NOP ;  /* 0x0000000000007918 */ /* 0x000fce0000000000 */
[----:B------:R-:W1:Y:S02]  /*3440*/  @!P3 DFMA R22, R22, 2, -R24 ;  /* 0x400000001616b82b */ /* 0x000e640000000818 */
[----:B-1----:R-:W-:-:S05]  /*3450*/  @!P3 LOP3.LUT R7, R23, 0x7ff00000, RZ, 0xc0, !PT ;  /* 0x7ff000001707b812 */ /* 0x002fca00078ec0ff */
[----:B------:R-:W-:-:S05]  /*3460*/  VIADD R9, R7, 0xffffffff ;  /* 0xffffffff07097836 */ /* 0x000fca0000000000 */
[----:B------:R-:W-:Y:S01]  /*3470*/  ISETP.GT.U32.AND P1, PT, R9, 0x7feffffe, PT ;  /* 0x7feffffe0900780c */ /* 0x000fe20003f24070 */
[----:B------:R-:W-:-:S05]  /*3480*/  VIADD R9, R8, 0xffffffff ;  /* 0xffffffff08097836 */ /* 0x000fca0000000000 */
[----:B------:R-:W-:-:S15]  /*3490*/  ISETP.GT.U32.OR P1, PT, R9, 0x7feffffe, P1 ;  /* 0x7feffffe0900780c */ /* 0x000fde0000f24470 */
        /* <DEDUP_REMOVED lines=39> */
[----:B01----:R-:W-:Y:S05]  /*3710*/  @P1 BRA `(.L_x_350) ;  /* 0x00000000007c1947 */ /* 0x003fea0003800000 */
[----:B------:R-:W-:-:S04]  /*3720*/  LOP3.LUT R8, R19, 0x7ff00000, RZ, 0xc0, !PT ;  /* 0x7ff0000013087812 */ /* 0x000fc800078ec0ff */
[CC--:B------:R-:W-:Y:S02]  /*3730*/  VIADDMNMX R7, R5.reuse, -R8.reuse, 0xb9600000, !PT ;  /* 0xb960000005077446 */ /* 0x0c0fe40007800908 */
[----:B------:R-:W-:Y:S02]  /*3740*/  ISETP.GE.U32.AND P1, PT, R5, R8, PT ;  /* 0x000000080500720c */ /* 0x000fe40003f26070 */
[----:B------:R-:W-:Y:S02]  /*3750*/  VIMNMX R5, PT, PT, R7, 0x46a00000, PT ;  /* 0x46a0000007057848 */ /* 0x000fe40003fe0100 */
[----:B------:R-:W-:-:S05]  /*3760*/  SEL R6, R6, 0x63400000, !P1 ;  /* 0x6340000006067807 */ /* 0x000fca0004800000 */
[----:B------:R-:W-:Y:S02]  /*3770*/  IMAD.IADD R5, R5, 0x1, -R6 ;  /* 0x0000000105057824 */ /* 0x000fe400078e0a06 */
[----:B------:R-:W-:-:S03]  /*3780*/  IMAD.MOV.U32 R6, RZ, RZ, RZ ;  /* 0x000000ffff067224 */ /* 0x000fc600078e00ff */
[----:B------:R-:W-:-:S06]  /*3790*/  IADD3 R7, PT, PT, R5, 0x7fe00000, RZ ;  /* 0x7fe0000005077810 */ /* 0x000fcc0007ffe0ff */
        /* <DEDUP_REMOVED lines=9> */
[----:B------:R-:W-:Y:S01]  /*3830*/  IMAD.MOV R7, RZ, RZ, -R5 ;  /* 0x000000ffff077224 */ /* 0x000fe200078e0a05 */
[----:B------:R-:W-:Y:S01]  /*3840*/  IADD3 R5, PT, PT, -R5, -0x43300000, RZ ;  /* 0xbcd0000005057810 */ /* 0x000fe20007ffe1ff */
[----:B------:R-:W-:Y:S01]  /*3850*/  IMAD.MOV.U32 R6, RZ, RZ, RZ ;  /* 0x000000ffff067224 */ /* 0x000fe200078e00ff */
[----:B------:R-:W0:Y:S02]  /*3860*/  DMUL.RP R8, R24, R8 ;  /* 0x0000000818087228 */ /* 0x000e240000008000 */
[----:B0-----:R-:W-:-:S15]  /*3870*/  LOP3.LUT R19, R9, R19, RZ, 0x3c, !PT ;  /* 0x0000001309137212 */ /* 0x001fde00078e3cff */
[----:B------:R-:W-:-:S15]  /*3880*/  NOP ;  /* 0x0000000000007918 */ /* 0x000fde0000000000 */
[----:B------:R-:W-:-:S15]  /*3890*/  NOP ;  /* 0x0000000000007918 */ /* 0x000fde0000000000 */
[----:B------:R-:W-:-:S15]  /*38a0*/  NOP ;  /* 0x0000000000007918 */ /* 0x000fde0000000000 */
[----:B------:R-:W-:-:S02]  /*38b0*/  NOP ;  /* 0x0000000000007918 */ /* 0x000fc40000000000 */
[----:B------:R-:W0:Y:S02]  /*38c0*/  DFMA R6, R34, -R6, R24 ;  /* 0x800000062206722b */ /* 0x000e240000000018 */
[----:B0-----:R-:W-:-:S04]  /*38d0*/  FSETP.NEU.AND P1, PT, |R7|, R5, PT ;  /* 0x000000050700720b */ /* 0x001fc80003f2d200 */
[----:B------:R-:W-:Y:S02]  /*38e0*/  FSEL R34, R8, R34, !P1 ;  /* 0x0000002208227208 */ /* 0x000fe40004800000 */
[----:B------:R-:W-:Y:S01]  /*38f0*/  FSEL R35, R19, R35, !P1 ;  /* 0x0000002313237208 */ /* 0x000fe20004800000 */
[----:B------:R-:W-:Y:S06]  /*3900*/  BRA `(.L_x_351) ;  /* 0x0000000000547947 */ /* 0x000fec0003800000 */
.L_x_350:
        /* <DEDUP_REMOVED lines=12> */
[----:B------:R-:W-:Y:S02]  /*39d0*/  @!P1 IMAD.MOV.U32 R34, RZ, RZ, RZ ;  /* 0x000000ffff229224 */ /* 0x000fe400078e00ff */
[----:B------:R-:W-:Y:S02]  /*39e0*/  @P1 IMAD.MOV.U32 R34, RZ, RZ, RZ ;  /* 0x000000ffff221224 */ /* 0x000fe400078e00ff */
[----:B------:R-:W-:Y:S01]  /*39f0*/  @P1 IMAD.MOV.U32 R35, RZ, RZ, R5 ;  /* 0x000000ffff231224 */ /* 0x000fe200078e0005 */
[----:B------:R-:W-:Y:S06]  /*3a00*/  BRA `(.L_x_351) ;  /* 0x0000000000147947 */ /* 0x000fec0003800000 */
.L_x_353:
[----:B------:R-:W-:Y:S02]  /*3a10*/  LOP3.LUT R35, R19, 0x80000, RZ, 0xfc, !PT ;  /* 0x0008000013237812 */ /* 0x000fe400078efcff */
[----:B------:R-:W-:Y:S01]  /*3a20*/  MOV R34, R18 ;  /* 0x0000001200227202 */ /* 0x000fe20000000f00 */
[----:B------:R-:W-:Y:S06]  /*3a30*/  BRA `(.L_x_351) ;  /* 0x0000000000087947 */ /* 0x000fec0003800000 */
.L_x_352:
[----:B------:R-:W-:Y:S01]  /*3a40*/  LOP3.LUT R35, R21, 0x80000, RZ, 0xfc, !PT ;  /* 0x0008000015237812 */ /* 0x000fe200078efcff */
[----:B------:R-:W-:-:S07]  /*3a50*/  IMAD.MOV.U32 R34, RZ, RZ, R20 ;  /* 0x000000ffff227224 */ /* 0x000fce00078e0014 */
.L_x_351:
[----:B------:R-:W-:Y:S05]  /*3a60*/  BSYNC.RECONVERGENT B0 ;  /* 0x0000000000007941 */ /* 0x000fea0003800200 */
.L_x_349:
[----:B------:R-:W-:Y:S02]  /*3a70*/  IMAD.MOV.U32 R6, RZ, RZ, R0 ;  /* 0x000000ffff067224 */ /* 0x000fe400078e0000 */
[----:B------:R-:W-:-:S04]  /*3a80*/  IMAD.MOV.U32 R7, RZ, RZ, 0x0 ;  /* 0x00000000ff077424 */ /* 0x000fc800078e00ff */
[----:B------:R-:W-:Y:S05]  /*3a90*/  RET.REL.NODEC R6 `(_Z27maybe_adam_undo_cuda_kernelIddEvPViPT_S3_S3_PKT0_fffffm10adamMode_tf) ;  /* 0xffffffc406587950 */ /* 0x000fea0003c3ffff */
.L_x_354:
        /* <DEDUP_REMOVED lines=14> */
.L_x_850:


//--------------------- .text._Z27maybe_adam_undo_cuda_kernelIfN3c104HalfEEvPViPT_S5_S5_PKT0_fffffm10adamMode_tf --------------------------
	.section	.text._Z27maybe_adam_undo_cuda_kernelIfN3c104HalfEEvPViPT_S5_S5_PKT0_fffffm10adamMode_tf,"ax",@progbits
	.align	128
        .global         _Z27maybe_adam_undo_cuda_kernelIfN3c104HalfEEvPViPT_S5_S5_PKT0_fffffm10adamMode_tf
        .type           _Z27maybe_adam_undo_cuda_kernelIfN3c104HalfEEvPViPT_S5_S5_PKT0_fffffm10adamMode_tf,@function
        .size           _Z27maybe_adam_undo_cuda_kernelIfN3c104HalfEEvPViPT_S5_S5_PKT0_fffffm10adamMode_tf,(.L_x_869 - _Z27maybe_adam_undo_cuda_kernelIfN3c104HalfEEvPViPT_S5_S5_PKT0_fffffm10adamMode_tf)
        .other          _Z27maybe_adam_undo_cuda_kernelIfN3c104HalfEEvPViPT_S5_S5_PKT0_fffffm10adamMode_tf,@"STO_CUDA_ENTRY STV_DEFAULT"
_Z27maybe_adam_undo_cuda_kernelIfN3c104HalfEEvPViPT_S5_S5_PKT0_fffffm10adamMode_tf:
.text._Z27maybe_adam_undo_cuda_kernelIfN3c104HalfEEvPViPT_S5_S5_PKT0_fffffm10adamMode_tf:
        /* <DEDUP_REMOVED lines=10> */
.L_x_355:
[----:B------:R-:W0:Y:S02]  /*00a0*/  LDCU.64 UR4, c[0x0][0x3c0] ;  /* 0x00007800ff0477ac */ /* 0x000e240008000a00 */
[----:B0-----:R-:W-:-:S04]  /*00b0*/  ISETP.NE.U32.AND P0, PT, RZ, UR4, PT ;  /* 0x00000004ff007c0c */ /* 0x001fc8000bf05070 */
[----:B------:R-:W-:-:S13]  /*00c0*/  ISETP.NE.AND.EX P0, PT, RZ, UR5, PT, P0 ;  /* 0x00000005ff007c0c */ /* 0x000fda000bf05300 */
[----:B------:R-:W-:Y:S05]  /*00d0*/  @!P0 EXIT ;  /* 0x000000000000894d */ /* 0x000fea0003800000 */
[----:B------:R-:W0:Y:S01]  /*00e0*/  S2R R0, SR_CTAID.X ;  /* 0x0000000000007919 */ /* 0x000e220000002500 */
[----:B------:R-:W1:Y:S01]  /*00f0*/  LDC.64 R8, c[0x0][0x3c8] ;  /* 0x0000f200ff087b82 */ /* 0x000e620000000a00 */
[----:B------:R-:W2:Y:S01]  /*0100*/  LDCU UR8, c[0x0][0x370] ;  /* 0x00006e00ff0877ac */ /* 0x000ea20008000800 */
[----:B------:R-:W0:Y:S01]  /*0110*/  S2R R3, SR_CTAID.Y ;  /* 0x0000000000037919 */ /* 0x000e220000002600 */
[----:B------:R-:W3:Y:S01]  /*0120*/  LDCU UR9, c[0x0][0x360] ;  /* 0x00006c00ff0977ac */ /* 0x000ee20008000800 */
[----:B------:R-:W4:Y:S04]  /*0130*/  S2R R2, SR_TID.X ;  /* 0x0000000000027919 */ /* 0x000f280000002100 */
[----:B------:R-:W5:Y:S01]  /*0140*/  LDC R4, c[0x0][0x3b8] ;  /* 0x0000ee00ff047b82 */ /* 0x000f620000000800 */
[----:B------:R-:W3:Y:S01]  /*0150*/  LDCU UR4, c[0x0][0x364] ;  /* 0x00006c80ff0477ac */ /* 0x000ee20008000800 */
[----:B------:R-:W4:Y:S01]  /*0160*/  S2R R5, SR_TID.Y ;  /* 0x0000000000057919 */ /* 0x000f220000002200 */
[----:B------:R-:W2:Y:S05]  /*0170*/  LDCU UR5, c[0x0][0x374] ;  /* 0x00006e80ff0577ac */ /* 0x000eaa0008000800 */
[----:B------:R-:W5:Y:S01]  /*0180*/  LDC.64 R6, c[0x0][0x3a8] ;  /* 0x0000ea00ff067b82 */ /* 0x000f620000000a00 */
[----:B-1----:R-:W-:Y:S01]  /*0190*/  ISETP.NE.AND P0, PT, R8, RZ, PT ;  /* 0x000000ff0800720c */ /* 0x002fe20003f05270 */
[----:B---3--:R-:W-:-:S02]  /*01a0*/  UIMAD UR4, UR9, UR4, URZ ;  /* 0x00000004090472a4 */ /* 0x008fc4000f8e02ff */
[----:B--2---:R-:W-:Y:S02]  /*01b0*/  UIMAD UR5, UR8, UR5, URZ ;  /* 0x00000005080572a4 */ /* 0x004fe4000f8e02ff */
[----:B0-----:R-:W-:Y:S02]  /*01c0*/  IMAD R0, R3, UR8, R0 ;  /* 0x0000000803007c24 */ /* 0x001fe4000f8e0200 */
[----:B------:R-:W-:Y:S01]  /*01d0*/  UIMAD UR5, UR4, UR5, URZ ;  /* 0x00000005040572a4 */ /* 0x000fe2000f8e02ff */
[----:B----4-:R-:W-:Y:S02]  /*01e0*/  IMAD R3, R5, UR9, R2 ;  /* 0x0000000905037c24 */ /* 0x010fe4000f8e0202 */
[----:B-----5:R-:W-:Y:S01]  /*01f0*/  FFMA.FTZ R2, -R4, R9, 1 ;  /* 0x3f80000004027423 */ /* 0x020fe20000010109 */
[----:B------:R-:W-:Y:S01]  /*0200*/  FADD.FTZ R4, -R7, 1 ;  /* 0x3f80000007047421 */ /* 0x000fe20000010100 */
[----:B------:R-:W-:Y:S02]  /*0210*/  IMAD R0, R0, UR4, R3 ;  /* 0x0000000400007c24 */ /* 0x000fe4000f8e0203 */
[----:B------:R-:W-:Y:S01]  /*0220*/  FADD.FTZ R3, -R6, 1 ;  /* 0x3f80000006037421 */ /* 0x000fe20000010100 */
[----:B------:R-:W-:Y:S06]  /*0230*/  @!P0 BRA `(.L_x_356) ;  /* 0x0000000000e48947 */ /* 0x000fec0003800000 */
[----:B------:R-:W0:Y:S01]  /*0240*/  LDC.64 R6, c[0x0][0x388] ;  /* 0x0000e200ff067b82 */ /* 0x000e220000000a00 */
[----:B------:R-:W1:Y:S01]  /*0250*/  LDCU UR9, c[0x0][0x3b4] ;  /* 0x00007680ff0977ac */ /* 0x000e620008000800 */
[----:B------:R-:W2:Y:S06]  /*0260*/  LDCU UR11, c[0x0][0x3b8] ;  /* 0x00007700ff0b77ac */ /* 0x000eac0008000800 */
[----:B------:R-:W3:Y:S01]  /*0270*/  LDC.64 R8, c[0x0][0x3a0] ;  /* 0x0000e800ff087b82 */ /* 0x000ee20000000a00 */
[----:B------:R-:W4:Y:S01]  /*0280*/  LDCU UR10, c[0x0][0x3b0] ;  /* 0x00007600ff0a77ac */ /* 0x000f220008000800 */
[----:B------:R-:W0:Y:S06]  /*0290*/  LDCU.64 UR12, c[0x0][0x3c0] ;  /* 0x00007800ff0c77ac */ /* 0x000e2c0008000a00 */
[----:B------:R-:W0:Y:S01]  /*02a0*/  LDC.64 R10, c[0x0][0x390] ;  /* 0x0000e400ff0a7b82 */ /* 0x000e220000000a00 */
[----:B------:R-:W0:Y:S01]  /*02b0*/  LDCU.64 UR14, c[0x0][0x3a8] ;  /* 0x00007500ff0e77ac */ /* 0x000e220008000a00 */
[----:B------:R-:W-:-:S06]  /*02c0*/  UMOV UR4, URZ ;  /* 0x000000ff00047c82 */ /* 0x000fcc0008000000 */
[----:B-12---:R-:W0:Y:S02]  /*02d0*/  LDC.64 R12, c[0x0][0x398] ;  /* 0x0000e600ff0c7b82 */ /* 0x006e240000000a00 */
.L_x_359:
[----:B------:R-:W-:-:S04]  /*02e0*/  LEA R15, R0, UR4, 0x2 ;  /* 0x00000004000f7c11 */ /* 0x000fc8000f8e10ff */
[C---:B0-----:R-:W-:Y:S01]  /*02f0*/  ISETP.GE.U32.AND P0, PT, R15.reuse, UR12, PT ;  /* 0x0000000c0f007c0c */ /* 0x041fe2000bf06070 */
[----:B---3--:R-:W-:Y:S01]  /*0300*/  IMAD.WIDE R22, R15, 0x2, R8 ;  /* 0x000000020f167825 */ /* 0x008fe200078e0208 */
[----:B------:R-:W-:-:S04]  /*0310*/  SHF.R.S32.HI R5, RZ, 0x1f, R15 ;  /* 0x0000001fff057819 */ /* 0x000fc8000001140f */
[----:B------:R-:W-:-:S13]  /*0320*/  ISETP.GE.U32.AND.EX P0, PT, R5, UR13, PT, P0 ;  /* 0x0000000d05007c0c */ /* 0x000fda000bf06100 */
[----:B------:R-:W2:Y:S01]  /*0330*/  @!P0 LDG.E.U16.CONSTANT R22, desc[UR6][R22.64] ;  /* 0x0000000616168981 */ /* 0x000ea2000c1e9500 */
[----:B------:R-:W-:Y:S01]  /*0340*/  CS2R R20, SRZ ;  /* 0x0000000000147805 */ /* 0x000fe2000001ff00 */
[----:B------:R-:W-:Y:S02]  /*0350*/  HFMA2 R5, -RZ, RZ, 0, 0 ;  /* 0x00000000ff057431 */ /* 0x000fe400000001ff */
[----:B------:R-:W-:-:S04]  /*0360*/  IMAD.WIDE R16, R15, 0x4, R6 ;  /* 0x000000040f107825 */ /* 0x000fc800078e0206 */
[C---:B------:R-:W-:Y:S01]  /*0370*/  IMAD.WIDE R18, R15.reuse, 0x4, R10 ;  /* 0x000000040f127825 */ /* 0x040fe200078e020a */
[----:B------:R0:W5:Y:S03]  /*0380*/  @!P0 LDG.E R21, desc[UR6][R16.64] ;  /* 0x0000000610158981 */ /* 0x000166000c1e1900 */
[----:B------:R-:W-:Y:S01]  /*0390*/  IMAD.WIDE R14, R15, 0x4, R12 ;  /* 0x000000040f0e7825 */ /* 0x000fe200078e020c */
[----:B------:R0:W5:Y:S04]  /*03a0*/  @!P0 LDG.E R20, desc[UR6][R18.64] ;  /* 0x0000000612148981 */ /* 0x000168000c1e1900 */
[----:B------:R0:W5:Y:S01]  /*03b0*/  @!P0 LDG.E R5, desc[UR6][R14.64] ;  /* 0x000000060e058981 */ /* 0x000162000c1e1900 */
[----:B------:R-:W1:Y:S01]  /*03c0*/  MUFU.RCP R25, UR9 ;  /* 0x0000000900197d08 */ /* 0x000e620008001000 */
[----:B------:R-:W-:Y:S01]  /*03d0*/  MOV R24, RZ ;  /* 0x000000ff00187202 */ /* 0x000fe20000000f00 */
[----:B------:R-:W-:Y:S01]  /*03e0*/  BSSY.RECONVERGENT B0, `(.L_x_357) ;  /* 0x0000015000007945 */ /* 0x000fe20003800200 */
[----:B--2---:R-:W-:-:S05]  /*03f0*/  @!P0 HADD2.F32 R24, -RZ, R22.H0_H0 ;  /* 0x20000016ff188230 */ /* 0x004fca0000004100 */
[----:B-1----:R-:W-:-:S05]  /*0400*/  FMUL.FTZ R24, R25, R24 ;  /* 0x0000001819187220 */ /* 0x002fca0000410000 */
[----:B------:R-:W-:-:S13]  /*0410*/  FSETP.NE.FTZ.AND P1, PT, |R24|, +INF , PT ;  /* 0x7f8000001800780b */ /* 0x000fda0003f35200 */
[----:B0-----:R-:W-:Y:S05]  /*0420*/  @!P1 BRA `(.L_x_358) ;  /* 0x0000000000409947 */ /* 0x001fea0003800000 */
[----:B-----5:R-:W4:Y:S01]  /*0430*/  MUFU.SQRT R22, R5 ;  /* 0x0000000500167308 */ /* 0x020f220000002000 */
[----:B------:R-:W-:-:S04]  /*0440*/  FMUL.FTZ R23, R4, R24 ;  /* 0x0000001804177220 */ /* 0x000fc80000410000 */
[----:B------:R-:W-:-:S03]  /*0450*/  FFMA.FTZ R28, -R24, R23, R5 ;  /* 0x00000017181c7223 */ /* 0x000fc60000010105 */
[----:B------:R-:W0:Y:S08]  /*0460*/  MUFU.RCP R25, UR15 ;  /* 0x0000000f00197d08 */ /* 0x000e300008001000 */
[----:B------:R-:W-:Y:S01]  /*0470*/  MUFU.RCP R23, R2 ;  /* 0x0000000200177308 */ /* 0x000fe20000001000 */
[----:B----4-:R-:W-:-:S07]  /*0480*/  FADD.FTZ R26, R22, UR10 ;  /* 0x0000000a161a7e21 */ /* 0x010fce0008010000 */
[----:B------:R-:W1:Y:S01]  /*0490*/  MUFU.RCP R29, R26 ;  /* 0x0000001a001d7308 */ /* 0x000e620000001000 */
[----:B0-----:R-:W-:Y:S01]  /*04a0*/  FMUL.FTZ R27, R28, R25 ;  /* 0x000000191c1b7220 */ /* 0x001fe20000410000 */
[----:B------:R-:W-:-:S04]  /*04b0*/  FFMA.FTZ R25, -R3, R24, R20 ;  /* 0x0000001803197223 */ /* 0x000fc80000010114 */
[C---:B------:R-:W-:Y:S02]  /*04c0*/  FSETP.GE.FTZ.AND P1, PT, R27.reuse, RZ, PT ;  /* 0x000000ff1b00720b */ /* 0x040fe40003f36000 */
[----:B------:R-:W0:Y:S02]  /*04d0*/  MUFU.RCP R22, UR14 ;  /* 0x0000000e00167d08 */ /* 0x000e240008001000 */
[----:B------:R-:W-:Y:S01]  /*04e0*/  FSEL R5, R27, RZ, P1 ;  /* 0x000000ff1b057208 */ /* 0x000fe20000800000 */
[----:B-1----:R-:W-:-:S04]  /*04f0*/  FMUL.FTZ R28, R20, R29 ;  /* 0x0000001d141c7220 */ /* 0x002fc80000410000 */
[----:B------:R-:W-:Y:S01]  /*0500*/  FFMA.FTZ R28, R28, UR11, R21 ;  /* 0x0000000b1c1c7c23 */ /* 0x000fe20008010015 */
[----:B0-----:R-:W-:-:S03]  /*0510*/  FMUL.FTZ R20, R25, R22 ;  /* 0x0000001619147220 */ /* 0x001fc60000410000 */
[----:B------:R-:W-:-:S07]  /*0520*/  FMUL.FTZ R21, R28, R23 ;  /* 0x000000171c157220 */ /* 0x000fce0000410000 */
.L_x_358:
[----:B----4-:R-:W-:Y:S05]  /*0530*/  BSYNC.RECONVERGENT B0 ;  /* 0x0000000000007941 */ /* 0x010fea0003800200 */
.L_x_357:
[----:B-----5:R1:W-:Y:S01]  /*0540*/  @!P0 STG.E desc[UR6][R18.64], R20 ;  /* 0x0000001412008986 */ /* 0x0203e2000c101906 */
[----:B------:R-:W-:-:S03]  /*0550*/  ULEA UR4, UR5, UR4, 0x2 ;  /* 0x0000000405047291 */ /* 0x000fc6000f8e10ff */
[----:B------:R1:W-:Y:S01]  /*0560*/  @!P0 STG.E desc[UR6][R14.64], R5 ;  /* 0x000000050e008986 */ /* 0x0003e2000c101906 */
[----:B------:R-:W-:Y:S02]  /*0570*/  USHF.R.S32.HI UR8, URZ, 0x1f, UR4 ;  /* 0x0000001fff087899 */ /* 0x000fe40008011404 */
[----:B------:R-:W-:Y:S01]  /*0580*/  UISETP.GE.U32.AND UP0, UPT, UR4, UR12, UPT ;  /* 0x0000000c0400728c */ /* 0x000fe2000bf06070 */
[----:B------:R1:W-:Y:S03]  /*0590*/  @!P0 STG.E desc[UR6][R16.64], R21 ;  /* 0x0000001510008986 */ /* 0x0003e6000c101906 */
[----:B------:R-:W-:-:S09]  /*05a0*/  UISETP.GE.U32.AND.EX UP0, UPT, UR8, UR13, UPT, UP0 ;  /* 0x0000000d0800728c */ /* 0x000fd2000bf06100 */
[----:B-1----:R-:W-:Y:S05]  /*05b0*/  BRA.U !UP0, `(.L_x_359) ;  /* 0xfffffffd08487547 */ /* 0x002fea000b83ffff */
[----:B------:R-:W-:Y:S05]  /*05c0*/  EXIT ;  /* 0x000000000000794d */ /* 0x000fea0003800000 */
.L_x_356:
[----:B------:R-:W0:Y:S01]  /*05d0*/  LDC.64 R12, c[0x0][0x388] ;  /* 0x0000e200ff0c7b82 */ /* 0x000e220000000a00 */
[----:B------:R-:W1:Y:S01]  /*05e0*/  LDCU UR9, c[0x0][0x3b4] ;  /* 0x00007680ff0977ac */ /* 0x000e620008000800 */
[----:B------:R-:W2:Y:S06]  /*05f0*/  LDCU.64 UR10, c[0x0][0x3c0] ;  /* 0x00007800ff0a77ac */ /* 0x000eac0008000a00 */
[----:B------:R-:W3:Y:S01]  /*0600*/  LDC.64 R10, c[0x0][0x3a0] ;  /* 0x0000e800ff0a7b82 */ /* 0x000ee20000000a00 */
[----:B------:R-:W-:-:S07]  /*0610*/  UMOV UR4, URZ ;  /* 0x000000ff00047c82 */ /* 0x000fce0008000000 */
[----:B------:R-:W4:Y:S08]  /*0620*/  LDC.64 R8, c[0x0][0x390] ;  /* 0x0000e400ff087b82 */ /* 0x000f300000000a00 */
[----:B-12---:R-:W0:Y:S02]  /*0630*/  LDC.64 R6, c[0x0][0x398] ;  /* 0x0000e600ff067b82 */ /* 0x006e240000000a00 */
.L_x_360:
[----:B------:R-:W-:-:S04]  /*0640*/  LEA R5, R0, UR4, 0x2 ;  /* 0x0000000400057c11 */ /* 0x000fc8000f8e10ff */
[C---:B------:R-:W-:Y:S01]  /*0650*/  ISETP.GE.U32.AND P0, PT, R5.reuse, UR10, PT ;  /* 0x0000000a05007c0c */ /* 0x040fe2000bf06070 */
[----:B---3--:R-:W-:Y:S01]  /*0660*/  IMAD.WIDE R20, R5, 0x2, R10 ;  /* 0x0000000205147825 */ /* 0x008fe200078e020a */
[----:B------:R-:W-:-:S04]  /*0670*/  SHF.R.S32.HI R26, RZ, 0x1f, R5 ;  /* 0x0000001fff1a7819 */ /* 0x000fc80000011405 */
[----:B------:R-:W-:-:S13]  /*0680*/  ISETP.GE.U32.AND.EX P0, PT, R26, UR11, PT, P0 ;  /* 0x0000000b1a007c0c */ /* 0x000fda000bf06100 */
[----:B------:R-:W2:Y:S01]  /*0690*/  @!P0 LDG.E.U16.CONSTANT R20, desc[UR6][R20.64] ;  /* 0x0000000614148981 */ /* 0x000ea2000c1e9500 */
[----:B-1----:R-:W-:Y:S01]  /*06a0*/  CS2R R24, SRZ ;  /* 0x0000000000187805 */ /* 0x002fe2000001ff00 */
[----:B0-----:R-:W-:-:S05]  /*06b0*/  IMAD.WIDE R14, R5, 0x4, R6 ;  /* 0x00000004050e7825 */ /* 0x001fca00078e0206 */
[----:B------:R-:W3:Y:S01]  /*06c0*/  @!P0 LDG.E R25, desc[UR6][R14.64] ;  /* 0x000000060e198981 */ /* 0x000ee2000c1e1900 */
[----:B------:R-:W-:Y:S01]  /*06d0*/  CS2R R22, SRZ ;  /* 0x0000000000167805 */ /* 0x000fe2000001ff00 */
[----:B----4-:R-:W-:-:S04]  /*06e0*/  IMAD.WIDE R16, R5, 0x4, R8 ;  /* 0x0000000405107825 */ /* 0x010fc800078e0208 */
[----:B------:R-:W-:Y:S01]  /*06f0*/  IMAD.WIDE R18, R5, 0x4, R12 ;  /* 0x0000000405127825 */ /* 0x000fe200078e020c */
[----:B------:R-:W4:Y:S04]  /*0700*/  @!P0 LDG.E R22, desc[UR6][R16.64] ;  /* 0x0000000610168981 */ /* 0x000f28000c1e1900 */
[----:B------:R-:W5:Y:S01]  /*0710*/  @!P0 LDG.E R23, desc[UR6][R18.64] ;  /* 0x0000000612178981 */ /* 0x000f62000c1e1900 */
[----:B------:R-:W0:Y:S01]  /*0720*/  MUFU.RCP R27, UR9 ;  /* 0x00000009001b7d08 */ /* 0x000e220008001000 */
[----:B------:R-:W-:-:S04]  /*0730*/  ULEA UR4, UR5, UR4, 0x2 ;  /* 0x0000000405047291 */ /* 0x000fc8000f8e10ff */
[----:B------:R-:W-:Y:S02]  /*0740*/  USHF.R.S32.HI UR8, URZ, 0x1f, UR4 ;  /* 0x0000001fff087899 */ /* 0x000fe40008011404 */
[----:B------:R-:W-:-:S04]  /*0750*/  UISETP.GE.U32.AND UP0, UPT, UR4, UR10, UPT ;  /* 0x0000000a0400728c */ /* 0x000fc8000bf06070 */
[----:B------:R-:W-:Y:S01]  /*0760*/  UISETP.GE.U32.AND.EX UP0, UPT, UR8, UR11, UPT, UP0 ;  /* 0x0000000b0800728c */ /* 0x000fe2000bf06100 */
[----:B--2---:R-:W-:Y:S01]  /*0770*/  @!P0 HADD2.F32 R24, -RZ, R20.H0_H0 ;  /* 0x20000014ff188230 */ /* 0x004fe20000004100 */
[----:B------:R-:W-:-:S04]  /*0780*/  ISETP.GE.U32.AND P0, PT, R5, UR10, PT ;  /* 0x0000000a05007c0c */ /* 0x000fc8000bf06070 */
[----:B0-----:R-:W-:Y:S01]  /*0790*/  FMUL.FTZ R24, R27, R24 ;  /* 0x000000181b187220 */ /* 0x001fe20000410000 */
[----:B------:R-:W-:-:S04]  /*07a0*/  ISETP.GE.U32.AND.EX P0, PT, R26, UR11, PT, P0 ;  /* 0x0000000b1a007c0c */ /* 0x000fc8000bf06100 */
[----:B------:R-:W-:-:S13]  /*07b0*/  FSETP.NE.FTZ.AND P1, PT, |R24|, +INF , PT ;  /* 0x7f8000001800780b */ /* 0x000fda0003f35200 */
[----:B------:R-:W0:Y:S01]  /*07c0*/  @P1 LDC R20, c[0x0][0x3b0] ;  /* 0x0000ec00ff141b82 */ /* 0x000e220000000800 */
[----:B------:R-:W-:-:S04]  /*07d0*/  @P1 FMUL.FTZ R5, R4, R24 ;  /* 0x0000001804051220 */ /* 0x000fc80000410000 */
[----:B---3--:R-:W-:Y:S01]  /*07e0*/  @P1 FFMA.FTZ R5, -R24, R5, R25 ;  /* 0x0000000518051223 */ /* 0x008fe20000010119 */
[----:B----4-:R-:W-:Y:S02]  /*07f0*/  @P1 FFMA.FTZ R24, -R3, R24, R22 ;  /* 0x0000001803181223 */ /* 0x010fe40000010116 */
[----:B------:R-:W5:Y:S01]  /*0800*/  @P1 LDC R28, c[0x0][0x3b8] ;  /* 0x0000ee00ff1c1b82 */ /* 0x000f620000000800 */
[----:B0-----:R-:W-:-:S06]  /*0810*/  @P1 FADD.FTZ R27, R25, R20 ;  /* 0x00000014191b1221 */ /* 0x001fcc0000010000 */
[----:B------:R-:W0:Y:S08]  /*0820*/  @P1 MUFU.SQRT R27, R27 ;  /* 0x0000001b001b1308 */ /* 0x000e300000002000 */
[----:B0-----:R-:W0:Y:S02]  /*0830*/  @P1 MUFU.RCP R21, R27 ;  /* 0x0000001b00151308 */ /* 0x001e240000001000 */
[----:B0-----:R-:W-:-:S06]  /*0840*/  @P1 FMUL.FTZ R20, R22, R21 ;  /* 0x0000001516141220 */ /* 0x001fcc0000410000 */
[----:B------:R-:W0:Y:S01]  /*0850*/  @P1 MUFU.RCP R21, R2 ;  /* 0x0000000200151308 */ /* 0x000e220000001000 */
[----:B-----5:R-:W-:-:S04]  /*0860*/  @P1 FFMA.FTZ R20, R20, R28, R23 ;  /* 0x0000001c14141223 */ /* 0x020fc80000010017 */
[----:B0-----:R-:W-:Y:S02]  /*0870*/  @P1 FMUL.FTZ R23, R20, R21 ;  /* 0x0000001514171220 */ /* 0x001fe40000410000 */
[----:B------:R-:W0:Y:S02]  /*0880*/  @P1 LDC.64 R20, c[0x0][0x3a8] ;  /* 0x0000ea00ff141b82 */ /* 0x000e240000000a00 */
[----:B0-----:R-:W0:Y:S08]  /*0890*/  @P1 MUFU.RCP R28, R21 ;  /* 0x00000015001c1308 */ /* 0x001e300000001000 */
[----:B------:R-:W1:Y:S01]  /*08a0*/  @P1 MUFU.RCP R29, R20 ;  /* 0x00000014001d1308 */ /* 0x000e620000001000 */
[----:B0-----:R-:W-:-:S05]  /*08b0*/  @P1 FMUL.FTZ R5, R5, R28 ;  /* 0x0000001c05051220 */ /* 0x001fca0000410000 */
[----:B------:R-:W-:Y:S01]  /*08c0*/  @P1 FSETP.GE.FTZ.AND P2, PT, R5, RZ, PT ;  /* 0x000000ff0500120b */ /* 0x000fe20003f56000 */
[----:B-1----:R-:W-:-:S03]  /*08d0*/  @P1 FMUL.FTZ R22, R24, R29 ;  /* 0x0000001d18161220 */ /* 0x002fc60000410000 */
[----:B------:R-:W-:Y:S02]  /*08e0*/  @P1 FSEL R25, R5, RZ, P2 ;  /* 0x000000ff05191208 */ /* 0x000fe40001000000 */
[----:B------:R1:W-:Y:S04]  /*08f0*/  @!P0 STG.E desc[UR6][R16.64], R22 ;  /* 0x0000001610008986 */ /* 0x0003e8000c101906 */
[----:B------:R1:W-:Y:S04]  /*0900*/  @!P0 STG.E desc[UR6][R14.64], R25 ;  /* 0x000000190e008986 */ /* 0x0003e8000c101906 */
[----:B------:R1:W-:Y:S01]  /*0910*/  @!P0 STG.E desc[UR6][R18.64], R23 ;  /* 0x0000001712008986 */ /* 0x0003e2000c101906 */
[----:B------:R-:W-:Y:S05]  /*0920*/  BRA.U !UP0, `(.L_x_360) ;  /* 0xfffffffd08447547 */ /* 0x000fea000b83ffff */
[----:B------:R-:W-:Y:S05]  /*0930*/  EXIT ;  /* 0x000000000000794d */ /* 0x000fea0003800000 */
.L_x_361:
        /* <DEDUP_REMOVED lines=12> */
.L_x_869:


//--------------------- .text._Z27maybe_adam_undo_cuda_kernelIffEvPViPT_S3_S3_PKT0_fffffm10adamMode_tf --------------------------
	.section	.text._Z27maybe_adam_undo_cuda_kernelIffEvPViPT_S3_S3_PKT0_fffffm10adamMode_tf,"ax",@progbits
	.align	128
        .global         _Z27maybe_adam_undo_cuda_kernelIffEvPViPT_S3_S3_PKT0_fffffm10adamMode_tf
        .type           _Z27maybe_adam_undo_cuda_kernelIffEvPViPT_S3_S3_PKT0_fffffm10adamMode_tf,@function
        .size           _Z27maybe_adam_undo_cuda_kernelIffEvPViPT_S3_S3_PKT0_fffffm10adamMode_tf,(.L_x_870 - _Z27maybe_adam_undo_cuda_kernelIffEvPViPT_S3_S3_PKT0_fffffm10adamMode_tf)
        .other          _Z27maybe_adam_undo_cuda_kernelIffEvPViPT_S3_S3_PKT0_fffffm10adamMode_tf,@"STO_CUDA_ENTRY STV_DEFAULT"
_Z27maybe_adam_undo_cuda_kernelIffEvPViPT_S3_S3_PKT0_fffffm10adamMode_tf:
.text._Z27maybe_adam_undo_cuda_kernelIffEvPViPT_S3_S3_PKT0_fffffm10adamMode_tf:
        /* <DEDUP_REMOVED lines=10> */
.L_x_362:
        /* <DEDUP_REMOVED lines=36> */
.L_x_366:
[----:B------:R-:W-:Y:S01]  /*02e0*/  LEA R15, R0, UR4, 0x2 ;  /* 0x00000004000f7c11 */ /* 0x000fe2000f8e10ff */
[----:B------:R-:W-:-:S03]  /*02f0*/  HFMA2 R24, -RZ, RZ, 0, 0 ;  /* 0x00000000ff187431 */ /* 0x000fc600000001ff */
[C---:B0-----:R-:W-:Y:S01]  /*0300*/  ISETP.GE.U32.AND P0, PT, R15.reuse, UR12, PT ;  /* 0x0000000c0f007c0c */ /* 0x041fe2000bf06070 */
[----:B---3--:R-:W-:Y:S01]  /*0310*/  IMAD.WIDE R22, R15, 0x4, R8 ;  /* 0x000000040f167825 */ /* 0x008fe200078e0208 */
[----:B------:R-:W-:-:S04]  /*0320*/  SHF.R.S32.HI R5, RZ, 0x1f, R15 ;  /* 0x0000001fff057819 */ /* 0x000fc8000001140f */
[----:B------:R-:W-:-:S13]  /*0330*/  ISETP.GE.U32.AND.EX P0, PT, R5, UR13, PT, P0 ;  /* 0x0000000d05007c0c */ /* 0x000fda000bf06100 */
[----:B------:R-:W2:Y:S01]  /*0340*/  @!P0 LDG.E.CONSTANT R24, desc[UR6][R22.64] ;  /* 0x0000000616188981 */ /* 0x000ea2000c1e9900 */
[----:B------:R-:W-:Y:S02]  /*0350*/  MOV R5, RZ ;  /* 0x000000ff00057202 */ /* 0x000fe40000000f00 */
[----:B------:R-:W-:Y:S01]  /*0360*/  CS2R R20, SRZ ;  /* 0x0000000000147805 */ /* 0x000fe2000001ff00 */
[----:B------:R-:W-:-:S04]  /*0370*/  IMAD.WIDE R16, R15, 0x4, R6 ;  /* 0x000000040f107825 */ /* 0x000fc800078e0206 */
[C---:B------:R-:W-:Y:S01]  /*0380*/  IMAD.WIDE R18, R15.reuse, 0x4, R10 ;  /* 0x000000040f127825 */ /* 0x040fe200078e020a */
[----:B------:R0:W5:Y:S03]  /*0390*/  @!P0 LDG.E R5, desc[UR6][R16.64] ;  /* 0x0000000610058981 */ /* 0x000166000c1e1900 */
[----:B------:R-:W-:Y:S01]  /*03a0*/  IMAD.WIDE R14, R15, 0x4, R12 ;  /* 0x000000040f0e7825 */ /* 0x000fe200078e020c */
[----:B------:R0:W5:Y:S04]  /*03b0*/  @!P0 LDG.E R20, desc[UR6][R18.64] ;  /* 0x0000000612148981 */ /* 0x000168000c1e1900 */
[----:B------:R0:W5:Y:S01]  /*03c0*/  @!P0 LDG.E R21, desc[UR6][R14.64] ;  /* 0x000000060e158981 */ /* 0x000162000c1e1900 */
[----:B------:R-:W2:Y:S01]  /*03d0*/  MUFU.RCP R25, UR9 ;  /* 0x0000000900197d08 */ /* 0x000ea20008001000 */
[----:B------:R-:W-:Y:S01]  /*03e0*/  BSSY.RECONVERGENT B0, `(.L_x_364) ;  /* 0x0000014000007945 */ /* 0x000fe20003800200 */
[----:B--2---:R-:W-:-:S05]  /*03f0*/  FMUL.FTZ R24, R25, R24 ;  /* 0x0000001819187220 */ /* 0x004fca0000410000 */
        /* <DEDUP_REMOVED lines=18> */
.L_x_365:
[----:B----4-:R-:W-:Y:S05]  /*0520*/  BSYNC.RECONVERGENT B0 ;  /* 0x0000000000007941 */ /* 0x010fea0003800200 */
.L_x_364:
        /* <DEDUP_REMOVED lines=9> */
.L_x_363:
[----:B------:R-:W0:Y:S01]  /*05c0*/  LDC.64 R12, c[0x0][0x388] ;  /* 0x0000e200ff0c7b82 */ /* 0x000e220000000a00 */
[----:B------:R-:W1:Y:S01]  /*05d0*/  LDCU UR9, c[0x0][0x3b4] ;  /* 0x00007680ff0977ac */ /* 0x000e620008000800 */
[----:B------:R-:W2:Y:S06]  /*05e0*/  LDCU.64 UR10, c[0x0][0x3c0] ;  /* 0x00007800ff0a77ac */ /* 0x000eac0008000a00 */
[----:B------:R-:W3:Y:S01]  /*05f0*/  LDC.64 R10, c[0x0][0x3a0] ;  /* 0x0000e800ff0a7b82 */ /* 0x000ee20000000a00 */
[----:B------:R-:W-:-:S07]  /*0600*/  UMOV UR4, URZ ;  /* 0x000000ff00047c82 */ /* 0x000fce0008000000 */
[----:B------:R-:W4:Y:S08]  /*0610*/  LDC.64 R8, c[0x0][0x390] ;  /* 0x0000e400ff087b82 */ /* 0x000f300000000a00 */
[----:B-12---:R-:W0:Y:S02]  /*0620*/  LDC.64 R6, c[0x0][0x398] ;  /* 0x0000e600ff067b82 */ /* 0x006e240000000a00 */
.L_x_367:
[----:B------:R-:W-:Y:S02]  /*0630*/  LEA R5, R0, UR4, 0x2 ;  /* 0x0000000400057c11 */ /* 0x000fe4000f8e10ff */
[----:B-1----:R-:W-:Y:S02]  /*0640*/  CS2R R24, SRZ ;  /* 0x0000000000187805 */ /* 0x002fe4000001ff00 */
[C---:B------:R-:W-:Y:S01]  /*0650*/  ISETP.GE.U32.AND P0, PT, R5.reuse, UR10, PT ;  /* 0x0000000a05007c0c */ /* 0x040fe2000bf06070 */
[----:B---3--:R-:W-:Y:S01]  /*0660*/  IMAD.WIDE R20, R5, 0x4, R10 ;  /* 0x0000000405147825 */ /* 0x008fe200078e020a */
[----:B------:R-:W-:-:S04]  /*0670*/  SHF.R.S32.HI R26, RZ, 0x1f, R5 ;  /* 0x0000001fff1a7819 */ /* 0x000fc80000011405 */
[----:B------:R-:W-:-:S13]  /*0680*/  ISETP.GE.U32.AND.EX P0, PT, R26, UR11, PT, P0 ;  /* 0x0000000b1a007c0c */ /* 0x000fda000bf06100 */
[----:B------:R-:W2:Y:S01]  /*0690*/  @!P0 LDG.E.CONSTANT R24, desc[UR6][R20.64] ;  /* 0x0000000614188981 */ /* 0x000ea2000c1e9900 */
[----:B0-----:R-:W-:-:S05]  /*06a0*/  IMAD.WIDE R14, R5, 0x4, R6 ;  /* 0x00000004050e7825 */ /* 0x001fca00078e0206 */
[----:B------:R-:W3:Y:S01]  /*06b0*/  @!P0 LDG.E R25, desc[UR6][R14.64] ;  /* 0x000000060e198981 */ /* 0x000ee2000c1e1900 */
[----:B------:R-:W-:Y:S01]  /*06c0*/  CS2R R22, SRZ ;  /* 0x0000000000167805 */ /* 0x000fe2000001ff00 */
[----:B----4-:R-:W-:-:S04]  /*06d0*/  IMAD.WIDE R16, R5, 0x4, R8 ;  /* 0x0000000405107825 */ /* 0x010fc800078e0208 */
[C---:B------:R-:W-:Y:S01]  /*06e0*/  IMAD.WIDE R18, R5.reuse, 0x4, R12 ;  /* 0x0000000405127825 */ /* 0x040fe200078e020c */
[----:B------:R-:W4:Y:S04]  /*06f0*/  @!P0 LDG.E R22, desc[UR6][R16.64] ;  /* 0x0000000610168981 */ /* 0x000f28000c1e1900 */
[----:B------:R-:W5:Y:S01]  /*0700*/  @!P0 LDG.E R23, desc[UR6][R18.64] ;  /* 0x0000000612178981 */ /* 0x000f62000c1e1900 */
[----:B------:R-:W2:Y:S01]  /*0710*/  MUFU.RCP R27, UR9 ;  /* 0x00000009001b7d08 */ /* 0x000ea20008001000 */
[----:B------:R-:W-:Y:S01]  /*0720*/  ISETP.GE.U32.AND P0, PT, R5, UR10, PT ;  /* 0x0000000a05007c0c */ /* 0x000fe2000bf06070 */
[----:B------:R-:W-:-:S03]  /*0730*/  ULEA UR4, UR5, UR4, 0x2 ;  /* 0x0000000405047291 */ /* 0x000fc6000f8e10ff */
[----:B------:R-:W-:Y:S01]  /*0740*/  ISETP.GE.U32.AND.EX P0, PT, R26, UR11, PT, P0 ;  /* 0x0000000b1a007c0c */ /* 0x000fe2000bf06100 */
[----:B------:R-:W-:Y:S02]  /*0750*/  USHF.R.S32.HI UR8, URZ, 0x1f, UR4 ;  /* 0x0000001fff087899 */ /* 0x000fe40008011404 */
[----:B------:R-:W-:-:S04]  /*0760*/  UISETP.GE.U32.AND UP0, UPT, UR4, UR10, UPT ;  /* 0x0000000a0400728c */ /* 0x000fc8000bf06070 */
[----:B------:R-:W-:Y:S01]  /*0770*/  UISETP.GE.U32.AND.EX UP0, UPT, UR8, UR11, UPT, UP0 ;  /* 0x0000000b0800728c */ /* 0x000fe2000bf06100 */
[----:B--2---:R-:W-:-:S05]  /*0780*/  FMUL.FTZ R24, R27, R24 ;  /* 0x000000181b187220 */ /* 0x004fca0000410000 */
        /* <DEDUP_REMOVED lines=25> */
.L_x_368:
        /* <DEDUP_REMOVED lines=14> */
.L_x_870:


//--------------------- .text._Z27reversible_adam_cuda_kernelIdddEvPT_PT1_S1_S1_PKT0_fffffm10adamMode_tf --------------------------
	.section	.text._Z27reversible_adam_cuda_kernelIdddEvPT_PT1_S1_S1_PKT0_fffffm10adamMode_tf,"ax",@progbits
	.align	128
        .global         _Z27reversible_adam_cuda_kernelIdddEvPT_PT1_S1_S1_PKT0_fffffm10adamMode_tf
        .type           _Z27reversible_adam_cuda_kernelIdddEvPT_PT1_S1_S1_PKT0_fffffm10adamMode_tf,@function
        .size           _Z27reversible_adam_cuda_kernelIdddEvPT_PT1_S1_S1_PKT0_fffffm10adamMode_tf,(.L_x_851 - _Z27reversible_adam_cuda_kernelIdddEvPT_PT1_S1_S1_PKT0_fffffm10adamMode_tf)
        .other          _Z27reversible_adam_cuda_kernelIdddEvPT_PT1_S1_S1_PKT0_fffffm10adamMode_tf,@"STO_CUDA_ENTRY STV_DEFAULT"
_Z27reversible_adam_cuda_kernelIdddEvPT_PT1_S1_S1_PKT0_fffffm10adamMode_tf:
.text._Z27reversible_adam_cuda_kernelIdddEvPT_PT1_S1_S1_PKT0_fffffm10adamMode_tf:
[----:B------:R-:W-:Y:S01]  /*0000*/  LDC R1, c[0x0][0x37c] ;  /* 0x0000df00ff017b82 */ /* 0x000fe20000000800 */
[----:B------:R-:W0:Y:S01]  /*0010*/  S2R R11, SR_TID.Y ;  /* 0x00000000000b7919 */ /* 0x000e220000002200 */
[----:B------:R-:W1:Y:S06]  /*0020*/  LDCU.64 UR10, c[0x0][0x3c0] ;  /* 0x00007800ff0a77ac */ /* 0x000e6c0008000a00 */
[----:B------:R-:W-:Y:S01]  /*0030*/  S2UR UR4, SR_CTAID.Y ;  /* 0x00000000000479c3 */ /* 0x000fe20000002600 */
[----:B------:R-:W-:Y:S01]  /*0040*/  PLOP3.LUT P0, PT, PT, PT, PT, 0x80, 0x8 ;  /* 0x000000000008781c */ /* 0x000fe20003f0f070 */
[----:B------:R-:W0:Y:S01]  /*0050*/  S2R R0, SR_TID.X ;  /* 0x0000000000007919 */ /* 0x000e220000002100 */
[----:B------:R-:W2:Y:S01]  /*0060*/  LDCU UR5, c[0x0][0x370] ;  /* 0x00006e00ff0577ac */ /* 0x000ea20008000800 */
[----:B------:R-:W0:Y:S04]  /*0070*/  LDCU UR8, c[0x0][0x360] ;  /* 0x00006c00ff0877ac */ /* 0x000e280008000800 */
[----:B------:R-:W2:Y:S01]  /*0080*/  S2UR UR6, SR_CTAID.X ;  /* 0x00000000000679c3 */ /* 0x000ea20000002500 */
[----:B------:R-:W3:Y:S07]  /*0090*/  LDCU.64 UR12, c[0x0][0x358] ;  /* 0x00006b00ff0c77ac */ /* 0x000eee0008000a00 */
[----:B------:R-:W4:Y:S01]  /*00a0*/  LDC R12, c[0x0][0x364] ;  /* 0x0000d900ff0c7b82 */ /* 0x000f220000000800 */
[----:B------:R-:W5:Y:S01]  /*00b0*/  LDCU UR7, c[0x0][0x374] ;  /* 0x00006e80ff0777ac */ /* 0x000f620008000800 */
[----:B-1----:R-:W-:-:S04]  /*00c0*/  UISETP.NE.U32.AND UP0, UPT, UR10, URZ, UPT ;  /* 0x000000ff0a00728c */ /* 0x002fc8000bf05070 */
[----:B------:R-:W-:Y:S02]  /*00d0*/  UISETP.NE.AND.EX UP0, UPT, UR11, URZ, UPT, UP0 ;  /* 0x000000ff0b00728c */ /* 0x000fe4000bf05300 */
[----:B--2---:R-:W-:Y:S01]  /*00e0*/  UIMAD UR4, UR5, UR4, UR6 ;  /* 0x00000004050472a4 */ /* 0x004fe2000f8e0206 */
[----:B0-----:R-:W-:Y:S01]  /*00f0*/  IMAD R11, R11, UR8, R0 ;  /* 0x000000080b0b7c24 */ /* 0x001fe2000f8e0200 */
[----:B-----5:R-:W-:Y:S01]  /*0100*/  UIMAD UR5, UR5, UR7, URZ ;  /* 0x00000007050572a4 */ /* 0x020fe2000f8e02ff */
[----:B----4-:R-:W-:-:S04]  /*0110*/  IMAD R12, R12, UR8, RZ ;  /* 0x000000080c0c7c24 */ /* 0x010fc8000f8e02ff */
[C---:B------:R-:W-:Y:S02]  /*0120*/  IMAD R11, R12.reuse, UR4, R11 ;  /* 0x000000040c0b7c24 */ /* 0x040fe4000f8e020b */
[----:B------:R-:W-:Y:S01]  /*0130*/  IMAD R12, R12, UR5, RZ ;  /* 0x000000050c0c7c24 */ /* 0x000fe2000f8e02ff */
[----:B---3--:R-:W-:Y:S06]  /*0140*/  BRA.U !UP0, `(.L_x_369) ;  /* 0x000000d908d87547 */ /* 0x008fec000b800000 */
[----:B------:R-:W0:Y:S08]  /*0150*/  LDC.64 R16, c[0x0][0x3c8] ;  /* 0x0000f200ff107b82 */ /* 0x000e300000000a00 */
[----:B------:R-:W1:Y:S08]  /*0160*/  LDC R10, c[0x0][0x3b4] ;  /* 0x0000ed00ff0a7b82 */ /* 0x000e700000000800 */
[----:B------:R-:W2:Y:S01]  /*0170*/  LDC.64 R8, c[0x0][0x3a8] ;  /* 0x0000ea00ff087b82 */ /* 0x000ea20000000a00 */
[----:B0-----:R-:W-:Y:S01]  /*0180*/  FMUL.FTZ R14, R17, 1 ;  /* 0x3f800000110e7820 */ /* 0x001fe20000410000 */
[----:B------:R-:W-:-:S05]  /*0190*/  ISETP.NE.AND P0, PT, R16, RZ, PT ;  /* 0x000000ff1000720c */ /* 0x000fca0003f05270 */
[----:B------:R-:W0:Y:S02]  /*01a0*/  F2F.F64.F32 R14, R14 ;  /* 0x0000000e000e7310 */ /* 0x000e240000201800 */
[----:B0-----:R-:W-:Y:S01]  /*01b0*/  R2UR UR22, R14 ;  /* 0x000000000e1672ca */ /* 0x001fe200000e0000 */
[----:B-1----:R-:W-:Y:S01]  /*01c0*/  FMUL.FTZ R14, R10, 1 ;  /* 0x3f8000000a0e7820 */ /* 0x002fe20000410000 */
[----:B------:R-:W-:Y:S02]  /*01d0*/  R2UR UR23, R15 ;  /* 0x000000000f1772ca */ /* 0x000fe400000e0000 */
[----:B------:R-:W-:Y:S01]  /*01e0*/  PRMT R10, RZ, 0x7610, R10 ;  /* 0x00007610ff0a7816 */ /* 0x000fe2000000000a */
[C---:B--2---:R-:W-:Y:S01]  /*01f0*/  FMUL.FTZ R2, R8.reuse, 1 ;  /* 0x3f80000008027820 */ /* 0x044fe20000410000 */
[----:B------:R-:W-:Y:S01]  /*0200*/  FADD.FTZ R0, -R8, 1 ;  /* 0x3f80000008007421 */ /* 0x000fe20000010100 */
[C---:B------:R-:W-:Y:S01]  /*0210*/  FADD.FTZ R8, -R9.reuse, 1 ;  /* 0x3f80000009087421 */ /* 0x040fe20000010100 */
[----:B------:R-:W-:-:S02]  /*0220*/  FMUL.FTZ R6, R9, 1 ;  /* 0x3f80000009067820 */ /* 0x000fc40000410000 */
[----:B------:R-:W-:Y:S01]  /*0230*/  FMUL.FTZ R0, R0, 1 ;  /* 0x3f80000000007820 */ /* 0x000fe20000410000 */
[----:B------:R-:W-:-:S15]  /*0240*/  FMUL.FTZ R8, R8, 1 ;  /* 0x3f80000008087820 */ /* 0x000fde0000410000 */
[----:B------:R-:W-:-:S15]  /*0250*/  NOP ;  /* 0x0000000000007918 */ /* 0x000fde0000000000 */
[----:B------:R-:W-:-:S15]  /*0260*/  NOP ;  /* 0x0000000000007918 */ /* 0x000fde0000000000 */
[----:B------:R-:W-:-:S06]  /*0270*/  NOP ;  /* 0x0000000000007918 */ /* 0x000fcc0000000000 */
[----:B------:R-:W-:-:S15]  /*0280*/  F2F.F64.F32 R14, R14 ;  /* 0x0000000e000e7310 */ /* 0x000fde0000201800 */
[----:B------:R-:W-:-:S15]  /*0290*/  NOP ;  /* 0x0000000000007918 */ /* 0x000fde0000000000 */
[----:B------:R-:W-:-:S15]  /*02a0*/  NOP ;  /* 0x0000000000007918 */ /* 0x000fde0000000000 */
[----:B------:R-:W-:-:S15]  /*02b0*/  NOP ;  /* 0x0000000000007918 */ /* 0x000fde0000000000 */
[----:B------:R-:W-:-:S04]  /*02c0*/  NOP ;  /* 0x0000000000007918 */ /* 0x000fc80000000000 */
        /* <DEDUP_REMOVED lines=21> */
[----:B------:R-:W-:-:S14]  /*0420*/  @P0 BRA `(.L_x_370) ;  /* 0x0000006c00380947 */ /* 0x000fdc0003800000 */
[----:B------:R-:W0:Y:S01]  /*0430*/  LDC R16, c[0x0][0x3b0] ;  /* 0x0000ec00ff107b82 */ /* 0x000e220000000800 */
[----:B------:R-:W1:Y:S02]  /*0440*/  LDCU.64 UR4, c[0x0][0x388] ;  /* 0x00007100ff0477ac */ /* 0x000e640008000a00 */
[----:B-1----:R-:W-:-:S04]  /*0450*/  UISETP.NE.U32.AND UP0, UPT, UR4, URZ, UPT ;  /* 0x000000ff0400728c */ /* 0x002fc8000bf05070 */
[----:B------:R-:W-:Y:S01]  /*0460*/  UISETP.NE.AND.EX UP0, UPT, UR5, URZ, UPT, UP0 ;  /* 0x000000ff0500728c */ /* 0x000fe2000bf05300 */
[----:B0-----:R-:W-:-:S06]  /*0470*/  FMUL.FTZ R16, R16, 1 ;  /* 0x3f80000010107820 */ /* 0x001fcc0000410000 */
[----:B------:R-:W0:Y:S02]  /*0480*/  F2F.F64.F32 R16, R16 ;  /* 0x0000001000107310 */ /* 0x000e240000201800 */
[----:B0-----:R-:W-:Y:S05]  /*0490*/  BRA.U !UP0, `(.L_x_371) ;  /* 0x0000003508cc7547 */ /* 0x001fea000b800000 */
[----:B------:R-:W-:Y:S01]  /*04a0*/  IMAD.MOV.U32 R8, RZ, RZ, RZ ;  /* 0x000000ffff087224 */ /* 0x000fe200078e00ff */
[----:B------:R-:W0:Y:S01]  /*04b0*/  LDCU UR28, c[0x0][0x3b8] ;  /* 0x00007700ff1c77ac */ /* 0x000e220008000800 */
[----:B------:R-:W1:Y:S01]  /*04c0*/  LDCU.64 UR30, c[0x0][0x3c0] ;  /* 0x00007800ff1e77ac */ /* 0x000e620008000a00 */
[----:B------:R-:W2:Y:S01]  /*04d0*/  LDCU.64 UR24, c[0x0][0x380] ;  /* 0x00007000ff1877ac */ /* 0x000ea20008000a00 */
[----:B------:R-:W3:Y:S01]  /*04e0*/  LDCU.64 UR32, c[0x0][0x3a0] ;  /* 0x00007400ff2077ac */ /* 0x000ee20008000a00 */
[----:B------:R-:W4:Y:S01]  /*04f0*/  LDCU.64 UR34, c[0x0][0x388] ;  /* 0x00007100ff2277ac */ /* 0x000f220008000a00 */
[----:B------:R-:W0:Y:S01]  /*0500*/  LDCU.128 UR4, c[0x0][0x390] ;  /* 0x00007200ff0477ac */ /* 0x000e220008000c00 */
[----:B------:R-:W0:Y:S02]  /*0510*/  LDCU.128 UR8, c[0x0][0x380] ;  /* 0x00007000ff0877ac */ /* 0x000e240008000c00 */
.L_x_408:
[----:B------:R-:W-:Y:S01]  /*0520*/  IMAD.IADD R9, R11, 0x1, R8 ;  /* 0x000000010b097824 */ /* 0x000fe200078e0208 */
[----:B------:R-:W-:Y:S01]  /*0530*/  CS2R R52, SRZ ;  /* 0x0000000000347805 */ /* 0x000fe2000001ff00 */
[----:B0-2---:R-:W2:Y:S02]  /*0540*/  LDC.64 R24, c[0x0][0x390] ;  /* 0x0000e400ff187b82 */ /* 0x005ea40000000a00 */
[--C-:B------:R-:W-:Y:S01]  /*0550*/  IMAD.IADD R7, R12, 0x1, R9.reuse ;  /* 0x000000010c077824 */ /* 0x100fe200078e0209 */
[----:B-1----:R-:W-:Y:S02]  /*0560*/  ISETP.GE.U32.AND P1, PT, R9, UR30, PT ;  /* 0x0000001e09007c0c */ /* 0x002fe4000bf26070 */
[----:B------:R-:W-:Y:S02]  /*0570*/  SHF.R.S32.HI R6, RZ, 0x1f, R9 ;  /* 0x0000001fff067819 */ /* 0x000fe40000011409 */
[----:B------:R-:W-:Y:S01]  /*0580*/  ISETP.GE.U32.AND P0, PT, R7, UR30, PT ;  /* 0x0000001e07007c0c */ /* 0x000fe2000bf06070 */
[----:B------:R-:W1:Y:S01]  /*0590*/  LDC.64 R18, c[0x0][0x380] ;  /* 0x0000e000ff127b82 */ /* 0x000e620000000a00 */
[----:B------:R-:W-:-:S02]  /*05a0*/  ISETP.GE.U32.AND.EX P1, PT, R6, UR31, PT, P1 ;  /* 0x0000001f06007c0c */ /* 0x000fc4000bf26110 */
[----:B------:R-:W-:-:S04]  /*05b0*/  SHF.R.S32.HI R4, RZ, 0x1f, R7 ;  /* 0x0000001fff047819 */ /* 0x000fc80000011407 */
[----:B------:R-:W-:Y:S01]  /*05c0*/  ISETP.GE.U32.AND.EX P0, PT, R4, UR31, PT, P0 ;  /* 0x0000001f04007c0c */ /* 0x000fe2000bf06100 */
[----:B---3--:R-:W3:Y:S08]  /*05d0*/  LDC.64 R26, c[0x0][0x398] ;  /* 0x0000e600ff1a7b82 */ /* 0x008ef00000000a00 */
[----:B----4-:R-:W4:Y:S08]  /*05e0*/  @!P1 LDC.64 R2, c[0x0][0x3a0] ;  /* 0x0000e800ff029b82 */ /* 0x010f300000000a00 */
[----:B------:R-:W0:Y:S01]  /*05f0*/  @!P0 LDC.64 R34, c[0x0][0x3a0] ;  /* 0x0000e800ff228b82 */ /* 0x000e220000000a00 */
[----:B----4-:R-:W-:-:S04]  /*0600*/  @!P1 LEA R2, P2, R9, R2, 0x3 ;  /* 0x0000000209029211 */ /* 0x010fc800078418ff */
[----:B------:R-:W-:-:S05]  /*0610*/  @!P1 LEA.HI.X R3, R9, R3, R6, 0x3, P2 ;  /* 0x0000000309039211 */ /* 0x000fca00010f1c06 */
[----:B------:R4:W3:Y:S01]  /*0620*/  @!P1 LDG.E.64.CONSTANT R52, desc[UR12][R2.64] ;  /* 0x0000000c02349981 */ /* 0x0008e2000c1e9b00 */
[----:B------:R-:W-:Y:S01]  /*0630*/  CS2R R22, SRZ ;  /* 0x0000000000167805 */ /* 0x000fe2000001ff00 */
[----:B--2---:R-:W-:Y:S01]  /*0640*/  IMAD.WIDE R32, R9, 0x8, R24 ;  /* 0x0000000809207825 */ /* 0x004fe200078e0218 */
[----:B0-----:R-:W-:Y:S02]  /*0650*/  @!P0 LEA R34, P2, R7, R34, 0x3 ;  /* 0x0000002207228211 */ /* 0x001fe400078418ff */
[----:B------:R-:W-:Y:S01]  /*0660*/  CS2R R20, SRZ ;  /* 0x0000000000147805 */ /* 0x000fe2000001ff00 */
[----:B------:R-:W-:Y:S01]  /*0670*/  IMAD.IADD R5, R12, 0x1, R7 ;  /* 0x000000010c057824 */ /* 0x000fe200078e0207 */
[----:B------:R0:W5:Y:S01]  /*0680*/  @!P1 LDG.E.64 R22, desc[UR12][R32.64] ;  /* 0x0000000c20169981 */ /* 0x000162000c1e1b00 */
[----:B-1----:R-:W-:Y:S01]  /*0690*/  IMAD.WIDE R30, R9, 0x8, R18 ;  /* 0x00000008091e7825 */ /* 0x002fe200078e0212 */
[----:B----4-:R-:W0:Y:S03]  /*06a0*/  MUFU.RCP64H R3, R15 ;  /* 0x0000000f00037308 */ /* 0x010e260000001800 */
[----:B------:R-:W-:-:S02]  /*06b0*/  IMAD.MOV.U32 R2, RZ, RZ, 0x1 ;  /* 0x00000001ff027424 */ /* 0x000fc400078e00ff */
[C---:B------:R-:W-:Y:S01]  /*06c0*/  IMAD.WIDE R40, R12.reuse, 0x8, R32 ;  /* 0x000000080c287825 */ /* 0x040fe200078e0220 */
[----:B------:R-:W-:Y:S02]  /*06d0*/  @!P0 LEA.HI.X R35, R7, R35, R4, 0x3, P2 ;  /* 0x0000002307238211 */ /* 0x000fe400010f1c04 */
[----:B------:R-:W-:Y:S02]  /*06e0*/  CS2R R18, SRZ ;  /* 0x0000000000127805 */ /* 0x000fe4000001ff00 */
[----:B------:R-:W-:Y:S01]  /*06f0*/  ISETP.GE.U32.AND P2, PT, R5, UR30, PT ;  /* 0x0000001e05007c0c */ /* 0x000fe2000bf46070 */
[----:B---3--:R-:W-:Y:S01]  /*0700*/  IMAD.WIDE R36, R9, 0x8, R26 ;  /* 0x0000000809247825 */ /* 0x008fe200078e021a */
[----:B------:R-:W-:Y:S02]  /*0710*/  CS2R R24, SRZ ;  /* 0x0000000000187805 */ /* 0x000fe4000001ff00 */
[----:B------:R-:W-:Y:S01]  /*0720*/  CS2R R28, SRZ ;  /* 0x00000000001c7805 */ /* 0x000fe2000001ff00 */
[C---:B------:R-:W-:Y:S01]  /*0730*/  IMAD.WIDE R38, R12.reuse, 0x8, R30 ;  /* 0x000000080c267825 */ /* 0x040fe200078e021e */
[----:B------:R1:W5:Y:S01]  /*0740*/  @!P1 LDG.E.64 R18, desc[UR12][R30.64] ;  /* 0x0000000c1e129981 */ /* 0x000362000c1e1b00 */
[----:B0-----:R-:W0:Y:S01]  /*0750*/  DFMA R32, -R14, R2, 1 ;  /* 0x3ff000000e20742b */ /* 0x001e220000000102 */
[----:B------:R-:W-:Y:S01]  /*0760*/  CS2R R26, SRZ ;  /* 0x00000000001a7805 */ /* 0x000fe2000001ff00 */
[----:B------:R-:W-:Y:S01]  /*0770*/  IMAD.WIDE R42, R12, 0x8, R36 ;  /* 0x000000080c2a7825 */ /* 0x000fe200078e0224 */
[----:B------:R2:W5:Y:S01]  /*0780*/  @!P1 LDG.E.64 R24, desc[UR12][R36.64] ;  /* 0x0000000c24189981 */ /* 0x000562000c1e1b00 */
[----:B-1----:R-:W-:Y:S01]  /*0790*/  CS2R R30, SRZ ;  /* 0x00000000001e7805 */ /* 0x002fe2000001ff00 */
[----:B------:R-:W-:Y:S02]  /*07a0*/  BSSY.RECONVERGENT B0, `(.L_x_372) ;  /* 0x0000046000007945 */ /* 0x000fe40003800200 */
[----:B------:R1:W5:Y:S01]  /*07b0*/  @!P0 LDG.E.64 R20, desc[UR12][R38.64] ;  /* 0x0000000c26148981 */ /* 0x000362000c1e1b00 */
[----:B------:R-:W-:-:S02]  /*07c0*/  CS2R R44, SRZ ;  /* 0x00000000002c7805 */ /* 0x000fc4000001ff00 */
[----:B------:R-:W-:Y:S01]  /*07d0*/  CS2R R46, SRZ ;  /* 0x00000000002e7805 */ /* 0x000fe2000001ff00 */
[----:B------:R3:W5:Y:S01]  /*07e0*/  @!P0 LDG.E.64 R26, desc[UR12][R40.64] ;  /* 0x0000000c281a8981 */ /* 0x000762000c1e1b00 */
[----:B--2---:R-:W-:-:S03]  /*07f0*/  CS2R R36, SRZ ;  /* 0x0000000000247805 */ /* 0x004fc6000001ff00 */
[----:B------:R2:W5:Y:S01]  /*0800*/  @!P0 LDG.E.64 R28, desc[UR12][R42.64] ;  /* 0x0000000c2a1c8981 */ /* 0x000562000c1e1b00 */
[----:B-1----:R-:W-:-:S03]  /*0810*/  CS2R R38, SRZ ;  /* 0x0000000000267805 */ /* 0x002fc6000001ff00 */
[----:B------:R1:W5:Y:S01]  /*0820*/  @!P0 LDG.E.64.CONSTANT R30, desc[UR12][R34.64] ;  /* 0x0000000c221e8981 */ /* 0x000362000c1e9b00 */
[----:B---3--:R-:W-:Y:S02]  /*0830*/  CS2R R40, SRZ ;  /* 0x0000000000287805 */ /* 0x008fe4000001ff00 */
[----:B--2---:R-:W-:Y:S02]  /*0840*/  CS2R R42, SRZ ;  /* 0x00000000002a7805 */ /* 0x004fe4000001ff00 */
[----:B-1----:R-:W-:-:S15]  /*0850*/  CS2R R34, SRZ ;  /* 0x0000000000227805 */ /* 0x002fde000001ff00 */
[----:B------:R-:W-:-:S15]  /*0860*/  NOP ;  /* 0x0000000000007918 */ /* 0x000fde0000000000 */
[----:B------:R-:W-:-:S10]  /*0870*/  NOP ;  /* 0x0000000000007918 */ /* 0x000fd40000000000 */
        /* <DEDUP_REMOVED lines=15> */
[----:B0-----:R-:W0:Y:S01]  /*0970*/  DFMA R2, R32, R2, R32 ;  /* 0x000000022002722b */ /* 0x001e220000000020 */
[----:B------:R-:W-:-:S15]  /*0980*/  FSETP.GEU.AND P4, PT, |R53|, 6.5827683646048100446e-37, PT ;  /* 0x036000003500780b */ /* 0x000fde0003f8e200 */
[----:B------:R-:W-:-:S15]  /*0990*/  NOP ;  /* 0x0000000000007918 */ /* 0x000fde0000000000 */
[----:B------:R-:W-:-:S15]  /*09a0*/  NOP ;  /* 0x0000000000007918 */ /* 0x000fde0000000000 */
[----:B------:R-:W-:-:S15]  /*09b0*/  NOP ;  /* 0x0000000000007918 */ /* 0x000fde0000000000 */
[----:B------:R-:W-:-:S03]  /*09c0*/  NOP ;  /* 0x0000000000007918 */ /* 0x000fc60000000000 */
        /* <DEDUP_REMOVED lines=10> */
[----:B0-----:R0:W1:Y:S02]  /*0a70*/  DFMA R58, R2, R32, R58 ;  /* 0x00000020023a722b */ /* 0x001064000000003a */
[----:B0-----:R-:W-:-:S04]  /*0a80*/  SHF.R.S32.HI R2, RZ, 0x1f, R5 ;  /* 0x0000001fff027819 */ /* 0x001fc80000011405 */
[----:B------:R-:W-:Y:S01]  /*0a90*/  ISETP.GE.U32.AND.EX P2, PT, R2, UR31, PT, P2 ;  /* 0x0000001f02007c0c */ /* 0x000fe2000bf46120 */
[----:B------:R-:W-:Y:S02]  /*0aa0*/  IMAD.IADD R3, R12, 0x1, R5 ;  /* 0x000000010c037824 */ /* 0x000fe400078e0205 */
[----:B-1----:R-:W-:-:S03]  /*0ab0*/  FFMA R13, RZ, R15, R59 ;  /* 0x0000000fff0d7223 */ /* 0x002fc6000000003b */
[----:B------:R-:W-:Y:S02]  /*0ac0*/  ISETP.GE.U32.AND P1, PT, R3, UR30, PT ;  /* 0x0000001e03007c0c */ /* 0x000fe4000bf26070 */
[----:B------:R-:W-:Y:S02]  /*0ad0*/  SHF.R.S32.HI R0, RZ, 0x1f, R3 ;  /* 0x0000001fff007819 */ /* 0x000fe40000011403 */
[----:B------:R-:W-:Y:S02]  /*0ae0*/  CS2R R32, SRZ ;  /* 0x0000000000207805 */ /* 0x000fe4000001ff00 */
[----:B------:R-:W-:Y:S02]  /*0af0*/  FSETP.GT.AND P3, PT, |R13|, 1.469367938527859385e-39, PT ;  /* 0x001000000d00780b */ /* 0x000fe40003f64200 */
[----:B------:R-:W-:Y:S01]  /*0b00*/  ISETP.GE.U32.AND.EX P1, PT, R0, UR31, PT, P1 ;  /* 0x0000001f00007c0c */ /* 0x000fe2000bf26110 */
[----:B------:R-:W-:-:S12]  /*0b10*/  @P2 BRA `(.L_x_373) ;  /* 0x0000000000382947 */ /* 0x000fd80003800000 */
[C---:B------:R-:W-:Y:S01]  /*0b20*/  IMAD.SHL.U32 R46, R5.reuse, 0x8, RZ ;  /* 0x00000008052e7824 */ /* 0x040fe200078e00ff */
[----:B------:R-:W-:-:S04]  /*0b30*/  SHF.L.U64.HI R13, R5, 0x3, R2 ;  /* 0x00000003050d7819 */ /* 0x000fc80000010202 */
[C---:B------:R-:W-:Y:S02]  /*0b40*/  IADD3 R36, P6, PT, R46.reuse, UR24, RZ ;  /* 0x000000182e247c10 */ /* 0x040fe4000ffde0ff */
[C---:B------:R-:W-:Y:S02]  /*0b50*/  IADD3 R32, P5, PT, R46.reuse, UR4, RZ ;  /* 0x000000042e207c10 */ /* 0x040fe4000ffbe0ff */
[C---:B------:R-:W-:Y:S02]  /*0b60*/  IADD3 R34, P2, PT, R46.reuse, UR6, RZ ;  /* 0x000000062e227c10 */ /* 0x040fe4000ff5e0ff */
[C---:B------:R-:W-:Y:S02]  /*0b70*/  IADD3.X R37, PT, PT, R13.reuse, UR25, RZ, P6, !PT ;  /* 0x000000190d257c10 */ /* 0x040fe4000b7fe4ff */
[----:B------:R-:W-:Y:S02]  /*0b80*/  IADD3 R46, P6, PT, R46, UR32, RZ ;  /* 0x000000202e2e7c10 */ /* 0x000fe4000ffde0ff */
[----:B------:R-:W-:-:S02]  /*0b90*/  IADD3.X R33, PT, PT, R13, UR5, RZ, P5, !PT ;  /* 0x000000050d217c10 */ /* 0x000fc4000affe4ff */
[C---:B------:R-:W-:Y:S01]  /*0ba0*/  IADD3.X R35, PT, PT, R13.reuse, UR7, RZ, P2, !PT ;  /* 0x000000070d237c10 */ /* 0x040fe200097fe4ff */
[----:B------:R-:W5:Y:S01]  /*0bb0*/  LDG.E.64 R36, desc[UR12][R36.64] ;  /* 0x0000000c24247981 */ /* 0x000f62000c1e1b00 */
[----:B------:R-:W-:-:S03]  /*0bc0*/  IADD3.X R47, PT, PT, R13, UR33, RZ, P6, !PT ;  /* 0x000000210d2f7c10 */ /* 0x000fc6000b7fe4ff */
[----:B------:R-:W5:Y:S04]  /*0bd0*/  LDG.E.64 R32, desc[UR12][R32.64] ;  /* 0x0000000c20207981 */ /* 0x000f68000c1e1b00 */
[----:B------:R-:W5:Y:S04]  /*0be0*/  LDG.E.64 R34, desc[UR12][R34.64] ;  /* 0x0000000c22227981 */ /* 0x000f68000c1e1b00 */
[----:B------:R-:W5:Y:S02]  /*0bf0*/  LDG.E.64.CONSTANT R46, desc[UR12][R46.64] ;  /* 0x0000000c2e2e7981 */ /* 0x000f64000c1e9b00 */
.L_x_373:
[----:B------:R-:W-:Y:S05]  /*0c00*/  BSYNC.RECONVERGENT B0 ;  /* 0x0000000000007941 */ /* 0x000fea0003800200 */
.L_x_372:
[----:B------:R-:W-:Y:S04]  /*0c10*/  BSSY.RECONVERGENT B0, `(.L_x_374) ;  /* 0x0000010000007945 */ /* 0x000fe80003800200 */
[----:B------:R-:W-:Y:S05]  /*0c20*/  @P1 BRA `(.L_x_375) ;  /* 0x0000000000381947 */ /* 0x000fea0003800000 */
[C---:B------:R-:W-:Y:S01]  /*0c30*/  IMAD.SHL.U32 R44, R3.reuse, 0x8, RZ ;  /* 0x00000008032c7824 */ /* 0x040fe200078e00ff */
[----:B------:R-:W-:-:S04]  /*0c40*/  SHF.L.U64.HI R13, R3, 0x3, R0 ;  /* 0x00000003030d7819 */ /* 0x000fc80000010200 */
[C---:B------:R-:W-:Y:S02]  /*0c50*/  IADD3 R42, P1, PT, R44.reuse, UR24, RZ ;  /* 0x000000182c2a7c10 */ /* 0x040fe4000ff3e0ff */
[C---:B------:R-:W-:Y:S02]  /*0c60*/  IADD3 R38, P2, PT, R44.reuse, UR4, RZ ;  /* 0x000000042c267c10 */ /* 0x040fe4000ff5e0ff */
[C---:B------:R-:W-:Y:S02]  /*0c70*/  IADD3 R40, P5, PT, R44.reuse, UR6, RZ ;  /* 0x000000062c287c10 */ /* 0x040fe4000ffbe0ff */
[----:B------:R-:W-:Y:S02]  /*0c80*/  IADD3 R44, P6, PT, R44, UR32, RZ ;  /* 0x000000202c2c7c10 */ /* 0x000fe4000ffde0ff */
        /* <DEDUP_REMOVED lines=8> */
.L_x_375:
[----:B------:R-:W-:Y:S05]  /*0d10*/  BSYNC.RECONVERGENT B0 ;  /* 0x0000000000007941 */ /* 0x000fea0003800200 */
.L_x_374:
[----:B------:R-:W-:Y:S04]  /*0d20*/  BSSY.RECONVERGENT B1, `(.L_x_376) ;  /* 0x0000006000017945 */ /* 0x000fe80003800200 */
[----:B------:R-:W-:Y:S05]  /*0d30*/  @P3 BRA P4, `(.L_x_377) ;  /* 0x0000000000103947 */ /* 0x000fea0002000000 */
[----:B------:R-:W-:Y:S01]  /*0d40*/  IMAD.MOV.U32 R50, RZ, RZ, R14 ;  /* 0x000000ffff327224 */ /* 0x000fe200078e000e */
[----:B------:R-:W-:Y:S01]  /*0d50*/  MOV R60, 0xd80 ;  /* 0x00000d80003c7802 */ /* 0x000fe20000000f00 */
[----:B------:R-:W-:-:S07]  /*0d60*/  IMAD.MOV.U32 R51, RZ, RZ, R15 ;  /* 0x000000ffff337224 */ /* 0x000fce00078e000f */
[----:B-----5:R-:W-:Y:S05]  /*0d70*/  CALL.REL.NOINC `($__internal_3_$__cuda_sm20_div_rn_f64_full) ;  /* 0x000000cc00f87944 */ /* 0x020fea0003c00000 */
.L_x_377:
[----:B------:R-:W-:Y:S05]  /*0d80*/  BSYNC.RECONVERGENT B1 ;  /* 0x0000000000017941 */ /* 0x000fea0003800200 */
.L_x_376:
[----:B------:R-:W0:Y:S01]  /*0d90*/  DSETP.NE.AND P1, PT, |R58|, +INF , PT ;  /* 0x7ff000003a00742a */ /* 0x000e220003f25200 */
[----:B------:R-:W-:Y:S01]  /*0da0*/  BSSY.RECONVERGENT B1, `(.L_x_378) ;  /* 0x000007c000017945 */ /* 0x000fe20003800200 */
[----:B------:R-:W-:-:S03]  /*0db0*/  IMAD.MOV.U32 R63, RZ, RZ, 0x1 ;  /* 0x00000001ff3f7424 */ /* 0x000fc600078e00ff */
[----:B0-----:R-:W-:Y:S05]  /*0dc0*/  @!P1 BRA `(.L_x_379) ;  /* 0x0000000400e49947 */ /* 0x001fea0003800000 */
[----:B-----5:R-:W-:Y:S01]  /*0dd0*/  DMUL R52, R22, UR14 ;  /* 0x0000000e16347c28 */ /* 0x020fe20008000000 */
[----:B------:R-:W-:Y:S01]  /*0de0*/  UMOV UR26, 0xf0000000 ;  /* 0xf0000000001a7882 */ /* 0x000fe20000000000 */
[----:B------:R-:W-:Y:S01]  /*0df0*/  UMOV UR27, 0x380fffff ;  /* 0x380fffff001b7882 */ /* 0x000fe20000000000 */
[----:B------:R-:W-:Y:S01]  /*0e00*/  IMAD.MOV.U32 R48, RZ, RZ, 0x1 ;  /* 0x00000001ff307424 */ /* 0x000fe200078e00ff */
[----:B------:R-:W-:-:S15]  /*0e10*/  BSSY.RECONVERGENT B2, `(.L_x_380) ;  /* 0x000005b000027945 */ /* 0x000fde0003800200 */
[----:B------:R-:W-:-:S15]  /*0e20*/  NOP ;  /* 0x0000000000007918 */ /* 0x000fde0000000000 */
[----:B------:R-:W-:-:S15]  /*0e30*/  NOP ;  /* 0x0000000000007918 */ /* 0x000fde0000000000 */
[----:B------:R-:W-:-:S15]  /*0e40*/  NOP ;  /* 0x0000000000007918 */ /* 0x000fde0000000000 */
[----:B------:R-:W-:-:S15]  /*0e50*/  DMUL R24, R24, UR16 ;  /* 0x0000001018187c28 */ /* 0x000fde0008000000 */
[----:B------:R-:W-:-:S15]  /*0e60*/  NOP ;  /* 0x0000000000007918 */ /* 0x000fde0000000000 */
[----:B------:R-:W-:-:S15]  /*0e70*/  NOP ;  /* 0x0000000000007918 */ /* 0x000fde0000000000 */
[----:B------:R-:W-:-:S15]  /*0e80*/  NOP ;  /* 0x0000000000007918 */ /* 0x000fde0000000000 */
[----:B------:R-:W-:-:S04]  /*0e90*/  NOP ;  /* 0x0000000000007918 */ /* 0x000fc80000000000 */
[----:B------:R-:W0:-:S15]  /*0ea0*/  DMUL R22, R58, UR20 ;  /* 0x000000143a167c28 */ /* 0x000e1e0008000000 */
        /* <DEDUP_REMOVED lines=31> */
[----:B------:R-:W1:Y:S02]  /*10a0*/  DFMA R52, R58, UR18, R52 ;  /* 0x000000123a347c2b */ /* 0x000e640008000034 */
[----:B-1----:R-:W-:Y:S01]  /*10b0*/  FSETP.GEU.AND P2, PT, |R53|, 6.5827683646048100446e-37, PT ;  /* 0x036000003500780b */ /* 0x002fe20003f4e200 */
        /* <DEDUP_REMOVED lines=41> */
[----:B0-----:R-:W-:Y:S01]  /*1350*/  FFMA R13, RZ, R51, R59 ;  /* 0x00000033ff0d7223 */ /* 0x001fe2000000003b */
[----:B------:R-:W-:Y:S02]  /*1360*/  IMAD.MOV.U32 R22, RZ, RZ, R52 ;  /* 0x000000ffff167224 */ /* 0x000fe400078e0034 */
[----:B------:R-:W-:Y:S02]  /*1370*/  IMAD.MOV.U32 R23, RZ, RZ, R53 ;  /* 0x000000ffff177224 */ /* 0x000fe400078e0035 */
[----:B------:R-:W-:-:S13]  /*1380*/  FSETP.GT.AND P1, PT, |R13|, 1.469367938527859385e-39, PT ;  /* 0x001000000d00780b */ /* 0x000fda0003f24200 */
[----:B------:R-:W-:Y:S05]  /*1390*/  @P1 BRA P2, `(.L_x_381) ;  /* 0x0000000000081947 */ /* 0x000fea0001000000 */
[----:B------:R-:W-:-:S07]  /*13a0*/  MOV R60, 0x13c0 ;  /* 0x000013c0003c7802 */ /* 0x000fce0000000f00 */
[----:B------:R-:W-:Y:S05]  /*13b0*/  CALL.REL.NOINC `($__internal_3_$__cuda_sm20_div_rn_f64_full) ;  /* 0x000000c800687944 */ /* 0x000fea0003c00000 */
.L_x_381:
[----:B------:R-:W-:Y:S05]  /*13c0*/  BSYNC.RECONVERGENT B2 ;  /* 0x0000000000027941 */ /* 0x000fea0003800200 */
.L_x_380:
        /* <DEDUP_REMOVED lines=8> */
[----:B------:R-:W-:-:S15]  /*1450*/  PRMT R63, R10, 0x7610, R63 ;  /* 0x000076100a3f7816 */ /* 0x000fde000000003f */
[----:B------:R-:W-:-:S15]  /*1460*/  NOP ;  /* 0x0000000000007918 */ /* 0x000fde0000000000 */
[----:B------:R-:W-:-:S15]  /*1470*/  NOP ;  /* 0x0000000000007918 */ /* 0x000fde0000000000 */
[----:B------:R-:W-:-:S15]  /*1480*/  NOP ;  /* 0x0000000000007918 */ /* 0x000fde0000000000 */
[----:B------:R-:W-:-:S03]  /*1490*/  NOP ;  /* 0x0000000000007918 */ /* 0x000fc60000000000 */
        /* <DEDUP_REMOVED lines=12> */
.L_x_379:
[----:B------:R-:W-:Y:S05]  /*1560*/  BSYNC.RECONVERGENT B1 ;  /* 0x0000000000017941 */ /* 0x000fea0003800200 */
.L_x_378:
[----:B0-----:R-:W0:Y:S01]  /*1570*/  MUFU.RCP64H R49, R15 ;  /* 0x0000000f00317308 */ /* 0x001e220000001800 */
        /* <DEDUP_REMOVED lines=45> */
[----:B------:R-:W-:Y:S02]  /*1850*/  IMAD.MOV.U32 R50, RZ, RZ, R14 ;  /* 0x000000ffff327224 */ /* 0x000fe400078e000e */
[----:B------:R-:W-:-:S07]  /*1860*/  IMAD.MOV.U32 R51, RZ, RZ, R15 ;  /* 0x000000ffff337224 */ /* 0x000fce00078e000f */
[----:B-1----:R-:W-:Y:S05]  /*1870*/  CALL.REL.NOINC `($__internal_3_$__cuda_sm20_div_rn_f64_full) ;  /* 0x000000c400387944 */ /* 0x002fea0003c00000 */
.L_x_383:
[----:B------:R-:W-:Y:S05]  /*1880*/  BSYNC.RECONVERGENT B1 ;  /* 0x0000000000017941 */ /* 0x000fea0003800200 */
.L_x_382:
[----:B------:R-:W0:Y:S01]  /*1890*/  DSETP.NE.AND P1, PT, |R58|, +INF , PT ;  /* 0x7ff000003a00742a */ /* 0x000e220003f25200 */
[----:B------:R-:W-:Y:S01]  /*18a0*/  BSSY.RECONVERGENT B1, `(.L_x_384) ;  /* 0x000007c000017945 */ /* 0x000fe20003800200 */
[----:B------:R-:W-:-:S03]  /*18b0*/  IMAD.MOV.U32 R10, RZ, RZ, 0x1 ;  /* 0x00000001ff0a7424 */ /* 0x000fc600078e00ff */
[----:B0-----:R-:W-:Y:S05]  /*18c0*/  @!P1 BRA `(.L_x_385) ;  /* 0x0000000400e49947 */ /* 0x001fea0003800000 */
[----:B------:R-:W-:Y:S01]  /*18d0*/  DMUL R52, R26, UR14 ;  /* 0x0000000e1a347c28 */ /* 0x000fe20008000000 */
        /* <DEDUP_REMOVED lines=44> */
[----:B------:R-:W2:Y:S02]  /*1ba0*/  DFMA R52, R58, UR18, R52 ;  /* 0x000000123a347c2b */ /* 0x000ea40008000034 */
[----:B--2---:R-:W-:Y:S01]  /*1bb0*/  FSETP.GEU.AND P2, PT, |R53|, 6.5827683646048100446e-37, PT ;  /* 0x036000003500780b */ /* 0x004fe20003f4e200 */
        /* <DEDUP_REMOVED lines=47> */
[----:B-1----:R-:W-:Y:S05]  /*1eb0*/  CALL.REL.NOINC `($__internal_3_$__cuda_sm20_div_rn_f64_full) ;  /* 0x000000bc00a87944 */ /* 0x002fea0003c00000 */
.L_x_387:
[----:B------:R-:W-:Y:S05]  /*1ec0*/  BSYNC.RECONVERGENT B2 ;  /* 0x0000000000027941 */ /* 0x000fea0003800200 */
.L_x_386:
[----:B------:R-:W0:Y:S01]  /*1ed0*/  DFMA R58, R20, UR22, R58 ;  /* 0x00000016143a7c2b */ /* 0x000e22000800003a */
[----:B------:R-:W-:Y:S01]  /*1ee0*/  UMOV UR26, 0xf0000000 ;  /* 0xf0000000001a7882 */ /* 0x000fe20000000000 */
[----:B------:R-:W-:-:S15]  /*1ef0*/  UMOV UR27, 0x380fffff ;  /* 0x380fffff001b7882 */ /* 0x000fde0000000000 */
[----:B------:R-:W-:-:S15]  /*1f00*/  NOP ;  /* 0x0000000000007918 */ /* 0x000fde0000000000 */
[----:B------:R-:W-:-:S15]  /*1f10*/  NOP ;  /* 0x0000000000007918 */ /* 0x000fde0000000000 */
[----:B------:R-:W-:-:S15]  /*1f20*/  NOP ;  /* 0x0000000000007918 */ /* 0x000fde0000000000 */
[----:B------:R-:W-:-:S02]  /*1f30*/  NOP ;  /* 0x0000000000007918 */ /* 0x000fc40000000000 */
[----:B0-----:R-:W0:-:S15]  /*1f40*/  F2F.F32.F64 R10, R58 ;  /* 0x0000003a000a7310 */ /* 0x001e1e0000301000 */
[----:B------:R-:W-:-:S15]  /*1f50*/  NOP ;  /* 0x0000000000007918 */ /* 0x000fde0000000000 */
[----:B------:R-:W-:-:S15]  /*1f60*/  NOP ;  /* 0x0000000000007918 */ /* 0x000fde0000000000 */
[----:B------:R-:W-:-:S15]  /*1f70*/  NOP ;  /* 0x0000000000007918 */ /* 0x000fde0000000000 */
[----:B------:R-:W-:-:S04]  /*1f80*/  NOP ;  /* 0x0000000000007918 */ /* 0x000fc80000000000 */
[----:B------:R-:W0:Y:S02]  /*1f90*/  DSETP.GEU.AND P1, PT, |R58|, UR26, PT ;  /* 0x0000001a3a007e2a */ /* 0x000e24000bf2e200 */
[----:B0-----:R-:W-:-:S04]  /*1fa0*/  @!P1 FMUL R10, R10, 1.175494350822287508e-38 ;  /* 0x008000000a0a9820 */ /* 0x001fc80000400000 */
[----:B------:R-:W-:Y:S01]  /*1fb0*/  FMUL.FTZ R30, R10, UR28 ;  /* 0x0000001c0a1e7c20 */ /* 0x000fe20008410000 */
[----:B------:R-:W-:-:S15]  /*1fc0*/  PRMT R10, R63, 0x7610, R10 ;  /* 0x000076103f0a7816 */ /* 0x000fde000000000a */
        /* <DEDUP_REMOVED lines=8> */
[----:B0-----:R0:W2:Y:S02]  /*2050*/  DADD R20, R20, -R30 ;  /* 0x0000000014147229 */ /* 0x0010a4000000081e */
.L_x_385:
[----:B------:R-:W-:Y:S05]  /*2060*/  BSYNC.RECONVERGENT B1 ;  /* 0x0000000000017941 */ /* 0x000fea0003800200 */
.L_x_384:
[----:B0-----:R-:W0:Y:S01]  /*2070*/  MUFU.RCP64H R31, R15 ;  /* 0x0000000f001f7308 */ /* 0x001e220000001800 */
        /* <DEDUP_REMOVED lines=47> */
[----:B-12---:R-:W-:Y:S05]  /*2370*/  CALL.REL.NOINC `($__internal_3_$__cuda_sm20_div_rn_f64_full) ;  /* 0x000000b800787944 */ /* 0x006fea0003c00000 */
.L_x_389:
[----:B------:R-:W-:Y:S05]  /*2380*/  BSYNC.RECONVERGENT B1 ;  /* 0x0000000000017941 */ /* 0x000fea0003800200 */
.L_x_388:
[----:B------:R-:W-:Y:S01]  /*2390*/  IMAD.MOV.U32 R13, RZ, RZ, 0x1 ;  /* 0x00000001ff0d7424 */ /* 0x000fe200078e00ff */
[----:B------:R-:W0:Y:S01]  /*23a0*/  DSETP.NE.AND P1, PT, |R58|, +INF , PT ;  /* 0x7ff000003a00742a */ /* 0x000e220003f25200 */
[----:B------:R-:W-:Y:S03]  /*23b0*/  BSSY.RECONVERGENT B1, `(.L_x_390) ;  /* 0x000007d000017945 */ /* 0x000fe60003800200 */
[----:B------:R-:W-:Y:S01]  /*23c0*/  PRMT R10, R10, 0x5410, R13 ;  /* 0x000054100a0a7816 */ /* 0x000fe2000000000d */
[----:B0-----:R-:W-:Y:S06]  /*23d0*/  @!P1 BRA `(.L_x_391) ;  /* 0x0000000400e89947 */ /* 0x001fec0003800000 */
[----:B------:R-:W-:Y:S01]  /*23e0*/  DMUL R34, R34, UR16 ;  /* 0x0000001022227c28 */ /* 0x000fe20008000000 */
[----:B------:R-:W-:Y:S01]  /*23f0*/  UMOV UR26, 0xf0000000 ;  /* 0xf0000000001a7882 */ /* 0x000fe20000000000 */
[----:B------:R-:W-:Y:S01]  /*2400*/  UMOV UR27, 0x380fffff ;  /* 0x380fffff001b7882 */ /* 0x000fe20000000000 */
[----:B------:R-:W-:-:S15]  /*2410*/  BSSY.RECONVERGENT B2, `(.L_x_392) ;  /* 0x000005d000027945 */ /* 0x000fde0003800200 */
[----:B------:R-:W-:-:S15]  /*2420*/  NOP ;  /* 0x0000000000007918 */ /* 0x000fde0000000000 */
[----:B------:R-:W-:-:S15]  /*2430*/  NOP ;  /* 0x0000000000007918 */ /* 0x000fde0000000000 */
[----:B------:R-:W-:-:S15]  /*2440*/  NOP ;  /* 0x0000000000007918 */ /* 0x000fde0000000000 */
[----:B------:R-:W-:-:S01]  /*2450*/  NOP ;  /* 0x0000000000007918 */ /* 0x000fc20000000000 */
        /* <DEDUP_REMOVED lines=32> */
[----:B------:R3:W-:Y:S02]  /*2660*/  DMUL R52, R32, UR14 ;  /* 0x0000000e20347c28 */ /* 0x0007e40008000000 */
[----:B---3--:R-:W-:Y:S01]  /*2670*/  IMAD.MOV.U32 R32, RZ, RZ, 0x1 ;  /* 0x00000001ff207424 */ /* 0x008fe200078e00ff */
        /* <DEDUP_REMOVED lines=20> */
[----:B0-----:R-:W-:-:S15]  /*27c0*/  DFMA R30, -R50, R46, 1 ;  /* 0x3ff00000321e742b */ /* 0x001fde000000012e */
[----:B------:R-:W-:-:S15]  /*27d0*/  NOP ;  /* 0x0000000000007918 */ /* 0x000fde0000000000 */
[----:B------:R-:W-:-:S15]  /*27e0*/  NOP ;  /* 0x0000000000007918 */ /* 0x000fde0000000000 */
[----:B------:R-:W-:-:S15]  /*27f0*/  NOP ;  /* 0x0000000000007918 */ /* 0x000fde0000000000 */
[----:B------:R-:W-:-:S04]  /*2800*/  NOP ;  /* 0x0000000000007918 */ /* 0x000fc80000000000 */
[----:B------:R-:W0:Y:S02]  /*2810*/  DFMA R52, R58, UR18, R52 ;  /* 0x000000123a347c2b */ /* 0x000e240008000034 */
[----:B0-----:R-:W-:-:S15]  /*2820*/  FSETP.GEU.AND P2, PT, |R53|, 6.5827683646048100446e-37, PT ;  /* 0x036000003500780b */ /* 0x001fde0003f4e200 */
[----:B------:R-:W-:-:S15]  /*2830*/  NOP ;  /* 0x0000000000007918 */ /* 0x000fde0000000000 */
[----:B------:R-:W-:-:S15]  /*2840*/  NOP ;  /* 0x0000000000007918 */ /* 0x000fde0000000000 */
[----:B------:R-:W-:-:S15]  /*2850*/  NOP ;  /* 0x0000000000007918 */ /* 0x000fde0000000000 */
[----:B------:R-:W-:-:S02]  /*2860*/  NOP ;  /* 0x0000000000007918 */ /* 0x000fc40000000000 */
[----:B------:R-:W0:-:S15]  /*2870*/  DFMA R30, R46, R30, R46 ;  /* 0x0000001e2e1e722b */ /* 0x000e1e000000002e */
        /* <DEDUP_REMOVED lines=21> */
[----:B-12---:R-:W-:Y:S05]  /*29d0*/  CALL.REL.NOINC `($__internal_3_$__cuda_sm20_div_rn_f64_full) ;  /* 0x000000b000e07944 */ /* 0x006fea0003c00000 */
.L_x_393:
[----:B------:R-:W-:Y:S05]  /*29e0*/  BSYNC.RECONVERGENT B2 ;  /* 0x0000000000027941 */ /* 0x000fea0003800200 */
.L_x_392:
        /* <DEDUP_REMOVED lines=24> */
[----:B0-----:R0:W3:Y:S02]  /*2b70*/  DADD R36, R36, -R30 ;  /* 0x0000000024247229 */ /* 0x0010e4000000081e */
.L_x_391:
[----:B------:R-:W-:Y:S05]  /*2b80*/  BSYNC.RECONVERGENT B1 ;  /* 0x0000000000017941 */ /* 0x000fea0003800200 */
.L_x_390:
        /* <DEDUP_REMOVED lines=48> */
[----:B-123--:R-:W-:Y:S05]  /*2e90*/  CALL.REL.NOINC `($__internal_3_$__cuda_sm20_div_rn_f64_full) ;  /* 0x000000ac00b07944 */ /* 0x00efea0003c00000 */
.L_x_395:
[----:B------:R-:W-:Y:S05]  /*2ea0*/  BSYNC.RECONVERGENT B1 ;  /* 0x0000000000017941 */ /* 0x000fea0003800200 */
.L_x_394:
        /* <DEDUP_REMOVED lines=46> */
[----:B----4-:R-:W-:Y:S01]  /*3190*/  IMAD.MOV.U32 R38, RZ, RZ, 0x1 ;  /* 0x00000001ff267424 */ /* 0x010fe200078e00ff */
        /* <DEDUP_REMOVED lines=53> */
[----:B-123--:R-:W-:Y:S05]  /*34f0*/  CALL.REL.NOINC `($__internal_3_$__cuda_sm20_div_rn_f64_full) ;  /* 0x000000a800187944 */ /* 0x00efea0003c00000 */
.L_x_399:
[----:B------:R-:W-:Y:S05]  /*3500*/  BSYNC.RECONVERGENT B2 ;  /* 0x0000000000027941 */ /* 0x000fea0003800200 */
.L_x_398:
        /* <DEDUP_REMOVED lines=24> */
[----:B0-----:R0:W4:Y:S02]  /*3690*/  DADD R42, R42, -R30 ;  /* 0x000000002a2a7229 */ /* 0x001124000000081e */
.L_x_397:
[----:B------:R-:W-:Y:S05]  /*36a0*/  BSYNC.RECONVERGENT B1 ;  /* 0x0000000000017941 */ /* 0x000fea0003800200 */
.L_x_396:
[----:B------:R-:W-:Y:S01]  /*36b0*/  ISETP.GE.U32.AND P3, PT, R9, UR30, PT ;  /* 0x0000001e09007c0c */ /* 0x000fe2000bf66070 */
[----:B------:R-:W-:Y:S01]  /*36c0*/  BSSY.RECONVERGENT B0, `(.L_x_400) ;  /* 0x0000015000007945 */ /* 0x000fe20003800200 */
[----:B------:R-:W-:Y:S02]  /*36d0*/  ISETP.GE.U32.AND P1, PT, R5, UR30, PT ;  /* 0x0000001e05007c0c */ /* 0x000fe4000bf26070 */
[----:B------:R-:W-:Y:S02]  /*36e0*/  ISETP.GE.U32.AND.EX P3, PT, R6, UR31, PT, P3 ;  /* 0x0000001f06007c0c */ /* 0x000fe4000bf66130 */
[----:B------:R-:W-:Y:S02]  /*36f0*/  ISETP.GE.U32.AND P2, PT, R3, UR30, PT ;  /* 0x0000001e03007c0c */ /* 0x000fe4000bf46070 */
[----:B------:R-:W-:Y:S02]  /*3700*/  ISETP.GE.U32.AND.EX P1, PT, R2, UR31, PT, P1 ;  /* 0x0000001f02007c0c */ /* 0x000fe4000bf26110 */
[----:B------:R-:W-:-:S07]  /*3710*/  ISETP.GE.U32.AND.EX P2, PT, R0, UR31, PT, P2 ;  /* 0x0000001f00007c0c */ /* 0x000fce000bf46120 */
[----:B------:R-:W-:Y:S06]  /*3720*/  @P3 BRA `(.L_x_401) ;  /* 0x0000000000383947 */ /* 0x000fec0003800000 */
[C---:B------:R-:W-:Y:S01]  /*3730*/  IMAD.SHL.U32 R48, R9.reuse, 0x8, RZ ;  /* 0x0000000809307824 */ /* 0x040fe200078e00ff */
[----:B------:R-:W-:-:S04]  /*3740*/  SHF.L.U64.HI R6, R9, 0x3, R6 ;  /* 0x0000000309067819 */ /* 0x000fc80000010206 */
[C---:B0-----:R-:W-:Y:S02]  /*3750*/  IADD3 R30, P3, PT, R48.reuse, UR4, RZ ;  /* 0x00000004301e7c10 */ /* 0x041fe4000ff7e0ff */
[C---:B------:R-:W-:Y:S02]  /*3760*/  IADD3 R44, P4, PT, R48.reuse, UR6, RZ ;  /* 0x00000006302c7c10 */ /* 0x040fe4000ff9e0ff */
[C---:B------:R-:W-:Y:S02]  /*3770*/  IADD3 R46, P5, PT, R48.reuse, UR8, RZ ;  /* 0x00000008302e7c10 */ /* 0x040fe4000ffbe0ff */
[----:B------:R-:W-:Y:S02]  /*3780*/  IADD3 R48, P6, PT, R48, UR10, RZ ;  /* 0x0000000a30307c10 */ /* 0x000fe4000ffde0ff */
[C---:B------:R-:W-:Y:S02]  /*3790*/  IADD3.X R31, PT, PT, R6.reuse, UR5, RZ, P3, !PT ;  /* 0x00000005061f7c10 */ /* 0x040fe40009ffe4ff */
[----:B------:R-:W-:-:S02]  /*37a0*/  IADD3.X R45, PT, PT, R6, UR7, RZ, P4, !PT ;  /* 0x00000007062d7c10 */ /* 0x000fc4000a7fe4ff */
[C---:B------:R-:W-:Y:S01]  /*37b0*/  IADD3.X R47, PT, PT, R6.reuse, UR9, RZ, P5, !PT ;  /* 0x00000009062f7c10 */ /* 0x040fe2000affe4ff */
[----:B------:R0:W-:Y:S01]  /*37c0*/  STG.E.64 desc[UR12][R30.64], R22 ;  /* 0x000000161e007986 */ /* 0x0001e2000c101b0c */
[----:B------:R-:W-:-:S03]  /*37d0*/  IADD3.X R49, PT, PT, R6, UR11, RZ, P6, !PT ;  /* 0x0000000b06317c10 */ /* 0x000fc6000b7fe4ff */
[----:B------:R0:W-:Y:S04]  /*37e0*/  STG.E.64 desc[UR12][R44.64], R24 ;  /* 0x000000182c007986 */ /* 0x0001e8000c101b0c */
[----:B-1----:R0:W-:Y:S04]  /*37f0*/  STG.E.64 desc[UR12][R46.64], R18 ;  /* 0x000000122e007986 */ /* 0x0021e8000c101b0c */
[----:B------:R0:W-:Y:S02]  /*3800*/  STG.E.64 desc[UR12][R48.64], R18 ;  /* 0x0000001230007986 */ /* 0x0001e4000c101b0c */
.L_x_401:
[----:B------:R-:W-:Y:S05]  /*3810*/  BSYNC.RECONVERGENT B0 ;  /* 0x0000000000007941 */ /* 0x000fea0003800200 */
.L_x_400:
[----:B------:R-:W-:Y:S04]  /*3820*/  BSSY.RECONVERGENT B0, `(.L_x_402) ;  /* 0x0000012000007945 */ /* 0x000fe80003800200 */
[----:B------:R-:W-:Y:S05]  /*3830*/  @P0 BRA `(.L_x_403) ;  /* 0x0000000000400947 */ /* 0x000fea0003800000 */
[----:B01----:R-:W0:Y:S01]  /*3840*/  LDC.64 R18, c[0x0][0x390] ;  /* 0x0000e400ff127b82 */ /* 0x003e220000000a00 */
[----:B------:R-:W-:Y:S01]  /*3850*/  IMAD.IADD R9, R11, 0x1, R8 ;  /* 0x000000010b097824 */ /* 0x000fe200078e0208 */
[----:B------:R-:W-:-:S04]  /*3860*/  LEA R6, P0, R7, UR34, 0x3 ;  /* 0x0000002207067c11 */ /* 0x000fc8000f8018ff */
[----:B------:R-:W-:Y:S02]  /*3870*/  LEA.HI.X R7, R7, UR35, R4, 0x3, P0 ;  /* 0x0000002307077c11 */ /* 0x000fe400080f1c04 */
[----:B------:R-:W1:Y:S08]  /*3880*/  LDC.64 R22, c[0x0][0x398] ;  /* 0x0000e600ff167b82 */ /* 0x000e700000000a00 */
[----:B------:R-:W5:Y:S01]  /*3890*/  LDC.64 R24, c[0x0][0x380] ;  /* 0x0000e000ff187b82 */ /* 0x000f620000000a00 */
[----:B0-----:R-:W-:-:S04]  /*38a0*/  IMAD.WIDE R18, R9, 0x8, R18 ;  /* 0x0000000809127825 */ /* 0x001fc800078e0212 */
[----:B------:R-:W-:-:S04]  /*38b0*/  IMAD.WIDE R18, R12, 0x8, R18 ;  /* 0x000000080c127825 */ /* 0x000fc800078e0212 */
[C---:B-1----:R-:W-:Y:S01]  /*38c0*/  IMAD.WIDE R22, R9.reuse, 0x8, R22 ;  /* 0x0000000809167825 */ /* 0x042fe200078e0216 */
[----:B------:R0:W-:Y:S03]  /*38d0*/  STG.E.64 desc[UR12][R18.64], R26 ;  /* 0x0000001a12007986 */ /* 0x0001e6000c101b0c */
[----:B-----5:R-:W-:-:S04]  /*38e0*/  IMAD.WIDE R24, R9, 0x8, R24 ;  /* 0x0000000809187825 */ /* 0x020fc800078e0218 */
[----:B------:R-:W-:-:S04]  /*38f0*/  IMAD.WIDE R22, R12, 0x8, R22 ;  /* 0x000000080c167825 */ /* 0x000fc800078e0216 */
[----:B------:R-:W-:Y:S01]  /*3900*/  IMAD.WIDE R24, R12, 0x8, R24 ;  /* 0x000000080c187825 */ /* 0x000fe200078e0218 */
[----:B------:R0:W-:Y:S04]  /*3910*/  STG.E.64 desc[UR12][R22.64], R28 ;  /* 0x0000001c16007986 */ /* 0x0001e8000c101b0c */
[----:B--2---:R0:W-:Y:S04]  /*3920*/  STG.E.64 desc[UR12][R24.64], R20 ;  /* 0x0000001418007986 */ /* 0x0041e8000c101b0c */
[----:B------:R0:W-:Y:S02]  /*3930*/  STG.E.64 desc[UR12][R6.64], R20 ;  /* 0x0000001406007986 */ /* 0x0001e4000c101b0c */
.L_x_403:
[----:B------:R-:W-:Y:S05]  /*3940*/  BSYNC.RECONVERGENT B0 ;  /* 0x0000000000007941 */ /* 0x000fea0003800200 */
.L_x_402:
[----:B------:R-:W-:Y:S04]  /*3950*/  BSSY.RECONVERGENT B0, `(.L_x_404) ;  /* 0x0000010000007945 */ /* 0x000fe80003800200 */
[----:B------:R-:W-:Y:S05]  /*3960*/  @P1 BRA `(.L_x_405) ;  /* 0x0000000000381947 */ /* 0x000fea0003800000 */
[C---:B------:R-:W-:Y:S01]  /*3970*/  IMAD.SHL.U32 R4, R5.reuse, 0x8, RZ ;  /* 0x0000000805047824 */ /* 0x040fe200078e00ff */
[----:B------:R-:W-:-:S04]  /*3980*/  SHF.L.U64.HI R2, R5, 0x3, R2 ;  /* 0x0000000305027819 */ /* 0x000fc80000010202 */
[C---:B0-----:R-:W-:Y:S02]  /*3990*/  IADD3 R6, P1, PT, R4.reuse, UR4, RZ ;  /* 0x0000000404067c10 */ /* 0x041fe4000ff3e0ff */
[C---:B-1----:R-:W-:Y:S02]  /*39a0*/  IADD3 R18, P3, PT, R4.reuse, UR6, RZ ;  /* 0x0000000604127c10 */ /* 0x042fe4000ff7e0ff */
[C---:B--2---:R-:W-:Y:S02]  /*39b0*/  IADD3 R20, P4, PT, R4.reuse, UR8, RZ ;  /* 0x0000000804147c10 */ /* 0x044fe4000ff9e0ff */
[----:B------:R-:W-:Y:S02]  /*39c0*/  IADD3 R4, P0, PT, R4, UR10, RZ ;  /* 0x0000000a04047c10 */ /* 0x000fe4000ff1e0ff */
[C---:B------:R-:W-:Y:S02]  /*39d0*/  IADD3.X R7, PT, PT, R2.reuse, UR5, RZ, P1, !PT ;  /* 0x0000000502077c10 */ /* 0x040fe40008ffe4ff */
[----:B------:R-:W-:-:S02]  /*39e0*/  IADD3.X R19, PT, PT, R2, UR7, RZ, P3, !PT ;  /* 0x0000000702137c10 */ /* 0x000fc40009ffe4ff */
[C---:B------:R-:W-:Y:S01]  /*39f0*/  IADD3.X R21, PT, PT, R2.reuse, UR9, RZ, P4, !PT ;  /* 0x0000000902157c10 */ /* 0x040fe2000a7fe4ff */
[----:B------:R0:W-:Y:S01]  /*3a00*/  STG.E.64 desc[UR12][R6.64], R32 ;  /* 0x0000002006007986 */ /* 0x0001e2000c101b0c */
[----:B------:R-:W-:-:S03]  /*3a10*/  IADD3.X R5, PT, PT, R2, UR11, RZ, P0, !PT ;  /* 0x0000000b02057c10 */ /* 0x000fc600087fe4ff */
[----:B------:R0:W-:Y:S04]  /*3a20*/  STG.E.64 desc[UR12][R18.64], R34 ;  /* 0x0000002212007986 */ /* 0x0001e8000c101b0c */
[----:B---3--:R0:W-:Y:S04]  /*3a30*/  STG.E.64 desc[UR12][R20.64], R36 ;  /* 0x0000002414007986 */ /* 0x0081e8000c101b0c */
[----:B------:R0:W-:Y:S02]  /*3a40*/  STG.E.64 desc[UR12][R4.64], R36 ;  /* 0x0000002404007986 */ /* 0x0001e4000c101b0c */
.L_x_405:
[----:B------:R-:W-:Y:S05]  /*3a50*/  BSYNC.RECONVERGENT B0 ;  /* 0x0000000000007941 */ /* 0x000fea0003800200 */
.L_x_404:
[----:B------:R-:W-:Y:S04]  /*3a60*/  BSSY.RECONVERGENT B0, `(.L_x_406) ;  /* 0x0000010000007945 */ /* 0x000fe80003800200 */
[----:B------:R-:W-:Y:S05]  /*3a70*/  @P2 BRA `(.L_x_407) ;  /* 0x0000000000382947 */ /* 0x000fea0003800000 */
[C---:B------:R-:W-:Y:S01]  /*3a80*/  IMAD.SHL.U32 R2, R3.reuse, 0x8, RZ ;  /* 0x0000000803027824 */ /* 0x040fe200078e00ff */
[----:B------:R-:W-:-:S04]  /*3a90*/  SHF.L.U64.HI R0, R3, 0x3, R0 ;  /* 0x0000000303007819 */ /* 0x000fc80000010200 */
[C---:B0-----:R-:W-:Y:S02]  /*3aa0*/  IADD3 R4, P1, PT, R2.reuse, UR4, RZ ;  /* 0x0000000402047c10 */ /* 0x041fe4000ff3e0ff */
[C---:B------:R-:W-:Y:S02]  /*3ab0*/  IADD3 R6, P2, PT, R2.reuse, UR6, RZ ;  /* 0x0000000602067c10 */ /* 0x040fe4000ff5e0ff */
[C---:B-1----:R-:W-:Y:S02]  /*3ac0*/  IADD3 R18, P3, PT, R2.reuse, UR8, RZ ;  /* 0x0000000802127c10 */ /* 0x042fe4000ff7e0ff */
[----:B------:R-:W-:Y:S02]  /*3ad0*/  IADD3 R2, P0, PT, R2, UR10, RZ ;  /* 0x0000000a02027c10 */ /* 0x000fe4000ff1e0ff */
[C---:B------:R-:W-:Y:S02]  /*3ae0*/  IADD3.X R5, PT, PT, R0.reuse, UR5, RZ, P1, !PT ;  /* 0x0000000500057c10 */ /* 0x040fe40008ffe4ff */
[----:B------:R-:W-:-:S02]  /*3af0*/  IADD3.X R7, PT, PT, R0, UR7, RZ, P2, !PT ;  /* 0x0000000700077c10 */ /* 0x000fc400097fe4ff */
[C---:B------:R-:W-:Y:S01]  /*3b00*/  IADD3.X R19, PT, PT, R0.reuse, UR9, RZ, P3, !PT ;  /* 0x0000000900137c10 */ /* 0x040fe20009ffe4ff */
[----:B------:R0:W-:Y:S01]  /*3b10*/  STG.E.64 desc[UR12][R4.64], R38 ;  /* 0x0000002604007986 */ /* 0x0001e2000c101b0c */
[----:B------:R-:W-:-:S03]  /*3b20*/  IADD3.X R3, PT, PT, R0, UR11, RZ, P0, !PT ;  /* 0x0000000b00037c10 */ /* 0x000fc600087fe4ff */
[----:B------:R0:W-:Y:S04]  /*3b30*/  STG.E.64 desc[UR12][R6.64], R40 ;  /* 0x0000002806007986 */ /* 0x0001e8000c101b0c */
[----:B----4-:R0:W-:Y:S04]  /*3b40*/  STG.E.64 desc[UR12][R18.64], R42 ;  /* 0x0000002a12007986 */ /* 0x0101e8000c101b0c */
[----:B------:R0:W-:Y:S02]  /*3b50*/  STG.E.64 desc[UR12][R2.64], R42 ;  /* 0x0000002a02007986 */ /* 0x0001e4000c101b0c */
.L_x_407:
[----:B------:R-:W-:Y:S05]  /*3b60*/  BSYNC.RECONVERGENT B0 ;  /* 0x0000000000007941 */ /* 0x000fea0003800200 */
.L_x_406:
[----:B------:R-:W-:-:S05]  /*3b70*/  IMAD R8, R12, 0x4, R8 ;  /* 0x000000040c087824 */ /* 0x000fca00078e0208 */
[----:B------:R-:W-:Y:S02]  /*3b80*/  ISETP.GE.U32.AND P0, PT, R8, UR30, PT ;  /* 0x0000001e08007c0c */ /* 0x000fe4000bf06070 */
[----:B------:R-:W-:-:S04]  /*3b90*/  SHF.R.S32.HI R0, RZ, 0x1f, R8 ;  /* 0x0000001fff007819 */ /* 0x000fc80000011408 */
[----:B------:R-:W-:-:S13]  /*3ba0*/  ISETP.GE.U32.AND.EX P0, PT, R0, UR31, PT, P0 ;  /* 0x0000001f00007c0c */ /* 0x000fda000bf06100 */
[----:B------:R-:W-:Y:S05]  /*3bb0*/  @!P0 BRA `(.L_x_408) ;  /* 0xffffffc800588947 */ /* 0x000fea000383ffff */
[----:B------:R-:W-:Y:S05]  /*3bc0*/  BRA `(.L_x_409) ;  /* 0x000000a000307947 */ /* 0x000fea0003800000 */
.L_x_371:
[----:B------:R-:W-:Y:S01]  /*3bd0*/  IMAD.MOV.U32 R2, RZ, RZ, RZ ;  /* 0x000000ffff027224 */ /* 0x000fe200078e00ff */
[----:B------:R-:W0:Y:S01]  /*3be0*/  LDCU UR8, c[0x0][0x3b8] ;  /* 0x00007700ff0877ac */ /* 0x000e220008000800 */
[----:B------:R-:W1:Y:S05]  /*3bf0*/  LDCU.64 UR4, c[0x0][0x3c0] ;  /* 0x00007800ff0477ac */ /* 0x000e6a0008000a00 */
.L_x_442:
[----:B------:R-:W-:Y:S01]  /*3c00*/  IMAD.IADD R51, R11, 0x1, R2 ;  /* 0x000000010b337824 */ /* 0x000fe200078e0202 */
[----:B--2---:R-:W2:Y:S01]  /*3c10*/  LDC.64 R46, c[0x0][0x380] ;  /* 0x0000e000ff2e7b82 */ /* 0x004ea20000000a00 */
[----:B------:R-:W-:Y:S02]  /*3c20*/  CS2R R52, SRZ ;  /* 0x0000000000347805 */ /* 0x000fe4000001ff00 */
[----:B0-----:R-:W-:Y:S01]  /*3c30*/  CS2R R30, SRZ ;  /* 0x00000000001e7805 */ /* 0x001fe2000001ff00 */
[C-C-:B------:R-:W-:Y:S01]  /*3c40*/  IMAD.IADD R3, R12.reuse, 0x1, R51.reuse ;  /* 0x000000010c037824 */ /* 0x140fe200078e0233 */
[----:B-1----:R-:W-:Y:S02]  /*3c50*/  ISETP.GE.U32.AND P0, PT, R51, UR4, PT ;  /* 0x0000000433007c0c */ /* 0x002fe4000bf06070 */
[----:B------:R-:W-:Y:S01]  /*3c60*/  SHF.R.S32.HI R0, RZ, 0x1f, R51 ;  /* 0x0000001fff007819 */ /* 0x000fe20000011433 */
[--C-:B------:R-:W-:Y:S01]  /*3c70*/  IMAD.IADD R13, R12, 0x1, R3.reuse ;  /* 0x000000010c0d7824 */ /* 0x100fe200078e0203 */
[----:B------:R-:W-:Y:S01]  /*3c80*/  ISETP.GE.U32.AND P1, PT, R3, UR4, PT ;  /* 0x0000000403007c0c */ /* 0x000fe2000bf26070 */
[----:B------:R-:W1:Y:S01]  /*3c90*/  LDC.64 R26, c[0x0][0x390] ;  /* 0x0000e400ff1a7b82 */ /* 0x000e620000000a00 */
[----:B------:R-:W-:-:S02]  /*3ca0*/  SHF.R.S32.HI R4, RZ, 0x1f, R3 ;  /* 0x0000001fff047819 */ /* 0x000fc40000011403 */
[----:B------:R-:W-:Y:S02]  /*3cb0*/  ISETP.GE.U32.AND.EX P0, PT, R0, UR5, PT, P0 ;  /* 0x0000000500007c0c */ /* 0x000fe4000bf06100 */
[----:B------:R-:W-:Y:S02]  /*3cc0*/  ISETP.GE.U32.AND.EX P1, PT, R4, UR5, PT, P1 ;  /* 0x0000000504007c0c */ /* 0x000fe4000bf26110 */
[----:B------:R-:W-:Y:S02]  /*3cd0*/  ISETP.GE.U32.AND P6, PT, R13, UR4, PT ;  /* 0x000000040d007c0c */ /* 0x000fe4000bfc6070 */
[----:B------:R-:W-:Y:S02]  /*3ce0*/  SHF.R.S32.HI R22, RZ, 0x1f, R13 ;  /* 0x0000001fff167819 */ /* 0x000fe4000001140d */
[----:B------:R-:W-:Y:S02]  /*3cf0*/  CS2R R38, SRZ ;  /* 0x0000000000267805 */ /* 0x000fe4000001ff00 */
[----:B------:R-:W-:Y:S01]  /*3d00*/  ISETP.GE.U32.AND.EX P6, PT, R22, UR5, PT, P6 ;  /* 0x0000000516007c0c */ /* 0x000fe2000bfc6160 */
[----:B--2---:R-:W-:-:S02]  /*3d10*/  IMAD.WIDE R34, R51, 0x8, R46 ;  /* 0x0000000833227825 */ /* 0x004fc400078e022e */
[----:B------:R-:W2:Y:S01]  /*3d20*/  @!P0 LDC.64 R6, c[0x0][0x3a0] ;  /* 0x0000e800ff068b82 */ /* 0x000ea20000000a00 */
[----:B------:R-:W-:Y:S02]  /*3d30*/  CS2R R36, SRZ ;  /* 0x0000000000247805 */ /* 0x000fe4000001ff00 */
[----:B---3--:R3:W5:Y:S05]  /*3d40*/  @!P0 LDG.E.64 R38, desc[UR12][R34.64] ;  /* 0x0000000c22268981 */ /* 0x00876a000c1e1b00 */
[----:B----4-:R-:W4:Y:S01]  /*3d50*/  @!P1 LDC.64 R8, c[0x0][0x3a0] ;  /* 0x0000e800ff089b82 */ /* 0x010f220000000a00 */
[----:B-1----:R-:W-:-:S04]  /*3d60*/  IMAD.WIDE R48, R51, 0x8, R26 ;  /* 0x0000000833307825 */ /* 0x002fc800078e021a */
[----:B------:R-:W-:-:S03]  /*3d70*/  IMAD.WIDE R58, R13, 0x8, R26 ;  /* 0x000000080d3a7825 */ /* 0x000fc600078e021a */
[----:B------:R-:W1:Y:S01]  /*3d80*/  @!P6 LDC.64 R18, c[0x0][0x3a0] ;  /* 0x0000e800ff12eb82 */ /* 0x000e620000000a00 */
[----:B--2---:R-:W-:-:S04]  /*3d90*/  @!P0 LEA R6, P2, R51, R6, 0x3 ;  /* 0x0000000633068211 */ /* 0x004fc800078418ff */
[----:B------:R-:W-:Y:S02]  /*3da0*/  @!P0 LEA.HI.X R7, R51, R7, R0, 0x3, P2 ;  /* 0x0000000733078211 */ /* 0x000fe400010f1c00 */
[----:B----4-:R-:W-:-:S03]  /*3db0*/  @!P1 LEA R8, P3, R3, R8, 0x3 ;  /* 0x0000000803089211 */ /* 0x010fc600078618ff */
[----:B------:R2:W4:Y:S01]  /*3dc0*/  @!P0 LDG.E.64.CONSTANT R52, desc[UR12][R6.64] ;  /* 0x0000000c06348981 */ /* 0x000522000c1e9b00 */
[----:B------:R-:W-:Y:S01]  /*3dd0*/  @!P1 LEA.HI.X R9, R3, R9, R4, 0x3, P3 ;  /* 0x0000000903099211 */ /* 0x000fe200018f1c04 */
[C---:B------:R-:W-:Y:S01]  /*3de0*/  IMAD.WIDE R44, R12.reuse, 0x8, R34 ;  /* 0x000000080c2c7825 */ /* 0x040fe200078e0222 */
[----:B------:R-:W0:Y:S01]  /*3df0*/  LDC.64 R4, c[0x0][0x398] ;  /* 0x0000e600ff047b82 */ /* 0x000e220000000a00 */
[----:B---3--:R-:W-:Y:S02]  /*3e00*/  CS2R R34, SRZ ;  /* 0x0000000000227805 */ /* 0x008fe4000001ff00 */
[----:B------:R-:W-:Y:S01]  /*3e10*/  CS2R R26, SRZ ;  /* 0x00000000001a7805 */ /* 0x000fe2000001ff00 */
[C---:B------:R-:W-:Y:S01]  /*3e20*/  IMAD.WIDE R54, R12.reuse, 0x8, R48 ;  /* 0x000000080c367825 */ /* 0x040fe200078e0230 */
[----:B------:R-:W-:Y:S01]  /*3e30*/  CS2R R24, SRZ ;  /* 0x0000000000187805 */ /* 0x000fe2000001ff00 */
[----:B------:R3:W5:Y:S02]  /*3e40*/  @!P1 LDG.E.64.CONSTANT R30, desc[UR12][R8.64] ;  /* 0x0000000c081e9981 */ /* 0x000764000c1e9b00 */
[----:B------:R-:W-:-:S02]  /*3e50*/  IMAD.IADD R3, R12, 0x1, R13 ;  /* 0x000000010c037824 */ /* 0x000fc400078e020d */
[----:B------:R-:W5:Y:S03]  /*3e60*/  @!P1 LDG.E.64 R36, desc[UR12][R54.64] ;  /* 0x0000000c36249981 */ /* 0x000f66000c1e1b00 */
[----:B------:R-:W-:Y:S02]  /*3e70*/  ISETP.GE.U32.AND P2, PT, R3, UR4, PT ;  /* 0x0000000403007c0c */ /* 0x000fe4000bf46070 */
[----:B------:R-:W-:-:S04]  /*3e80*/  SHF.R.S32.HI R0, RZ, 0x1f, R3 ;  /* 0x0000001fff007819 */ /* 0x000fc80000011403 */
[----:B------:R-:W-:Y:S01]  /*3e90*/  ISETP.GE.U32.AND.EX P2, PT, R0, UR5, PT, P2 ;  /* 0x0000000500007c0c */ /* 0x000fe2000bf46120 */
[----:B0-----:R-:W-:-:S04]  /*3ea0*/  IMAD.WIDE R50, R51, 0x8, R4 ;  /* 0x0000000833327825 */ /* 0x001fc800078e0204 */
[----:B------:R-:W-:-:S08]  /*3eb0*/  IMAD.WIDE R60, R13, 0x8, R4 ;  /* 0x000000080d3c7825 */ /* 0x000fd000078e0204 */
[----:B------:R-:W0:Y:S01]  /*3ec0*/  @!P2 LDC.64 R20, c[0x0][0x390] ;  /* 0x0000e400ff14ab82 */ /* 0x000e220000000a00 */
[----:B------:R-:W-:Y:S01]  /*3ed0*/  IMAD.WIDE R56, R12, 0x8, R50 ;  /* 0x000000080c387825 */ /* 0x000fe200078e0232 */
[----:B------:R-:W5:Y:S04]  /*3ee0*/  @!P6 LDG.E.64 R26, desc[UR12][R60.64] ;  /* 0x0000000c3c1ae981 */ /* 0x000f68000c1e1b00 */
[----:B------:R-:W5:Y:S01]  /*3ef0*/  @!P1 LDG.E.64 R34, desc[UR12][R56.64] ;  /* 0x0000000c38229981 */ /* 0x000f62000c1e1b00 */
[----:B------:R-:W-:Y:S01]  /*3f00*/  IMAD.WIDE R46, R13, 0x8, R46 ;  /* 0x000000080d2e7825 */ /* 0x000fe200078e022e */
[----:B--2---:R-:W2:Y:S04]  /*3f10*/  @!P2 LDC.64 R6, c[0x0][0x380] ;  /* 0x0000e000ff06ab82 */ /* 0x004ea80000000a00 */
[----:B------:R1:W5:Y:S01]  /*3f20*/  @!P6 LDG.E.64 R24, desc[UR12][R46.64] ;  /* 0x0000000c2e18e981 */ /* 0x000362000c1e1b00 */
[----:B------:R-:W-:-:S03]  /*3f30*/  CS2R R32, SRZ ;  /* 0x0000000000207805 */ /* 0x000fc6000001ff00 */
[----:B---3--:R-:W3:Y:S01]  /*3f40*/  @!P2 LDC.64 R8, c[0x0][0x3a0] ;  /* 0x0000e800ff08ab82 */ /* 0x008ee20000000a00 */
[----:B------:R-:W-:Y:S02]  /*3f50*/  @!P2 IMAD.SHL.U32 R63, R3, 0x8, RZ ;  /* 0x00000008033fa824 */ /* 0x000fe400078e00ff */
[----:B------:R0:W5:Y:S01]  /*3f60*/  @!P1 LDG.E.64 R32, desc[UR12][R44.64] ;  /* 0x0000000c2c209981 */ /* 0x000162000c1e1b00 */
[----:B-1----:R-:W-:-:S04]  /*3f70*/  @!P6 LEA R46, P3, R13, R18, 0x3 ;  /* 0x000000120d2ee211 */ /* 0x002fc800078618ff */
[----:B------:R-:W-:Y:S02]  /*3f80*/  @!P6 LEA.HI.X R47, R13, R19, R22, 0x3, P3 ;  /* 0x000000130d2fe211 */ /* 0x000fe400018f1c16 */
[----:B------:R-:W-:-:S06]  /*3f90*/  CS2R R22, SRZ ;  /* 0x0000000000167805 */ /* 0x000fcc000001ff00 */
[----:B------:R1:W5:Y:S01]  /*3fa0*/  @!P6 LDG.E.64.CONSTANT R22, desc[UR12][R46.64] ;  /* 0x0000000c2e16e981 */ /* 0x000362000c1e9b00 */
[----:B------:R-:W-:Y:S02]  /*3fb0*/  @!P2 SHF.L.U64.HI R18, R3, 0x3, R0 ;  /* 0x000000030312a819 */ /* 0x000fe40000010200 */
[----:B0-----:R-:W-:Y:S01]  /*3fc0*/  @!P2 IADD3 R44, P4, PT, R63, R20, RZ ;  /* 0x000000143f2ca210 */ /* 0x001fe20007f9e0ff */
[----:B-1----:R-:W0:Y:S04]  /*3fd0*/  MUFU.RCP64H R47, R15 ;  /* 0x0000000f002f7308 */ /* 0x002e280000001800 */
[----:B------:R-:W-:Y:S01]  /*3fe0*/  @!P2 IMAD.X R45, R18, 0x1, R21, P4 ;  /* 0x00000001122da824 */ /* 0x000fe200020e0615 */
[----:B------:R-:W-:Y:S02]  /*3ff0*/  CS2R R20, SRZ ;  /* 0x0000000000147805 */ /* 0x000fe4000001ff00 */
[----:B------:R-:W-:-:S02]  /*4000*/  CS2R R42, SRZ ;  /* 0x00000000002a7805 */ /* 0x000fc4000001ff00 */
[----:B------:R-:W-:Y:S01]  /*4010*/  CS2R R40, SRZ ;  /* 0x0000000000287805 */ /* 0x000fe2000001ff00 */
[----:B------:R-:W-:Y:S01]  /*4020*/  IMAD.MOV.U32 R46, RZ, RZ, 0x1 ;  /* 0x00000001ff2e7424 */ /* 0x000fe200078e00ff */
[----:B------:R-:W-:Y:S01]  /*4030*/  CS2R R28, SRZ ;  /* 0x00000000001c7805 */ /* 0x000fe2000001ff00 */
[----:B------:R0:W5:Y:S04]  /*4040*/  @!P2 LDG.E.64 R20, desc[UR12][R44.64] ;  /* 0x0000000c2c14a981 */ /* 0x000168000c1e1b00 */
[----:B------:R2:W5:Y:S04]  /*4050*/  @!P0 LDG.E.64 R42, desc[UR12][R48.64] ;  /* 0x0000000c302a8981 */ /* 0x000568000c1e1b00 */
[----:B------:R3:W5:Y:S01]  /*4060*/  @!P0 LDG.E.64 R40, desc[UR12][R50.64] ;  /* 0x0000000c32288981 */ /* 0x000762000c1e1b00 */
[----:B0-----:R-:W0:Y:S03]  /*4070*/  DFMA R44, -R14, R46, 1 ;  /* 0x3ff000000e2c742b */ /* 0x001e26000000012e */
[----:B------:R1:W5:Y:S01]  /*4080*/  @!P6 LDG.E.64 R28, desc[UR12][R58.64] ;  /* 0x0000000c3a1ce981 */ /* 0x000362000c1e1b00 */
[----:B--2---:R-:W-:-:S02]  /*4090*/  @!P2 IADD3 R48, P3, PT, R63, R6, RZ ;  /* 0x000000063f30a210 */ /* 0x004fc40007f7e0ff */
[----:B---3--:R-:W-:-:S03]  /*40a0*/  @!P2 IADD3 R50, P4, PT, R63, R8, RZ ;  /* 0x000000083f32a210 */ /* 0x008fc60007f9e0ff */
[----:B------:R-:W-:Y:S01]  /*40b0*/  @!P2 IMAD.X R49, R18, 0x1, R7, P3 ;  /* 0x000000011231a824 */ /* 0x000fe200018e0607 */
[----:B------:R-:W-:Y:S01]  /*40c0*/  CS2R R6, SRZ ;  /* 0x0000000000067805 */ /* 0x000fe2000001ff00 */
[----:B------:R-:W-:-:S04]  /*40d0*/  IMAD.WIDE R4, R3, 0x8, R4 ;  /* 0x0000000803047825 */ /* 0x000fc800078e0204 */
[----:B------:R-:W-:Y:S01]  /*40e0*/  @!P2 IMAD.X R51, R18, 0x1, R9, P4 ;  /* 0x000000011233a824 */ /* 0x000fe200020e0609 */
[----:B------:R-:W-:Y:S02]  /*40f0*/  CS2R R8, SRZ ;  /* 0x0000000000087805 */ /* 0x000fe4000001ff00 */
[----:B------:R-:W-:Y:S02]  /*4100*/  CS2R R18, SRZ ;  /* 0x0000000000127805 */ /* 0x000fe4000001ff00 */
[----:B------:R2:W5:Y:S04]  /*4110*/  @!P2 LDG.E.64.CONSTANT R6, desc[UR12][R50.64] ;  /* 0x0000000c3206a981 */ /* 0x000568000c1e9b00 */
[----:B------:R2:W5:Y:S04]  /*4120*/  @!P2 LDG.E.64 R8, desc[UR12][R48.64] ;  /* 0x0000000c3008a981 */ /* 0x000568000c1e1b00 */
[----:B------:R2:W5:Y:S01]  /*4130*/  @!P2 LDG.E.64 R18, desc[UR12][R4.64] ;  /* 0x0000000c0412a981 */ /* 0x000562000c1e1b00 */
[----:B------:R-:W-:-:S15]  /*4140*/  BSSY.RECONVERGENT B1, `(.L_x_410) ;  /* 0x000002a000017945 */ /* 0x000fde0003800200 */
[----:B------:R-:W-:-:S15]  /*4150*/  NOP ;  /* 0x0000000000007918 */ /* 0x000fde0000000000 */
[----:B------:R-:W-:-:S05]  /*4160*/  NOP ;  /* 0x0000000000007918 */ /* 0x000fca0000000000 */
        /* <DEDUP_REMOVED lines=11> */
[----:B----4-:R-:W-:-:S15]  /*4220*/  FSETP.GEU.AND P3, PT, |R53|, 6.5827683646048100446e-37, PT ;  /* 0x036000003500780b */ /* 0x010fde0003f6e200 */
[----:B------:R-:W-:-:S15]  /*4230*/  NOP ;  /* 0x0000000000007918 */ /* 0x000fde0000000000 */
[----:B------:R-:W-:-:S15]  /*4240*/  NOP ;  /* 0x0000000000007918 */ /* 0x000fde0000000000 */
[----:B------:R-:W-:-:S15]  /*4250*/  NOP ;  /* 0x0000000000007918 */ /* 0x000fde0000000000 */
[----:B------:R-:W-:-:S03]  /*4260*/  NOP ;  /* 0x0000000000007918 */ /* 0x000fc60000000000 */
        /* <DEDUP_REMOVED lines=18> */
[----:B--2---:R-:W-:Y:S05]  /*4390*/  @P2 BRA P3, `(.L_x_411) ;  /* 0x0000000000102947 */ /* 0x004fea0001800000 */
[----:B------:R-:W-:Y:S01]  /*43a0*/  IMAD.MOV.U32 R50, RZ, RZ, R14 ;  /* 0x000000ffff327224 */ /* 0x000fe200078e000e */
[----:B------:R-:W-:Y:S01]  /*43b0*/  MOV R60, 0x43e0 ;  /* 0x000043e0003c7802 */ /* 0x000fe20000000f00 */
[----:B------:R-:W-:-:S07]  /*43c0*/  IMAD.MOV.U32 R51, RZ, RZ, R15 ;  /* 0x000000ffff337224 */ /* 0x000fce00078e000f */
[----:B-----5:R-:W-:Y:S05]  /*43d0*/  CALL.REL.NOINC `($__internal_3_$__cuda_sm20_div_rn_f64_full) ;  /* 0x0000009800607944 */ /* 0x020fea0003c00000 */
.L_x_411:
[----:B------:R-:W-:Y:S05]  /*43e0*/  BSYNC.RECONVERGENT B1 ;  /* 0x0000000000017941 */ /* 0x000fea0003800200 */
.L_x_410:
        /* <DEDUP_REMOVED lines=99> */
.L_x_415:
[----:B------:R-:W-:Y:S05]  /*4a20*/  BSYNC.RECONVERGENT B2 ;  /* 0x0000000000027941 */ /* 0x000fea0003800200 */
.L_x_414:
        /* <DEDUP_REMOVED lines=25> */
.L_x_413:
[----:B------:R-:W-:Y:S05]  /*4bc0*/  BSYNC.RECONVERGENT B1 ;  /* 0x0000000000017941 */ /* 0x000fea0003800200 */
.L_x_412:
        /* <DEDUP_REMOVED lines=49> */
.L_x_417:
[----:B------:R-:W-:Y:S05]  /*4ee0*/  BSYNC.RECONVERGENT B1 ;  /* 0x0000000000017941 */ /* 0x000fea0003800200 */
.L_x_416:
[----:B------:R-:W0:Y:S01]  /*4ef0*/  DSETP.NE.AND P2, PT, |R58|, +INF , PT ;  /* 0x7ff000003a00742a */ /* 0x000e220003f45200 */
[----:B------:R-:W-:Y:S01]  /*4f00*/  BSSY.RECONVERGENT B1, `(.L_x_418) ;  /* 0x000007d000017945 */ /* 0x000fe20003800200 */
[----:B------:R-:W-:-:S03]  /*4f10*/  IMAD.MOV.U32 R10, RZ, RZ, 0x1 ;  /* 0x00000001ff0a7424 */ /* 0x000fc600078e00ff */
[----:B0-----:R-:W-:Y:S05]  /*4f20*/  @!P2 BRA `(.L_x_419) ;  /* 0x0000000400e8a947 */ /* 0x001fea0003800000 */
        /* <DEDUP_REMOVED lines=41> */
[----:B--2---:R-:W-:Y:S01]  /*51c0*/  IMAD.MOV.U32 R36, RZ, RZ, 0x1 ;  /* 0x00000001ff247424 */ /* 0x004fe200078e00ff */
        /* <DEDUP_REMOVED lines=54> */
.L_x_421:
[----:B------:R-:W-:Y:S05]  /*5530*/  BSYNC.RECONVERGENT B2 ;  /* 0x0000000000027941 */ /* 0x000fea0003800200 */
.L_x_420:
        /* <DEDUP_REMOVED lines=25> */
.L_x_419:
[----:B------:R-:W-:Y:S05]  /*56d0*/  BSYNC.RECONVERGENT B1 ;  /* 0x0000000000017941 */ /* 0x000fea0003800200 */
.L_x_418:
        /* <DEDUP_REMOVED lines=49> */
.L_x_423:
[----:B------:R-:W-:Y:S05]  /*59f0*/  BSYNC.RECONVERGENT B1 ;  /* 0x0000000000017941 */ /* 0x000fea0003800200 */
.L_x_422:
        /* <DEDUP_REMOVED lines=101> */
.L_x_427:
[----:B------:R-:W-:Y:S05]  /*6050*/  BSYNC.RECONVERGENT B2 ;  /* 0x0000000000027941 */ /* 0x000fea0003800200 */
.L_x_426:
        /* <DEDUP_REMOVED lines=25> */
.L_x_425:
[----:B------:R-:W-:Y:S05]  /*61f0*/  BSYNC.RECONVERGENT B1 ;  /* 0x0000000000017941 */ /* 0x000fea0003800200 */
.L_x_424:
        /* <DEDUP_REMOVED lines=49> */
.L_x_429:
[----:B------:R-:W-:Y:S05]  /*6510*/  BSYNC.RECONVERGENT B1 ;  /* 0x0000000000017941 */ /* 0x000fea0003800200 */
.L_x_428:
        /* <DEDUP_REMOVED lines=101> */
.L_x_433:
[----:B------:R-:W-:Y:S05]  /*6b70*/  BSYNC.RECONVERGENT B2 ;  /* 0x0000000000027941 */ /* 0x000fea0003800200 */
.L_x_432:
        /* <DEDUP_REMOVED lines=25> */
.L_x_431:
[----:B------:R-:W-:Y:S05]  /*6d10*/  BSYNC.RECONVERGENT B1 ;  /* 0x0000000000017941 */ /* 0x000fea0003800200 */
.L_x_430:
[----:B------:R-:W-:Y:S01]  /*6d20*/  ISETP.GE.U32.AND P2, PT, R3, UR4, PT ;  /* 0x0000000403007c0c */ /* 0x000fe2000bf46070 */
[----:B------:R-:W-:Y:S03]  /*6d30*/  BSSY.RECONVERGENT B0, `(.L_x_434) ;  /* 0x000000d000007945 */ /* 0x000fe60003800200 */
[----:B------:R-:W-:Y:S01]  /*6d40*/  ISETP.GE.U32.AND.EX P2, PT, R0, UR5, PT, P2 ;  /* 0x0000000500007c0c */ /* 0x000fe2000bf46120 */
[----:B------:R-:W-:-:S12]  /*6d50*/  @P0 BRA `(.L_x_435) ;  /* 0x0000000000280947 */ /* 0x000fd80003800000 */
[----:B0-----:R-:W0:Y:S01]  /*6d60*/  LDC.64 R6, c[0x0][0x390] ;  /* 0x0000e400ff067b82 */ /* 0x001e220000000a00 */
[----:B------:R-:W-:-:S07]  /*6d70*/  IMAD.IADD R3, R11, 0x1, R2 ;  /* 0x000000010b037824 */ /* 0x000fce00078e0202 */
[----:B------:R-:W5:Y:S08]  /*6d80*/  LDC.64 R22, c[0x0][0x398] ;  /* 0x0000e600ff167b82 */ /* 0x000f700000000a00 */
[----:B------:R-:W1:Y:S01]  /*6d90*/  LDC.64 R30, c[0x0][0x380] ;  /* 0x0000e000ff1e7b82 */ /* 0x000e620000000a00 */
[----:B0-----:R-:W-:-:S05]  /*6da0*/  IMAD.WIDE R6, R3, 0x8, R6 ;  /* 0x0000000803067825 */ /* 0x001fca00078e0206 */
[----:B------:R0:W-:Y:S01]  /*6db0*/  STG.E.64 desc[UR12][R6.64], R42 ;  /* 0x0000002a06007986 */ /* 0x0001e2000c101b0c */
[----:B-----5:R-:W-:-:S05]  /*6dc0*/  IMAD.WIDE R22, R3, 0x8, R22 ;  /* 0x0000000803167825 */ /* 0x020fca00078e0216 */
[----:B------:R0:W-:Y:S01]  /*6dd0*/  STG.E.64 desc[UR12][R22.64], R40 ;  /* 0x0000002816007986 */ /* 0x0001e2000c101b0c */
[----:B-1----:R-:W-:-:S05]  /*6de0*/  IMAD.WIDE R30, R3, 0x8, R30 ;  /* 0x00000008031e7825 */ /* 0x002fca00078e021e */
[----:B------:R0:W-:Y:S02]  /*6df0*/  STG.E.64 desc[UR12][R30.64], R38 ;  /* 0x000000261e007986 */ /* 0x0001e4000c101b0c */
.L_x_435:
[----:B------:R-:W-:Y:S05]  /*6e00*/  BSYNC.RECONVERGENT B0 ;  /* 0x0000000000007941 */ /* 0x000fea0003800200 */
.L_x_434:
[----:B------:R-:W-:Y:S04]  /*6e10*/  BSSY.RECONVERGENT B0, `(.L_x_436) ;  /* 0x000000f000007945 */ /* 0x000fe80003800200 */
[----:B------:R-:W-:Y:S05]  /*6e20*/  @P1 BRA `(.L_x_437) ;  /* 0x0000000000341947 */ /* 0x000fea0003800000 */
[----:B0-----:R-:W0:Y:S01]  /*6e30*/  LDC.64 R6, c[0x0][0x390] ;  /* 0x0000e400ff067b82 */ /* 0x001e220000000a00 */
[----:B------:R-:W-:-:S07]  /*6e40*/  IMAD.IADD R3, R11, 0x1, R2 ;  /* 0x000000010b037824 */ /* 0x000fce00078e0202 */
[----:B------:R-:W5:Y:S08]  /*6e50*/  LDC.64 R22, c[0x0][0x398] ;  /* 0x0000e600ff167b82 */ /* 0x000f700000000a00 */
[----:B------:R-:W1:Y:S01]  /*6e60*/  LDC.64 R30, c[0x0][0x380] ;  /* 0x0000e000ff1e7b82 */ /* 0x000e620000000a00 */
[----:B0-----:R-:W-:-:S04]  /*6e70*/  IMAD.WIDE R6, R3, 0x8, R6 ;  /* 0x0000000803067825 */ /* 0x001fc800078e0206 */
[----:B------:R-:W-:-:S04]  /*6e80*/  IMAD.WIDE R6, R12, 0x8, R6 ;  /* 0x000000080c067825 */ /* 0x000fc800078e0206 */
[C---:B-----5:R-:W-:Y:S01]  /*6e90*/  IMAD.WIDE R22, R3.reuse, 0x8, R22 ;  /* 0x0000000803167825 */ /* 0x060fe200078e0216 */
[----:B------:R0:W-:Y:S03]  /*6ea0*/  STG.E.64 desc[UR12][R6.64], R36 ;  /* 0x0000002406007986 */ /* 0x0001e6000c101b0c */
[----:B-1----:R-:W-:-:S04]  /*6eb0*/  IMAD.WIDE R30, R3, 0x8, R30 ;  /* 0x00000008031e7825 */ /* 0x002fc800078e021e */
[----:B------:R-:W-:-:S04]  /*6ec0*/  IMAD.WIDE R22, R12, 0x8, R22 ;  /* 0x000000080c167825 */ /* 0x000fc800078e0216 */
[----:B------:R-:W-:Y:S01]  /*6ed0*/  IMAD.WIDE R30, R12, 0x8, R30 ;  /* 0x000000080c1e7825 */ /* 0x000fe200078e021e */
[----:B------:R0:W-:Y:S04]  /*6ee0*/  STG.E.64 desc[UR12][R22.64], R34 ;  /* 0x0000002216007986 */ /* 0x0001e8000c101b0c */
[----:B--2---:R0:W-:Y:S02]  /*6ef0*/  STG.E.64 desc[UR12][R30.64], R32 ;  /* 0x000000201e007986 */ /* 0x0041e4000c101b0c */
.L_x_437:
[----:B------:R-:W-:Y:S05]  /*6f00*/  BSYNC.RECONVERGENT B0 ;  /* 0x0000000000007941 */ /* 0x000fea0003800200 */
.L_x_436:
[----:B------:R-:W-:Y:S04]  /*6f10*/  BSSY.RECONVERGENT B0, `(.L_x_438) ;  /* 0x000000d000007945 */ /* 0x000fe80003800200 */
[----:B------:R-:W-:Y:S05]  /*6f20*/  @P6 BRA `(.L_x_439) ;  /* 0x00000000002c6947 */ /* 0x000fea0003800000 */
[----:B0-----:R-:W0:Y:S01]  /*6f30*/  LDC.64 R6, c[0x0][0x390] ;  /* 0x0000e400ff067b82 */ /* 0x001e220000000a00 */
[----:B------:R-:W-:-:S05]  /*6f40*/  IADD3 R3, PT, PT, R12, R2, R11 ;  /* 0x000000020c037210 */ /* 0x000fca0007ffe00b */
[----:B------:R-:W-:Y:S02]  /*6f50*/  IMAD.IADD R3, R12, 0x1, R3 ;  /* 0x000000010c037824 */ /* 0x000fe400078e0203 */
[----:B------:R-:W5:Y:S08]  /*6f60*/  LDC.64 R22, c[0x0][0x398] ;  /* 0x0000e600ff167b82 */ /* 0x000f700000000a00 */
[----:B------:R-:W1:Y:S01]  /*6f70*/  LDC.64 R30, c[0x0][0x380] ;  /* 0x0000e000ff1e7b82 */ /* 0x000e620000000a00 */
[----:B0-----:R-:W-:-:S05]  /*6f80*/  IMAD.WIDE R6, R3, 0x8, R6 ;  /* 0x0000000803067825 */ /* 0x001fca00078e0206 */
[----:B------:R0:W-:Y:S01]  /*6f90*/  STG.E.64 desc[UR12][R6.64], R28 ;  /* 0x0000001c06007986 */ /* 0x0001e2000c101b0c */
[----:B-----5:R-:W-:-:S05]  /*6fa0*/  IMAD.WIDE R22, R3, 0x8, R22 ;  /* 0x0000000803167825 */ /* 0x020fca00078e0216 */
[----:B------:R0:W-:Y:S01]  /*6fb0*/  STG.E.64 desc[UR12][R22.64], R26 ;  /* 0x0000001a16007986 */ /* 0x0001e2000c101b0c */
[----:B-1----:R-:W-:-:S05]  /*6fc0*/  IMAD.WIDE R30, R3, 0x8, R30 ;  /* 0x00000008031e7825 */ /* 0x002fca00078e021e */
[----:B---3--:R0:W-:Y:S02]  /*6fd0*/  STG.E.64 desc[UR12][R30.64], R24 ;  /* 0x000000181e007986 */ /* 0x0081e4000c101b0c */
.L_x_439:
[----:B------:R-:W-:Y:S05]  /*6fe0*/  BSYNC.RECONVERGENT B0 ;  /* 0x0000000000007941 */ /* 0x000fea0003800200 */
.L_x_438:
[----:B------:R-:W-:Y:S04]  /*6ff0*/  BSSY.RECONVERGENT B0, `(.L_x_440) ;  /* 0x000000b000007945 */ /* 0x000fe80003800200 */
[----:B------:R-:W-:Y:S05]  /*7000*/  @P2 BRA `(.L_x_441) ;  /* 0x0000000000242947 */ /* 0x000fea0003800000 */
[----:B0-----:R-:W0:Y:S01]  /*7010*/  LDC.64 R6, c[0x0][0x390] ;  /* 0x0000e400ff067b82 */ /* 0x001e220000000a00 */
[----:B------:R-:W-:-:S04]  /*7020*/  IADD3 R3, PT, PT, R12, R2, R11 ;  /* 0x000000020c037210 */ /* 0x000fc80007ffe00b */
[----:B------:R-:W-:-:S03]  /*7030*/  IADD3 R3, PT, PT, R12, R3, R12 ;  /* 0x000000030c037210 */ /* 0x000fc60007ffe00c */
[----:B------:R-:W5:Y:S02]  /*7040*/  LDC.64 R22, c[0x0][0x380] ;  /* 0x0000e000ff167b82 */ /* 0x000f640000000a00 */
[----:B0-----:R-:W-:-:S05]  /*7050*/  IMAD.WIDE R6, R3, 0x8, R6 ;  /* 0x0000000803067825 */ /* 0x001fca00078e0206 */
[----:B------:R0:W-:Y:S01]  /*7060*/  STG.E.64 desc[UR12][R6.64], R20 ;  /* 0x0000001406007986 */ /* 0x0001e2000c101b0c */
[----:B-----5:R-:W-:-:S03]  /*7070*/  IMAD.WIDE R22, R3, 0x8, R22 ;  /* 0x0000000803167825 */ /* 0x020fc600078e0216 */
[----:B------:R0:W-:Y:S04]  /*7080*/  STG.E.64 desc[UR12][R4.64], R18 ;  /* 0x0000001204007986 */ /* 0x0001e8000c101b0c */
[----:B----4-:R0:W-:Y:S02]  /*7090*/  STG.E.64 desc[UR12][R22.64], R8 ;  /* 0x0000000816007986 */ /* 0x0101e4000c101b0c */
.L_x_441:
[----:B------:R-:W-:Y:S05]  /*70a0*/  BSYNC.RECONVERGENT B0 ;  /* 0x0000000000007941 */ /* 0x000fea0003800200 */
.L_x_440:
[----:B------:R-:W-:-:S05]  /*70b0*/  IMAD R2, R12, 0x4, R2 ;  /* 0x000000040c027824 */ /* 0x000fca00078e0202 */
[----:B------:R-:W-:Y:S02]  /*70c0*/  ISETP.GE.U32.AND P0, PT, R2, UR4, PT ;  /* 0x0000000402007c0c */ /* 0x000fe4000bf06070 */
[----:B------:R-:W-:-:S04]  /*70d0*/  SHF.R.S32.HI R0, RZ, 0x1f, R2 ;  /* 0x0000001fff007819 */ /* 0x000fc80000011402 */
[----:B------:R-:W-:-:S13]  /*70e0*/  ISETP.GE.U32.AND.EX P0, PT, R0, UR5, PT, P0 ;  /* 0x0000000500007c0c */ /* 0x000fda000bf06100 */
[----:B------:R-:W-:Y:S05]  /*70f0*/  @!P0 BRA `(.L_x_442) ;  /* 0xffffffc800c08947 */ /* 0x000fea000383ffff */
[----:B------:R-:W-:Y:S05]  /*7100*/  BRA `(.L_x_409) ;  /* 0x0000006800e07947 */ /* 0x000fea0003800000 */
.L_x_370:
[----:B------:R-:W0:Y:S02]  /*7110*/  LDCU.64 UR4, c[0x0][0x388] ;  /* 0x00007100ff0477ac */ /* 0x000e240008000a00 */
[----:B0-----:R-:W-:-:S04]  /*7120*/  UISETP.NE.U32.AND UP0, UPT, UR4, URZ, UPT ;  /* 0x000000ff0400728c */ /* 0x001fc8000bf05070 */
[----:B------:R-:W-:-:S09]  /*7130*/  UISETP.NE.AND.EX UP0, UPT, UR5, URZ, UPT, UP0 ;  /* 0x000000ff0500728c */ /* 0x000fd2000bf05300 */
[----:B------:R-:W-:Y:S05]  /*7140*/  BRA.U !UP0, `(.L_x_443) ;  /* 0x0000003508987547 */ /* 0x000fea000b800000 */
[----:B------:R-:W-:Y:S01]  /*7150*/  IMAD.MOV.U32 R24, RZ, RZ, RZ ;  /* 0x000000ffff187224 */ /* 0x000fe200078e00ff */
[----:B------:R-:W0:Y:S01]  /*7160*/  LDCU UR33, c[0x0][0x3b8] ;  /* 0x00007700ff2177ac */ /* 0x000e220008000800 */
[----:B------:R-:W1:Y:S01]  /*7170*/  LDCU UR32, c[0x0][0x3b0] ;  /* 0x00007600ff2077ac */ /* 0x000e620008000800 */
[----:B------:R-:W2:Y:S01]  /*7180*/  LDCU.64 UR24, c[0x0][0x3c0] ;  /* 0x00007800ff1877ac */ /* 0x000ea20008000a00 */
[----:B------:R-:W3:Y:S01]  /*7190*/  LDCU.64 UR26, c[0x0][0x380] ;  /* 0x00007000ff1a77ac */ /* 0x000ee20008000a00 */
[----:B------:R-:W4:Y:S01]  /*71a0*/  LDCU.64 UR28, c[0x0][0x3a0] ;  /* 0x00007400ff1c77ac */ /* 0x000f220008000a00 */
[----:B------:R-:W0:Y:S01]  /*71b0*/  LDCU.64 UR34, c[0x0][0x388] ;  /* 0x00007100ff2277ac */ /* 0x000e220008000a00 */
[----:B------:R-:W0:Y:S01]  /*71c0*/  LDCU.128 UR4, c[0x0][0x390] ;  /* 0x00007200ff0477ac */ /* 0x000e220008000c00 */
[----:B------:R-:W0:Y:S02]  /*71d0*/  LDCU.128 UR8, c[0x0][0x380] ;  /* 0x00007000ff0877ac */ /* 0x000e240008000c00 */
.L_x_480:
[----:B------:R-:W-:Y:S01]  /*71e0*/  IMAD.IADD R25, R11, 0x1, R24 ;  /* 0x000000010b197824 */ /* 0x000fe200078e0218 */
[----:B------:R-:W-:Y:S01]  /*71f0*/  CS2R R52, SRZ ;  /* 0x0000000000347805 */ /* 0x000fe2000001ff00 */
[----:B01----:R-:W1:Y:S02]  /*7200*/  LDC.64 R8, c[0x0][0x390] ;  /* 0x0000e400ff087b82 */ /* 0x003e640000000a00 */
[--C-:B------:R-:W-:Y:S01]  /*7210*/  IMAD.IADD R23, R12, 0x1, R25.reuse ;  /* 0x000000010c177824 */ /* 0x100fe200078e0219 */
[----:B--2---:R-:W-:Y:S02]  /*7220*/  ISETP.GE.U32.AND P1, PT, R25, UR24, PT ;  /* 0x0000001819007c0c */ /* 0x004fe4000bf26070 */
[----:B------:R-:W-:Y:S02]  /*7230*/  SHF.R.S32.HI R22, RZ, 0x1f, R25 ;  /* 0x0000001fff167819 */ /* 0x000fe40000011419 */
[----:B------:R-:W-:Y:S01]  /*7240*/  ISETP.GE.U32.AND P0, PT, R23, UR24, PT ;  /* 0x0000001817007c0c */ /* 0x000fe2000bf06070 */
[----:B----4-:R-:W2:Y:S01]  /*7250*/  LDC.64 R6, c[0x0][0x380] ;  /* 0x0000e000ff067b82 */ /* 0x010ea20000000a00 */
[----:B------:R-:W-:-:S02]  /*7260*/  ISETP.GE.U32.AND.EX P1, PT, R22, UR25, PT, P1 ;  /* 0x0000001916007c0c */ /* 0x000fc4000bf26110 */
[----:B------:R-:W-:-:S04]  /*7270*/  SHF.R.S32.HI R20, RZ, 0x1f, R23 ;  /* 0x0000001fff147819 */ /* 0x000fc80000011417 */
[----:B------:R-:W-:Y:S01]  /*7280*/  ISETP.GE.U32.AND.EX P0, PT, R20, UR25, PT, P0 ;  /* 0x0000001914007c0c */ /* 0x000fe2000bf06100 */
[----:B---3--:R-:W3:Y:S08]  /*7290*/  LDC.64 R16, c[0x0][0x398] ;  /* 0x0000e600ff107b82 */ /* 0x008ef00000000a00 */
[----:B------:R-:W4:Y:S01]  /*72a0*/  @!P1 LDC.64 R2, c[0x0][0x3a0] ;  /* 0x0000e800ff029b82 */ /* 0x000f220000000a00 */
[----:B------:R-:W-:Y:S01]  /*72b0*/  CS2R R44, SRZ ;  /* 0x00000000002c7805 */ /* 0x000fe2000001ff00 */
[----:B-1----:R-:W-:-:S05]  /*72c0*/  IMAD.WIDE R8, R25, 0x8, R8 ;  /* 0x0000000819087825 */ /* 0x002fca00078e0208 */
[----:B------:R-:W5:Y:S01]  /*72d0*/  @!P1 LDG.E.64 R44, desc[UR12][R8.64] ;  /* 0x0000000c082c9981 */ /* 0x000f62000c1e1b00 */
[----:B------:R-:W1:Y:S01]  /*72e0*/  @!P0 LDC.64 R4, c[0x0][0x3a0] ;  /* 0x0000e800ff048b82 */ /* 0x000e620000000a00 */
[----:B----4-:R-:W-:-:S04]  /*72f0*/  @!P1 LEA R2, P2, R25, R2, 0x3 ;  /* 0x0000000219029211 */ /* 0x010fc800078418ff */
[----:B------:R-:W-:-:S05]  /*7300*/  @!P1 LEA.HI.X R3, R25, R3, R22, 0x3, P2 ;  /* 0x0000000319039211 */ /* 0x000fca00010f1c16 */
[----:B------:R4:W3:Y:S01]  /*7310*/  @!P1 LDG.E.64.CONSTANT R52, desc[UR12][R2.64] ;  /* 0x0000000c02349981 */ /* 0x0008e2000c1e9b00 */
[----:B--2---:R-:W-:Y:S01]  /*7320*/  IMAD.WIDE R6, R25, 0x8, R6 ;  /* 0x0000000819067825 */ /* 0x004fe200078e0206 */
[----:B------:R-:W-:Y:S02]  /*7330*/  CS2R R34, SRZ ;  /* 0x0000000000227805 */ /* 0x000fe4000001ff00 */
[----:B------:R-:W-:Y:S01]  /*7340*/  CS2R R40, SRZ ;  /* 0x0000000000287805 */ /* 0x000fe2000001ff00 */
[C---:B------:R-:W-:Y:S01]  /*7350*/  IMAD.WIDE R18, R12.reuse, 0x8, R6 ;  /* 0x000000080c127825 */ /* 0x040fe200078e0206 */
[----:B-1----:R-:W-:Y:S02]  /*7360*/  @!P0 LEA R4, P2, R23, R4, 0x3 ;  /* 0x0000000417048211 */ /* 0x002fe400078418ff */
[----:B------:R-:W-:Y:S02]  /*7370*/  CS2R R38, SRZ ;  /* 0x0000000000267805 */ /* 0x000fe4000001ff00 */
[----:B------:R-:W-:Y:S01]  /*7380*/  CS2R R42, SRZ ;  /* 0x00000000002a7805 */ /* 0x000fe2000001ff00 */
[----:B----4-:R-:W-:Y:S01]  /*7390*/  IMAD.WIDE R2, R12, 0x8, R8 ;  /* 0x000000080c027825 */ /* 0x010fe200078e0208 */
[----:B------:R1:W5:Y:S01]  /*73a0*/  @!P0 LDG.E.64 R34, desc[UR12][R18.64] ;  /* 0x0000000c12228981 */ /* 0x000362000c1e1b00 */
[----:B------:R-:W1:Y:S02]  /*73b0*/  MUFU.RCP64H R9, R15 ;  /* 0x0000000f00097308 */ /* 0x000e640000001800 */
[----:B------:R-:W-:-:S02]  /*73c0*/  IMAD.MOV.U32 R8, RZ, RZ, 0x1 ;  /* 0x00000001ff087424 */ /* 0x000fc400078e00ff */
[C---:B------:R-:W-:Y:S01]  /*73d0*/  IMAD.IADD R21, R12.reuse, 0x1, R23 ;  /* 0x000000010c157824 */ /* 0x040fe200078e0217 */
[----:B------:R-:W-:Y:S01]  /*73e0*/  @!P0 LEA.HI.X R5, R23, R5, R20, 0x3, P2 ;  /* 0x0000000517058211 */ /* 0x000fe200010f1c14 */
[----:B---3--:R-:W-:Y:S01]  /*73f0*/  IMAD.WIDE R16, R25, 0x8, R16 ;  /* 0x0000000819107825 */ /* 0x008fe200078e0210 */
[----:B------:R-:W5:Y:S02]  /*7400*/  @!P0 LDG.E.64 R38, desc[UR12][R2.64] ;  /* 0x0000000c02268981 */ /* 0x000f64000c1e1b00 */
[----:B------:R-:W-:Y:S02]  /*7410*/  ISETP.GE.U32.AND P2, PT, R21, UR24, PT ;  /* 0x0000001815007c0c */ /* 0x000fe4000bf46070 */
[----:B------:R-:W-:Y:S01]  /*7420*/  CS2R R36, SRZ ;  /* 0x0000000000247805 */ /* 0x000fe2000001ff00 */
[----:B------:R2:W5:Y:S01]  /*7430*/  @!P1 LDG.E.64 R40, desc[UR12][R6.64] ;  /* 0x0000000c06289981 */ /* 0x000562000c1e1b00 */
[----:B------:R-:W-:Y:S01]  /*7440*/  CS2R R32, SRZ ;  /* 0x0000000000207805 */ /* 0x000fe2000001ff00 */
[----:B------:R-:W-:Y:S02]  /*7450*/  BSSY.RECONVERGENT B0, `(.L_x_444) ;  /* 0x0000047000007945 */ /* 0x000fe40003800200 */
[----:B------:R3:W5:Y:S01]  /*7460*/  @!P1 LDG.E.64 R42, desc[UR12][R16.64] ;  /* 0x0000000c102a9981 */ /* 0x000762000c1e1b00 */
[----:B-1----:R-:W1:Y:S03]  /*7470*/  DFMA R18, -R14, R8, 1 ;  /* 0x3ff000000e12742b */ /* 0x002e660000000108 */
[----:B------:R4:W5:Y:S01]  /*7480*/  @!P0 LDG.E.64.CONSTANT R32, desc[UR12][R4.64] ;  /* 0x0000000c04208981 */ /* 0x000962000c1e9b00 */
[----:B--2---:R-:W-:Y:S01]  /*7490*/  IMAD.WIDE R6, R12, 0x8, R16 ;  /* 0x000000080c067825 */ /* 0x004fe200078e0210 */
[----:B------:R-:W-:-:S02]  /*74a0*/  CS2R R30, SRZ ;  /* 0x00000000001e7805 */ /* 0x000fc4000001ff00 */
[----:B------:R-:W-:Y:S02]  /*74b0*/  CS2R R28, SRZ ;  /* 0x00000000001c7805 */ /* 0x000fe4000001ff00 */
[----:B------:R-:W-:Y:S02]  /*74c0*/  CS2R R26, SRZ ;  /* 0x00000000001a7805 */ /* 0x000fe4000001ff00 */
[----:B---3--:R-:W-:Y:S01]  /*74d0*/  CS2R R16, SRZ ;  /* 0x0000000000107805 */ /* 0x008fe2000001ff00 */
[----:B------:R2:W5:Y:S01]  /*74e0*/  @!P0 LDG.E.64 R36, desc[UR12][R6.64] ;  /* 0x0000000c06248981 */ /* 0x000562000c1e1b00 */
[----:B----4-:R-:W-:Y:S02]  /*74f0*/  CS2R R4, SRZ ;  /* 0x0000000000047805 */ /* 0x010fe4000001ff00 */
[----:B--2---:R-:W-:-:S15]  /*7500*/  CS2R R6, SRZ ;  /* 0x0000000000067805 */ /* 0x004fde000001ff00 */
        /* <DEDUP_REMOVED lines=18> */
[----:B-1----:R1:W2:Y:S02]  /*7630*/  DFMA R8, R18, R8, R18 ;  /* 0x000000081208722b */ /* 0x0022a40000000012 */
[----:B-1----:R-:W-:-:S04]  /*7640*/  SHF.R.S32.HI R18, RZ, 0x1f, R21 ;  /* 0x0000001fff127819 */ /* 0x002fc80000011415 */
[----:B------:R-:W-:Y:S01]  /*7650*/  ISETP.GE.U32.AND.EX P2, PT, R18, UR25, PT, P2 ;  /* 0x0000001912007c0c */ /* 0x000fe2000bf46120 */
[----:B------:R-:W-:-:S05]  /*7660*/  IMAD.IADD R19, R12, 0x1, R21 ;  /* 0x000000010c137824 */ /* 0x000fca00078e0215 */
[----:B------:R-:W-:Y:S02]  /*7670*/  ISETP.GE.U32.AND P1, PT, R19, UR24, PT ;  /* 0x0000001813007c0c */ /* 0x000fe4000bf26070 */
[----:B------:R-:W-:Y:S02]  /*7680*/  SHF.R.S32.HI R0, RZ, 0x1f, R19 ;  /* 0x0000001fff007819 */ /* 0x000fe40000011413 */
[----:B------:R-:W-:Y:S02]  /*7690*/  FSETP.GEU.AND P4, PT, |R53|, 6.5827683646048100446e-37, PT ;  /* 0x036000003500780b */ /* 0x000fe40003f8e200 */
[----:B------:R-:W-:-:S15]  /*76a0*/  ISETP.GE.U32.AND.EX P1, PT, R0, UR25, PT, P1 ;  /* 0x0000001900007c0c */ /* 0x000fde000bf26110 */
[----:B------:R-:W-:-:S15]  /*76b0*/  NOP ;  /* 0x0000000000007918 */ /* 0x000fde0000000000 */
[----:B------:R-:W-:-:S15]  /*76c0*/  NOP ;  /* 0x0000000000007918 */ /* 0x000fde0000000000 */
[----:B------:R-:W-:-:S01]  /*76d0*/  NOP ;  /* 0x0000000000007918 */ /* 0x000fc20000000000 */
[----:B--2---:R-:W1:-:S15]  /*76e0*/  DMUL R58, R8, R52 ;  /* 0x00000034083a7228 */ /* 0x004e5e0000000000 */
        /* <DEDUP_REMOVED lines=10> */
[----:B-1----:R-:W-:Y:S01]  /*7790*/  FFMA R2, RZ, R15, R59 ;  /* 0x0000000fff027223 */ /* 0x002fe2000000003b */
[----:B------:R-:W-:-:S04]  /*77a0*/  CS2R R8, SRZ ;  /* 0x0000000000087805 */ /* 0x000fc8000001ff00 */
[----:B------:R-:W-:Y:S02]  /*77b0*/  FSETP.GT.AND P3, PT, |R2|, 1.469367938527859385e-39, PT ;  /* 0x001000000200780b */ /* 0x000fe40003f64200 */
[----:B------:R-:W-:Y:S01]  /*77c0*/  CS2R R2, SRZ ;  /* 0x0000000000027805 */ /* 0x000fe2000001ff00 */
[----:B------:R-:W-:Y:S10]  /*77d0*/  @P2 BRA `(.L_x_445) ;  /* 0x0000000000382947 */ /* 0x000ff40003800000 */
[C---:B------:R-:W-:Y:S01]  /*77e0*/  IMAD.SHL.U32 R16, R21.reuse, 0x8, RZ ;  /* 0x0000000815107824 */ /* 0x040fe200078e00ff */
[----:B------:R-:W-:-:S04]  /*77f0*/  SHF.L.U64.HI R13, R21, 0x3, R18 ;  /* 0x00000003150d7819 */ /* 0x000fc80000010212 */
[C---:B------:R-:W-:Y:S02]  /*7800*/  IADD3 R26, P6, PT, R16.reuse, UR26, RZ ;  /* 0x0000001a101a7c10 */ /* 0x040fe4000ffde0ff */
[C---:B0-----:R-:W-:Y:S02]  /*7810*/  IADD3 R30, P5, PT, R16.reuse, UR4, RZ ;  /* 0x00000004101e7c10 */ /* 0x041fe4000ffbe0ff */
        /* <DEDUP_REMOVED lines=10> */
.L_x_445:
[----:B0-----:R-:W-:Y:S05]  /*78c0*/  BSYNC.RECONVERGENT B0 ;  /* 0x0000000000007941 */ /* 0x001fea0003800200 */
.L_x_444:
        /* <DEDUP_REMOVED lines=16> */
.L_x_447:
[----:B------:R-:W-:Y:S05]  /*79d0*/  BSYNC.RECONVERGENT B0 ;  /* 0x0000000000007941 */ /* 0x000fea0003800200 */
.L_x_446:
[----:B------:R-:W-:Y:S04]  /*79e0*/  BSSY.RECONVERGENT B1, `(.L_x_448) ;  /* 0x0000006000017945 */ /* 0x000fe80003800200 */
[----:B------:R-:W-:Y:S05]  /*79f0*/  @P3 BRA P4, `(.L_x_449) ;  /* 0x0000000000103947 */ /* 0x000fea0002000000 */
[----:B------:R-:W-:Y:S01]  /*7a00*/  IMAD.MOV.U32 R50, RZ, RZ, R14 ;  /* 0x000000ffff327224 */ /* 0x000fe200078e000e */
[----:B------:R-:W-:Y:S01]  /*7a10*/  MOV R60, 0x7a40 ;  /* 0x00007a40003c7802 */ /* 0x000fe20000000f00 */
[----:B------:R-:W-:-:S07]  /*7a20*/  IMAD.MOV.U32 R51, RZ, RZ, R15 ;  /* 0x000000ffff337224 */ /* 0x000fce00078e000f */
[----:B-----5:R-:W-:Y:S05]  /*7a30*/  CALL.REL.NOINC `($__internal_3_$__cuda_sm20_div_rn_f64_full) ;  /* 0x0000006000c87944 */ /* 0x020fea0003c00000 */
.L_x_449:
[----:B------:R-:W-:Y:S05]  /*7a40*/  BSYNC.RECONVERGENT B1 ;  /* 0x0000000000017941 */ /* 0x000fea0003800200 */
.L_x_448:
[----:B------:R-:W0:Y:S01]  /*7a50*/  DSETP.NE.AND P1, PT, |R58|, +INF , PT ;  /* 0x7ff000003a00742a */ /* 0x000e220003f25200 */
[----:B------:R-:W-:Y:S01]  /*7a60*/  BSSY.RECONVERGENT B1, `(.L_x_450) ;  /* 0x0000079000017945 */ /* 0x000fe20003800200 */
[----:B------:R-:W-:-:S03]  /*7a70*/  IMAD.MOV.U32 R46, RZ, RZ, 0x1 ;  /* 0x00000001ff2e7424 */ /* 0x000fc600078e00ff */
[----:B0-----:R-:W-:Y:S05]  /*7a80*/  @!P1 BRA `(.L_x_451) ;  /* 0x0000000400d89947 */ /* 0x001fea0003800000 */
[----:B-----5:R-:W-:Y:S01]  /*7a90*/  DMUL R52, R44, UR14 ;  /* 0x0000000e2c347c28 */ /* 0x020fe20008000000 */
[----:B------:R-:W-:Y:S01]  /*7aa0*/  UMOV UR30, 0xf0000000 ;  /* 0xf0000000001e7882 */ /* 0x000fe20000000000 */
[----:B------:R-:W-:Y:S01]  /*7ab0*/  UMOV UR31, 0x380fffff ;  /* 0x380fffff001f7882 */ /* 0x000fe20000000000 */
[----:B------:R-:W-:-:S15]  /*7ac0*/  BSSY.RECONVERGENT B2, `(.L_x_452) ;  /* 0x0000059000027945 */ /* 0x000fde0003800200 */
[----:B------:R-:W-:-:S15]  /*7ad0*/  NOP ;  /* 0x0000000000007918 */ /* 0x000fde0000000000 */
[----:B------:R-:W-:-:S15]  /*7ae0*/  NOP ;  /* 0x0000000000007918 */ /* 0x000fde0000000000 */
[----:B------:R-:W-:-:S15]  /*7af0*/  NOP ;  /* 0x0000000000007918 */ /* 0x000fde0000000000 */
[----:B------:R-:W-:-:S01]  /*7b00*/  NOP ;  /* 0x0000000000007918 */ /* 0x000fc20000000000 */
        /* <DEDUP_REMOVED lines=23> */
[----:B0-----:R-:W-:-:S04]  /*7c80*/  FADD.FTZ R44, R13, UR32 ;  /* 0x000000200d2c7e21 */ /* 0x001fc80008010000 */
[----:B------:R-:W-:Y:S01]  /*7c90*/  FMUL.FTZ R50, R44, 1 ;  /* 0x3f8000002c327820 */ /* 0x000fe20000410000 */
[----:B------:R-:W-:-:S15]  /*7ca0*/  IMAD.MOV.U32 R44, RZ, RZ, 0x1 ;  /* 0x00000001ff2c7424 */ /* 0x000fde00078e00ff */
        /* <DEDUP_REMOVED lines=58> */
.L_x_453:
[----:B------:R-:W-:Y:S05]  /*8050*/  BSYNC.RECONVERGENT B2 ;  /* 0x0000000000027941 */ /* 0x000fea0003800200 */
.L_x_452:
        /* <DEDUP_REMOVED lines=25> */
.L_x_451:
[----:B------:R-:W-:Y:S05]  /*81f0*/  BSYNC.RECONVERGENT B1 ;  /* 0x0000000000017941 */ /* 0x000fea0003800200 */
.L_x_450:
        /* <DEDUP_REMOVED lines=49> */
.L_x_455:
[----:B------:R-:W-:Y:S05]  /*8510*/  BSYNC.RECONVERGENT B1 ;  /* 0x0000000000017941 */ /* 0x000fea0003800200 */
.L_x_454:
        /* <DEDUP_REMOVED lines=22> */
[----:B0-----:R-:W0:Y:S01]  /*8680*/  F2F.F32.F64 R10, R36 ;  /* 0x00000024000a7310 */ /* 0x001e220000301000 */
[----:B------:R-:W-:-:S15]  /*8690*/  IMAD.MOV.U32 R32, RZ, RZ, 0x1 ;  /* 0x00000001ff207424 */ /* 0x000fde00078e00ff */
[----:B------:R-:W-:-:S15]  /*86a0*/  NOP ;  /* 0x0000000000007918 */ /* 0x000fde0000000000 */
[----:B------:R-:W-:-:S15]  /*86b0*/  NOP ;  /* 0x0000000000007918 */ /* 0x000fde0000000000 */
[----:B------:R-:W-:-:S15]  /*86c0*/  NOP ;  /* 0x0000000000007918 */ /* 0x000fde0000000000 */
[----:B------:R-:W-:-:S03]  /*86d0*/  NOP ;  /* 0x0000000000007918 */ /* 0x000fc60000000000 */
[----:B------:R-:W0:Y:S02]  /*86e0*/  DSETP.GEU.AND P1, PT, |R36|, UR30, PT ;  /* 0x0000001e24007e2a */ /* 0x000e24000bf2e200 */
[----:B0-----:R-:W-:-:S06]  /*86f0*/  @!P1 FMUL R10, R10, 1.175494350822287508e-38 ;  /* 0x008000000a0a9820 */ /* 0x001fcc0000400000 */
[----:B------:R-:W0:Y:S02]  /*8700*/  MUFU.SQRT R10, R10 ;  /* 0x0000000a000a7308 */ /* 0x000e240000002000 */
[----:B0-----:R-:W-:-:S04]  /*8710*/  FADD.FTZ R13, R10, UR32 ;  /* 0x000000200a0d7e21 */ /* 0x001fc80008010000 */
[----:B------:R-:W-:-:S15]  /*8720*/  FMUL.FTZ R13, R13, 1 ;  /* 0x3f8000000d0d7820 */ /* 0x000fde0000410000 */
[----:B------:R-:W-:-:S15]  /*8730*/  NOP ;  /* 0x0000000000007918 */ /* 0x000fde0000000000 */
[----:B------:R-:W-:-:S15]  /*8740*/  NOP ;  /* 0x0000000000007918 */ /* 0x000fde0000000000 */
[----:B------:R-:W-:-:S05]  /*8750*/  NOP ;  /* 0x0000000000007918 */ /* 0x000fca0000000000 */
[----:B------:R-:W0:-:S15]  /*8760*/  F2F.F64.F32 R50, R13 ;  /* 0x0000000d00327310 */ /* 0x000e1e0000201800 */
[----:B------:R-:W-:-:S15]  /*8770*/  NOP ;  /* 0x0000000000007918 */ /* 0x000fde0000000000 */
[----:B------:R-:W-:-:S15]  /*8780*/  NOP ;  /* 0x0000000000007918 */ /* 0x000fde0000000000 */
[----:B------:R-:W-:-:S15]  /*8790*/  NOP ;  /* 0x0000000000007918 */ /* 0x000fde0000000000 */
[----:B------:R-:W-:-:S04]  /*87a0*/  NOP ;  /* 0x0000000000007918 */ /* 0x000fc80000000000 */
[----:B------:R-:W-:Y:S01]  /*87b0*/  DMUL R52, R38, UR14 ;  /* 0x0000000e26347c28 */ /* 0x000fe20008000000 */
[----:B0-----:R-:W0:-:S15]  /*87c0*/  MUFU.RCP64H R33, R51 ;  /* 0x0000003300217308 */ /* 0x001e1e0000001800 */
[----:B------:R-:W-:-:S15]  /*87d0*/  NOP ;  /* 0x0000000000007918 */ /* 0x000fde0000000000 */
[----:B------:R-:W-:-:S15]  /*87e0*/  NOP ;  /* 0x0000000000007918 */ /* 0x000fde0000000000 */
[----:B------:R-:W-:-:S15]  /*87f0*/  NOP ;  /* 0x0000000000007918 */ /* 0x000fde0000000000 */
[----:B------:R-:W-:-:S03]  /*8800*/  NOP ;  /* 0x0000000000007918 */ /* 0x000fc60000000000 */
        /* <DEDUP_REMOVED lines=49> */
.L_x_459:
[----:B------:R-:W-:Y:S05]  /*8b20*/  BSYNC.RECONVERGENT B2 ;  /* 0x0000000000027941 */ /* 0x000fea0003800200 */
.L_x_458:
        /* <DEDUP_REMOVED lines=25> */
.L_x_457:
[----:B------:R-:W-:Y:S05]  /*8cc0*/  BSYNC.RECONVERGENT B1 ;  /* 0x0000000000017941 */ /* 0x000fea0003800200 */
.L_x_456:
        /* <DEDUP_REMOVED lines=49> */
.L_x_461:
[----:B------:R-:W-:Y:S05]  /*8fe0*/  BSYNC.RECONVERGENT B1 ;  /* 0x0000000000017941 */ /* 0x000fea0003800200 */
.L_x_460:
        /* <DEDUP_REMOVED lines=97> */
.L_x_465:
[----:B------:R-:W-:Y:S05]  /*9600*/  BSYNC.RECONVERGENT B2 ;  /* 0x0000000000027941 */ /* 0x000fea0003800200 */
.L_x_464:
        /* <DEDUP_REMOVED lines=25> */
.L_x_463:
[----:B------:R-:W-:Y:S05]  /*97a0*/  BSYNC.RECONVERGENT B1 ;  /* 0x0000000000017941 */ /* 0x000fea0003800200 */
.L_x_462:
        /* <DEDUP_REMOVED lines=49> */
.L_x_467:
[----:B------:R-:W-:Y:S05]  /*9ac0*/  BSYNC.RECONVERGENT B1 ;  /* 0x0000000000017941 */ /* 0x000fea0003800200 */
.L_x_466:
        /* <DEDUP_REMOVED lines=47> */
[----:B------:R-:W4:Y:S02]  /*9dc0*/  DFMA R52, R58, UR18, R52 ;  /* 0x000000123a347c2b */ /* 0x000f240008000034 */
[----:B----4-:R-:W-:Y:S01]  /*9dd0*/  FSETP.GEU.AND P2, PT, |R53|, 6.5827683646048100446e-37, PT ;  /* 0x036000003500780b */ /* 0x010fe20003f4e200 */
        /* <DEDUP_REMOVED lines=42> */
[----:B------:R-:W-:-:S04]  /*a080*/  IMAD.MOV.U32 R3, RZ, RZ, R53 ;  /* 0x000000ffff037224 */ /* 0x000fc800078e0035 */
[----:B------:R-:W-:Y:S01]  /*a090*/  FSETP.GT.AND P1, PT, |R2|, 1.469367938527859385e-39, PT ;  /* 0x001000000200780b */ /* 0x000fe20003f24200 */
[----:B------:R-:W-:-:S12]  /*a0a0*/  IMAD.MOV.U32 R2, RZ, RZ, R52 ;  /* 0x000000ffff027224 */ /* 0x000fd800078e0034 */
[----:B------:R-:W-:Y:S05]  /*a0b0*/  @P1 BRA P2, `(.L_x_471) ;  /* 0x0000000000081947 */ /* 0x000fea0001000000 */
[----:B------:R-:W-:-:S07]  /*a0c0*/  MOV R60, 0xa0e0 ;  /* 0x0000a0e0003c7802 */ /* 0x000fce0000000f00 */
[----:B-123--:R-:W-:Y:S05]  /*a0d0*/  CALL.REL.NOINC `($__internal_3_$__cuda_sm20_div_rn_f64_full) ;  /* 0x0000003c00207944 */ /* 0x00efea0003c00000 */
.L_x_471:
[----:B------:R-:W-:Y:S05]  /*a0e0*/  BSYNC.RECONVERGENT B2 ;  /* 0x0000000000027941 */ /* 0x000fea0003800200 */
.L_x_470:
        /* <DEDUP_REMOVED lines=25> */
.L_x_469:
[----:B------:R-:W-:Y:S05]  /*a280*/  BSYNC.RECONVERGENT B1 ;  /* 0x0000000000017941 */ /* 0x000fea0003800200 */
.L_x_468:
        /* <DEDUP_REMOVED lines=22> */
.L_x_473:
[----:B------:R-:W-:Y:S05]  /*a3f0*/  BSYNC.RECONVERGENT B0 ;  /* 0x0000000000007941 */ /* 0x000fea0003800200 */
.L_x_472:
[----:B------:R-:W-:Y:S04]  /*a400*/  BSSY.RECONVERGENT B0, `(.L_x_474) ;  /* 0x0000012000007945 */ /* 0x000fe80003800200 */
[----:B------:R-:W-:Y:S05]  /*a410*/  @P0 BRA `(.L_x_475) ;  /* 0x0000000000400947 */ /* 0x000fea0003800000 */
[----:B0-----:R-:W0:Y:S01]  /*a420*/  LDC.64 R8, c[0x0][0x390] ;  /* 0x0000e400ff087b82 */ /* 0x001e220000000a00 */
[----:B------:R-:W-:Y:S01]  /*a430*/  IMAD.IADD R13, R11, 0x1, R24 ;  /* 0x000000010b0d7824 */ /* 0x000fe200078e0218 */
[----:B------:R-:W-:-:S04]  /*a440*/  LEA R22, P0, R23, UR34, 0x3 ;  /* 0x0000002217167c11 */ /* 0x000fc8000f8018ff */
[----:B------:R-:W-:Y:S02]  /*a450*/  LEA.HI.X R23, R23, UR35, R20, 0x3, P0 ;  /* 0x0000002317177c11 */ /* 0x000fe400080f1c14 */
        /* <DEDUP_REMOVED lines=10> */
[----:B--2---:R0:W-:Y:S04]  /*a500*/  STG.E.64 desc[UR12][R32.64], R34 ;  /* 0x0000002220007986 */ /* 0x0041e8000c101b0c */
[----:B------:R0:W-:Y:S02]  /*a510*/  STG.E.64 desc[UR12][R22.64], R34 ;  /* 0x0000002216007986 */ /* 0x0001e4000c101b0c */
.L_x_475:
[----:B------:R-:W-:Y:S05]  /*a520*/  BSYNC.RECONVERGENT B0 ;  /* 0x0000000000007941 */ /* 0x000fea0003800200 */
.L_x_474:
[----:B------:R-:W-:Y:S04]  /*a530*/  BSSY.RECONVERGENT B0, `(.L_x_476) ;  /* 0x0000010000007945 */ /* 0x000fe80003800200 */
[----:B------:R-:W-:Y:S05]  /*a540*/  @P1 BRA `(.L_x_477) ;  /* 0x0000000000381947 */ /* 0x000fea0003800000 */
[C---:B0-----:R-:W-:Y:S01]  /*a550*/  IMAD.SHL.U32 R8, R21.reuse, 0x8, RZ ;  /* 0x0000000815087824 */ /* 0x041fe200078e00ff */
[----:B------:R-:W-:-:S04]  /*a560*/  SHF.L.U64.HI R18, R21, 0x3, R18 ;  /* 0x0000000315127819 */ /* 0x000fc80000010212 */
[C---:B------:R-:W-:Y:S02]  /*a570*/  IADD3 R16, P1, PT, R8.reuse, UR4, RZ ;  /* 0x0000000408107c10 */ /* 0x040fe4000ff3e0ff */
        /* <DEDUP_REMOVED lines=11> */
.L_x_477:
[----:B------:R-:W-:Y:S05]  /*a630*/  BSYNC.RECONVERGENT B0 ;  /* 0x0000000000007941 */ /* 0x000fea0003800200 */
.L_x_476:
        /* <DEDUP_REMOVED lines=16> */
.L_x_479:
[----:B------:R-:W-:Y:S05]  /*a740*/  BSYNC.RECONVERGENT B0 ;  /* 0x0000000000007941 */ /* 0x000fea0003800200 */
.L_x_478:
[----:B------:R-:W-:-:S05]  /*a750*/  IMAD R24, R12, 0x4, R24 ;  /* 0x000000040c187824 */ /* 0x000fca00078e0218 */
[----:B------:R-:W-:Y:S02]  /*a760*/  ISETP.GE.U32.AND P0, PT, R24, UR24, PT ;  /* 0x0000001818007c0c */ /* 0x000fe4000bf06070 */
[----:B------:R-:W-:-:S04]  /*a770*/  SHF.R.S32.HI R0, RZ, 0x1f, R24 ;  /* 0x0000001fff007819 */ /* 0x000fc80000011418 */
[----:B------:R-:W-:-:S13]  /*a780*/  ISETP.GE.U32.AND.EX P0, PT, R0, UR25, PT, P0 ;  /* 0x0000001900007c0c */ /* 0x000fda000bf06100 */
[----:B------:R-:W-:Y:S05]  /*a790*/  @!P0 BRA `(.L_x_480) ;  /* 0xffffffc800908947 */ /* 0x000fea000383ffff */
[----:B------:R-:W-:Y:S05]  /*a7a0*/  BRA `(.L_x_409) ;  /* 0x0000003400387947 */ /* 0x000fea0003800000 */
.L_x_443:
[----:B------:R-:W-:Y:S01]  /*a7b0*/  IMAD.MOV.U32 R0, RZ, RZ, RZ ;  /* 0x000000ffff007224 */ /* 0x000fe200078e00ff */
[----:B------:R-:W0:Y:S01]  /*a7c0*/  LDCU UR26, c[0x0][0x3b8] ;  /* 0x00007700ff1a77ac */ /* 0x000e220008000800 */
[----:B------:R-:W1:Y:S01]  /*a7d0*/  LDCU UR27, c[0x0][0x3b0] ;  /* 0x00007600ff1b77ac */ /* 0x000e620008000800 */
[----:B------:R-:W2:Y:S01]  /*a7e0*/  LDCU.64 UR28, c[0x0][0x3c0] ;  /* 0x00007800ff1c77ac */ /* 0x000ea20008000a00 */
[----:B------:R-:W3:Y:S01]  /*a7f0*/  LDCU.64 UR8, c[0x0][0x380] ;  /* 0x00007000ff0877ac */ /* 0x000ee20008000a00 */
[----:B------:R-:W4:Y:S01]  /*a800*/  LDCU.64 UR10, c[0x0][0x3a0] ;  /* 0x00007400ff0a77ac */ /* 0x000f220008000a00 */
[----:B------:R-:W0:Y:S02]  /*a810*/  LDCU.128 UR4, c[0x0][0x390] ;  /* 0x00007200ff0477ac */ /* 0x000e240008000c00 */
.L_x_515:
[----:B------:R-:W-:Y:S01]  /*a820*/  IMAD.IADD R3, R11, 0x1, R0 ;  /* 0x000000010b037824 */ /* 0x000fe200078e0200 */
[----:B-1----:R-:W1:Y:S01]  /*a830*/  LDC.64 R50, c[0x0][0x398] ;  /* 0x0000e600ff327b82 */ /* 0x002e620000000a00 */
[----:B------:R-:W-:Y:S02]  /*a840*/  CS2R R30, SRZ ;  /* 0x00000000001e7805 */ /* 0x000fe4000001ff00 */
[----:B------:R-:W-:Y:S01]  /*a850*/  CS2R R42, SRZ ;  /* 0x00000000002a7805 */ /* 0x000fe2000001ff00 */
[--C-:B------:R-:W-:Y:S01]  /*a860*/  IMAD.IADD R7, R12, 0x1, R3.reuse ;  /* 0x000000010c077824 */ /* 0x100fe200078e0203 */
[----:B--2---:R-:W-:Y:S02]  /*a870*/  ISETP.GE.U32.AND P1, PT, R3, UR28, PT ;  /* 0x0000001c03007c0c */ /* 0x004fe4000bf26070 */
[----:B------:R-:W-:Y:S02]  /*a880*/  CS2R R36, SRZ ;  /* 0x0000000000247805 */ /* 0x000fe4000001ff00 */
[----:B------:R-:W-:-:S02]  /*a890*/  SHF.R.S32.HI R2, RZ, 0x1f, R3 ;  /* 0x0000001fff027819 */ /* 0x000fc40000011403 */
[----:B------:R-:W-:Y:S02]  /*a8a0*/  CS2R R52, SRZ ;  /* 0x0000000000347805 */ /* 0x000fe4000001ff00 */
[----:B------:R-:W-:Y:S01]  /*a8b0*/  ISETP.GE.U32.AND P0, PT, R7, UR28, PT ;  /* 0x0000001c07007c0c */ /* 0x000fe2000bf06070 */
[--C-:B------:R-:W-:Y:S01]  /*a8c0*/  IMAD.IADD R5, R12, 0x1, R7.reuse ;  /* 0x000000010c057824 */ /* 0x100fe200078e0207 */
[----:B------:R-:W-:Y:S01]  /*a8d0*/  SHF.R.S32.HI R6, RZ, 0x1f, R7 ;  /* 0x0000001fff067819 */ /* 0x000fe20000011407 */
[----:B------:R-:W2:Y:S01]  /*a8e0*/  LDC.64 R8, c[0x0][0x380] ;  /* 0x0000e000ff087b82 */ /* 0x000ea20000000a00 */
[----:B------:R-:W-:Y:S02]  /*a8f0*/  ISETP.GE.U32.AND.EX P1, PT, R2, UR29, PT, P1 ;  /* 0x0000001d02007c0c */ /* 0x000fe4000bf26110 */
[----:B------:R-:W-:Y:S02]  /*a900*/  ISETP.GE.U32.AND.EX P0, PT, R6, UR29, PT, P0 ;  /* 0x0000001d06007c0c */ /* 0x000fe4000bf06100 */
[----:B------:R-:W-:-:S02]  /*a910*/  ISETP.GE.U32.AND P2, PT, R5, UR28, PT ;  /* 0x0000001c05007c0c */ /* 0x000fc4000bf46070 */
[----:B------:R-:W-:Y:S01]  /*a920*/  SHF.R.S32.HI R4, RZ, 0x1f, R5 ;  /* 0x0000001fff047819 */ /* 0x000fe20000011405 */
[----:B---3--:R-:W3:Y:S03]  /*a930*/  LDC.64 R48, c[0x0][0x390] ;  /* 0x0000e400ff307b82 */ /* 0x008ee60000000a00 */
[----:B------:R-:W-:-:S05]  /*a940*/  ISETP.GE.U32.AND.EX P2, PT, R4, UR29, PT, P2 ;  /* 0x0000001d04007c0c */ /* 0x000fca000bf46120 */
[----:B----4-:R-:W4:Y:S08]  /*a950*/  @!P0 LDC.64 R18, c[0x0][0x3a0] ;  /* 0x0000e800ff128b82 */ /* 0x010f300000000a00 */
[----:B------:R-:W0:Y:S01]  /*a960*/  @!P1 LDC.64 R16, c[0x0][0x3a0] ;  /* 0x0000e800ff109b82 */ /* 0x000e220000000a00 */
[----:B-1----:R-:W-:Y:S01]  /*a970*/  IMAD.WIDE R22, R3, 0x8, R50 ;  /* 0x0000000803167825 */ /* 0x002fe200078e0232 */
[----:B------:R-:W-:-:S03]  /*a980*/  CS2R R34, SRZ ;  /* 0x0000000000227805 */ /* 0x000fc6000001ff00 */
[----:B--2---:R-:W-:Y:S01]  /*a990*/  IMAD.WIDE R46, R5, 0x8, R8 ;  /* 0x00000008052e7825 */ /* 0x004fe200078e0208 */
[----:B------:R-:W-:Y:S02]  /*a9a0*/  CS2R R40, SRZ ;  /* 0x0000000000287805 */ /* 0x000fe4000001ff00 */
[----:B------:R-:W-:Y:S01]  /*a9b0*/  CS2R R38, SRZ ;  /* 0x0000000000267805 */ /* 0x000fe2000001ff00 */
[----:B---3--:R-:W-:-:S03]  /*a9c0*/  IMAD.WIDE R20, R3, 0x8, R48 ;  /* 0x0000000803147825 */ /* 0x008fc600078e0230 */
[----:B------:R-:W5:Y:S01]  /*a9d0*/  @!P1 LDG.E.64 R40, desc[UR12][R22.64] ;  /* 0x0000000c16289981 */ /* 0x000f62000c1e1b00 */
[C---:B----4-:R-:W-:Y:S01]  /*a9e0*/  @!P0 LEA R18, P3, R7.reuse, R18, 0x3 ;  /* 0x0000001207128211 */ /* 0x050fe200078618ff */
[C---:B------:R-:W-:Y:S02]  /*a9f0*/  IMAD.WIDE R44, R12.reuse, 0x8, R22 ;  /* 0x000000080c2c7825 */ /* 0x040fe400078e0216 */
[----:B------:R-:W5:Y:S01]  /*aa00*/  @!P1 LDG.E.64 R42, desc[UR12][R20.64] ;  /* 0x0000000c142a9981 */ /* 0x000f62000c1e1b00 */
[----:B------:R-:W-:Y:S01]  /*aa10*/  @!P0 LEA.HI.X R19, R7, R19, R6, 0x3, P3 ;  /* 0x0000001307138211 */ /* 0x000fe200018f1c06 */
[----:B------:R-:W-:Y:S01]  /*aa20*/  IMAD.WIDE R24, R12, 0x8, R20 ;  /* 0x000000080c187825 */ /* 0x000fe200078e0214 */
[----:B------:R-:W1:Y:S01]  /*aa30*/  @!P2 LDC.64 R6, c[0x0][0x3a0] ;  /* 0x0000e800ff06ab82 */ /* 0x000e620000000a00 */
[----:B------:R-:W5:Y:S01]  /*aa40*/  @!P0 LDG.E.64 R34, desc[UR12][R44.64] ;  /* 0x0000000c2c228981 */ /* 0x000f62000c1e1b00 */
[----:B0-----:R-:W-:-:S03]  /*aa50*/  @!P1 LEA R16, P3, R3, R16, 0x3 ;  /* 0x0000001003109211 */ /* 0x001fc600078618ff */
[----:B------:R-:W5:Y:S01]  /*aa60*/  @!P0 LDG.E.64.CONSTANT R30, desc[UR12][R18.64] ;  /* 0x0000000c121e8981 */ /* 0x000f62000c1e9b00 */
[----:B------:R-:W-:Y:S02]  /*aa70*/  @!P1 LEA.HI.X R17, R3, R17, R2, 0x3, P3 ;  /* 0x0000001103119211 */ /* 0x000fe400018f1c02 */
[----:B------:R-:W-:Y:S02]  /*aa80*/  CS2R R28, SRZ ;  /* 0x00000000001c7805 */ /* 0x000fe4000001ff00 */
[----:B------:R-:W-:Y:S01]  /*aa90*/  CS2R R26, SRZ ;  /* 0x00000000001a7805 */ /* 0x000fe2000001ff00 */
[----:B------:R-:W5:Y:S04]  /*aaa0*/  @!P0 LDG.E.64 R36, desc[UR12][R24.64] ;  /* 0x0000000c18248981 */ /* 0x000f68000c1e1b00 */
[----:B------:R1:W2:Y:S02]  /*aab0*/  @!P1 LDG.E.64.CONSTANT R52, desc[UR12][R16.64] ;  /* 0x0000000c10349981 */ /* 0x0002a4000c1e9b00 */
[----:B-1----:R-:W-:-:S04]  /*aac0*/  @!P2 LEA R16, P3, R5, R6, 0x3 ;  /* 0x000000060510a211 */ /* 0x002fc800078618ff */
[----:B------:R-:W-:Y:S02]  /*aad0*/  @!P2 LEA.HI.X R17, R5, R7, R4, 0x3, P3 ;  /* 0x000000070511a211 */ /* 0x000fe400018f1c04 */
[----:B------:R-:W0:Y:S01]  /*aae0*/  MUFU.RCP64H R7, R15 ;  /* 0x0000000f00077308 */ /* 0x000e220000001800 */
[----:B------:R-:W-:Y:S02]  /*aaf0*/  IMAD.MOV.U32 R6, RZ, RZ, 0x1 ;  /* 0x00000001ff067424 */ /* 0x000fe400078e00ff */
[----:B------:R-:W-:-:S05]  /*ab00*/  IMAD.WIDE R18, R3, 0x8, R8 ;  /* 0x0000000803127825 */ /* 0x000fca00078e0208 */
[----:B------:R1:W5:Y:S01]  /*ab10*/  @!P1 LDG.E.64 R38, desc[UR12][R18.64] ;  /* 0x0000000c12269981 */ /* 0x000362000c1e1b00 */
[----:B0-----:R-:W0:Y:S01]  /*ab20*/  DFMA R8, -R14, R6, 1 ;  /* 0x3ff000000e08742b */ /* 0x001e220000000106 */
[----:B------:R-:W-:Y:S02]  /*ab30*/  CS2R R24, SRZ ;  /* 0x0000000000187805 */ /* 0x000fe4000001ff00 */
[----:B------:R-:W-:Y:S01]  /*ab40*/  CS2R R22, SRZ ;  /* 0x0000000000167805 */ /* 0x000fe2000001ff00 */
[----:B------:R-:W-:Y:S01]  /*ab50*/  IMAD.WIDE R48, R5, 0x8, R48 ;  /* 0x0000000805307825 */ /* 0x000fe200078e0230 */
[----:B------:R-:W-:-:S03]  /*ab60*/  CS2R R32, SRZ ;  /* 0x0000000000207805 */ /* 0x000fc6000001ff00 */
[----:B------:R-:W-:Y:S01]  /*ab70*/  IMAD.WIDE R50, R5, 0x8, R50 ;  /* 0x0000000805327825 */ /* 0x000fe200078e0232 */
[----:B------:R-:W-:Y:S01]  /*ab80*/  BSSY.RECONVERGENT B0, `(.L_x_481) ;  /* 0x0000041000007945 */ /* 0x000fe20003800200 */
[----:B------:R-:W5:Y:S02]  /*ab90*/  @!P2 LDG.E.64 R28, desc[UR12][R48.64] ;  /* 0x0000000c301ca981 */ /* 0x000f64000c1e1b00 */
[----:B------:R-:W-:Y:S02]  /*aba0*/  IMAD.WIDE R20, R12, 0x8, R18 ;  /* 0x000000080c147825 */ /* 0x000fe400078e0212 */
[----:B------:R-:W5:Y:S01]  /*abb0*/  @!P2 LDG.E.64 R26, desc[UR12][R50.64] ;  /* 0x0000000c321aa981 */ /* 0x000f62000c1e1b00 */
[----:B-1----:R-:W-:-:S03]  /*abc0*/  CS2R R18, SRZ ;  /* 0x0000000000127805 */ /* 0x002fc6000001ff00 */
[----:B------:R-:W5:Y:S04]  /*abd0*/  @!P2 LDG.E.64 R24, desc[UR12][R46.64] ;  /* 0x0000000c2e18a981 */ /* 0x000f68000c1e1b00 */
[----:B------:R1:W5:Y:S04]  /*abe0*/  @!P2 LDG.E.64.CONSTANT R22, desc[UR12][R16.64] ;  /* 0x0000000c1016a981 */ /* 0x000368000c1e9b00 */
[----:B------:R3:W5:Y:S01]  /*abf0*/  @!P0 LDG.E.64 R32, desc[UR12][R20.64] ;  /* 0x0000000c14208981 */ /* 0x000762000c1e1b00 */
[----:B-1----:R-:W-:Y:S02]  /*ac00*/  CS2R R16, SRZ ;  /* 0x0000000000107805 */ /* 0x002fe4000001ff00 */
[----:B---3--:R-:W-:-:S15]  /*ac10*/  CS2R R20, SRZ ;  /* 0x0000000000147805 */ /* 0x008fde000001ff00 */
        /* <DEDUP_REMOVED lines=17> */
[----:B0-----:R0:W1:Y:S02]  /*ad30*/  DFMA R44, R8, R6, R8 ;  /* 0x00000006082c722b */ /* 0x0010640000000008 */
[----:B0-----:R-:W-:-:S05]  /*ad40*/  IMAD.IADD R6, R12, 0x1, R5 ;  /* 0x000000010c067824 */ /* 0x001fca00078e0205 */
[----:B------:R-:W-:Y:S02]  /*ad50*/  ISETP.GE.U32.AND P1, PT, R6, UR28, PT ;  /* 0x0000001c06007c0c */ /* 0x000fe4000bf26070 */
[----:B------:R-:W-:-:S04]  /*ad60*/  SHF.R.S32.HI R7, RZ, 0x1f, R6 ;  /* 0x0000001fff077819 */ /* 0x000fc80000011406 */
[----:B------:R-:W-:Y:S02]  /*ad70*/  ISETP.GE.U32.AND.EX P1, PT, R7, UR29, PT, P1 ;  /* 0x0000001d07007c0c */ /* 0x000fe4000bf26110 */
[----:B--2---:R-:W-:-:S15]  /*ad80*/  FSETP.GEU.AND P3, PT, |R53|, 6.5827683646048100446e-37, PT ;  /* 0x036000003500780b */ /* 0x004fde0003f6e200 */
        /* <DEDUP_REMOVED lines=15> */
[----:B------:R-:W-:Y:S02]  /*ae80*/  FSETP.GT.AND P2, PT, |R8|, 1.469367938527859385e-39, PT ;  /* 0x001000000800780b */ /* 0x000fe40003f44200 */
[----:B------:R-:W-:Y:S01]  /*ae90*/  CS2R R8, SRZ ;  /* 0x0000000000087805 */ /* 0x000fe2000001ff00 */
[----:B------:R-:W-:Y:S10]  /*aea0*/  @P1 BRA `(.L_x_482) ;  /* 0x0000000000381947 */ /* 0x000ff40003800000 */
        /* <DEDUP_REMOVED lines=14> */
.L_x_482:
[----:B------:R-:W-:Y:S05]  /*af90*/  BSYNC.RECONVERGENT B0 ;  /* 0x0000000000007941 */ /* 0x000fea0003800200 */
.L_x_481:
[----:B------:R-:W-:Y:S04]  /*afa0*/  BSSY.RECONVERGENT B1, `(.L_x_483) ;  /* 0x0000006000017945 */ /* 0x000fe80003800200 */
[----:B------:R-:W-:Y:S05]  /*afb0*/  @P2 BRA P3, `(.L_x_484) ;  /* 0x0000000000102947 */ /* 0x000fea0001800000 */
[----:B------:R-:W-:Y:S01]  /*afc0*/  IMAD.MOV.U32 R50, RZ, RZ, R14 ;  /* 0x000000ffff327224 */ /* 0x000fe200078e000e */
[----:B------:R-:W-:Y:S01]  /*afd0*/  MOV R60, 0xb000 ;  /* 0x0000b000003c7802 */ /* 0x000fe20000000f00 */
[----:B------:R-:W-:-:S07]  /*afe0*/  IMAD.MOV.U32 R51, RZ, RZ, R15 ;  /* 0x000000ffff337224 */ /* 0x000fce00078e000f */
[----:B-----5:R-:W-:Y:S05]  /*aff0*/  CALL.REL.NOINC `($__internal_3_$__cuda_sm20_div_rn_f64_full) ;  /* 0x0000002c00587944 */ /* 0x020fea0003c00000 */
.L_x_484:
[----:B------:R-:W-:Y:S05]  /*b000*/  BSYNC.RECONVERGENT B1 ;  /* 0x0000000000017941 */ /* 0x000fea0003800200 */
.L_x_483:
        /* <DEDUP_REMOVED lines=96> */
.L_x_488:
[----:B------:R-:W-:Y:S05]  /*b610*/  BSYNC.RECONVERGENT B2 ;  /* 0x0000000000027941 */ /* 0x000fea0003800200 */
.L_x_487:
        /* <DEDUP_REMOVED lines=25> */
.L_x_486:
[----:B------:R-:W-:Y:S05]  /*b7b0*/  BSYNC.RECONVERGENT B1 ;  /* 0x0000000000017941 */ /* 0x000fea0003800200 */
.L_x_485:
        /* <DEDUP_REMOVED lines=49> */
.L_x_490:
[----:B------:R-:W-:Y:S05]  /*bad0*/  BSYNC.RECONVERGENT B1 ;  /* 0x0000000000017941 */ /* 0x000fea0003800200 */
.L_x_489:
        /* <DEDUP_REMOVED lines=96> */
.L_x_494:
[----:B------:R-:W-:Y:S05]  /*c0e0*/  BSYNC.RECONVERGENT B2 ;  /* 0x0000000000027941 */ /* 0x000fea0003800200 */
.L_x_493:
        /* <DEDUP_REMOVED lines=25> */
.L_x_492:
[----:B------:R-:W-:Y:S05]  /*c280*/  BSYNC.RECONVERGENT B1 ;  /* 0x0000000000017941 */ /* 0x000fea0003800200 */
.L_x_491:
        /* <DEDUP_REMOVED lines=49> */
.L_x_496:
[----:B------:R-:W-:Y:S05]  /*c5a0*/  BSYNC.RECONVERGENT B1 ;  /* 0x0000000000017941 */ /* 0x000fea0003800200 */
.L_x_495:
        /* <DEDUP_REMOVED lines=97> */
.L_x_500:
[----:B------:R-:W-:Y:S05]  /*cbc0*/  BSYNC.RECONVERGENT B2 ;  /* 0x0000000000027941 */ /* 0x000fea0003800200 */
.L_x_499:
        /* <DEDUP_REMOVED lines=25> */
.L_x_498:
[----:B------:R-:W-:Y:S05]  /*cd60*/  BSYNC.RECONVERGENT B1 ;  /* 0x0000000000017941 */ /* 0x000fea0003800200 */
.L_x_497:
        /* <DEDUP_REMOVED lines=49> */
.L_x_502:
[----:B------:R-:W-:Y:S05]  /*d080*/  BSYNC.RECONVERGENT B1 ;  /* 0x0000000000017941 */ /* 0x000fea0003800200 */
.L_x_501:
        /* <DEDUP_REMOVED lines=97> */
.L_x_506:
[----:B------:R-:W-:Y:S05]  /*d6a0*/  BSYNC.RECONVERGENT B2 ;  /* 0x0000000000027941 */ /* 0x000fea0003800200 */
.L_x_505:
        /* <DEDUP_REMOVED lines=25> */
.L_x_504:
[----:B------:R-:W-:Y:S05]  /*d840*/  BSYNC.RECONVERGENT B1 ;  /* 0x0000000000017941 */ /* 0x000fea0003800200 */
.L_x_503:
        /* <DEDUP_REMOVED lines=8> */
[----:B------:R-:W5:Y:S01]  /*d8d0*/  LDC.64 R2, c[0x0][0x390] ;  /* 0x0000e400ff027b82 */ /* 0x000f620000000a00 */
[----:B0-----:R-:W-:-:S07]  /*d8e0*/  IMAD.IADD R9, R11, 0x1, R0 ;  /* 0x000000010b097824 */ /* 0x001fce00078e0200 */
[----:B------:R-:W0:Y:S08]  /*d8f0*/  LDC.64 R4, c[0x0][0x398] ;  /* 0x0000e600ff047b82 */ /* 0x000e300000000a00 */
[----:B------:R-:W1:Y:S01]  /*d900*/  LDC.64 R6, c[0x0][0x380] ;  /* 0x0000e000ff067b82 */ /* 0x000e620000000a00 */
[----:B-----5:R-:W-:-:S05]  /*d910*/  IMAD.WIDE R2, R9, 0x8, R2 ;  /* 0x0000000809027825 */ /* 0x020fca00078e0202 */
[----:B------:R2:W-:Y:S01]  /*d920*/  STG.E.64 desc[UR12][R2.64], R42 ;  /* 0x0000002a02007986 */ /* 0x0005e2000c101b0c */
[----:B0-----:R-:W-:-:S05]  /*d930*/  IMAD.WIDE R4, R9, 0x8, R4 ;  /* 0x0000000809047825 */ /* 0x001fca00078e0204 */
[----:B------:R0:W-:Y:S01]  /*d940*/  STG.E.64 desc[UR12][R4.64], R40 ;  /* 0x0000002804007986 */ /* 0x0001e2000c101b0c */
[----:B-1----:R-:W-:-:S05]  /*d950*/  IMAD.WIDE R6, R9, 0x8, R6 ;  /* 0x0000000809067825 */ /* 0x002fca00078e0206 */
[----:B--2---:R0:W-:Y:S02]  /*d960*/  STG.E.64 desc[UR12][R6.64], R38 ;  /* 0x0000002606007986 */ /* 0x0041e4000c101b0c */
.L_x_508:
[----:B------:R-:W-:Y:S05]  /*d970*/  BSYNC.RECONVERGENT B0 ;  /* 0x0000000000007941 */ /* 0x000fea0003800200 */
.L_x_507:
[----:B------:R-:W-:Y:S04]  /*d980*/  BSSY.RECONVERGENT B0, `(.L_x_509) ;  /* 0x000000f000007945 */ /* 0x000fe80003800200 */
[----:B------:R-:W-:Y:S05]  /*d990*/  @P0 BRA `(.L_x_510) ;  /* 0x0000000000340947 */ /* 0x000fea0003800000 */
[----:B------:R-:W5:Y:S01]  /*d9a0*/  LDC.64 R2, c[0x0][0x390] ;  /* 0x0000e400ff027b82 */ /* 0x000f620000000a00 */
[----:B0-----:R-:W-:-:S07]  /*d9b0*/  IMAD.IADD R9, R11, 0x1, R0 ;  /* 0x000000010b097824 */ /* 0x001fce00078e0200 */
[----:B------:R-:W0:Y:S08]  /*d9c0*/  LDC.64 R4, c[0x0][0x398] ;  /* 0x0000e600ff047b82 */ /* 0x000e300000000a00 */
[----:B------:R-:W1:Y:S01]  /*d9d0*/  LDC.64 R6, c[0x0][0x380] ;  /* 0x0000e000ff067b82 */ /* 0x000e620000000a00 */
[----:B-----5:R-:W-:-:S04]  /*d9e0*/  IMAD.WIDE R2, R9, 0x8, R2 ;  /* 0x0000000809027825 */ /* 0x020fc800078e0202 */
[----:B------:R-:W-:-:S04]  /*d9f0*/  IMAD.WIDE R2, R12, 0x8, R2 ;  /* 0x000000080c027825 */ /* 0x000fc800078e0202 */
[C---:B0-----:R-:W-:Y:S01]  /*da00*/  IMAD.WIDE R4, R9.reuse, 0x8, R4 ;  /* 0x0000000809047825 */ /* 0x041fe200078e0204 */
[----:B------:R0:W-:Y:S03]  /*da10*/  STG.E.64 desc[UR12][R2.64], R36 ;  /* 0x0000002402007986 */ /* 0x0001e6000c101b0c */
[----:B-1----:R-:W-:-:S04]  /*da20*/  IMAD.WIDE R6, R9, 0x8, R6 ;  /* 0x0000000809067825 */ /* 0x002fc800078e0206 */
[----:B------:R-:W-:-:S04]  /*da30*/  IMAD.WIDE R4, R12, 0x8, R4 ;  /* 0x000000080c047825 */ /* 0x000fc800078e0204 */
[----:B------:R-:W-:Y:S01]  /*da40*/  IMAD.WIDE R6, R12, 0x8, R6 ;  /* 0x000000080c067825 */ /* 0x000fe200078e0206 */
[----:B------:R0:W-:Y:S04]  /*da50*/  STG.E.64 desc[UR12][R4.64], R34 ;  /* 0x0000002204007986 */ /* 0x0001e8000c101b0c */
[----:B--2---:R0:W-:Y:S02]  /*da60*/  STG.E.64 desc[UR12][R6.64], R32 ;  /* 0x0000002006007986 */ /* 0x0041e4000c101b0c */
.L_x_510:
[----:B------:R-:W-:Y:S05]  /*da70*/  BSYNC.RECONVERGENT B0 ;  /* 0x0000000000007941 */ /* 0x000fea0003800200 */
.L_x_509:
        /* <DEDUP_REMOVED lines=13> */
.L_x_512:
[----:B------:R-:W-:Y:S05]  /*db50*/  BSYNC.RECONVERGENT B0 ;  /* 0x0000000000007941 */ /* 0x000fea0003800200 */
.L_x_511:
[----:B------:R-:W-:Y:S04]  /*db60*/  BSSY.RECONVERGENT B0, `(.L_x_513) ;  /* 0x000000d000007945 */ /* 0x000fe80003800200 */
[----:B------:R-:W-:Y:S05]  /*db70*/  @P3 BRA `(.L_x_514) ;  /* 0x00000000002c3947 */ /* 0x000fea0003800000 */
[----:B0-----:R-:W0:Y:S01]  /*db80*/  LDC.64 R2, c[0x0][0x390] ;  /* 0x0000e400ff027b82 */ /* 0x001e220000000a00 */
[----:B------:R-:W-:-:S04]  /*db90*/  IADD3 R9, PT, PT, R12, R0, R11 ;  /* 0x000000000c097210 */ /* 0x000fc80007ffe00b */
[----:B------:R-:W-:-:S03]  /*dba0*/  IADD3 R9, PT, PT, R12, R9, R12 ;  /* 0x000000090c097210 */ /* 0x000fc60007ffe00c */
[----:B------:R-:W5:Y:S08]  /*dbb0*/  LDC.64 R4, c[0x0][0x398] ;  /* 0x0000e600ff047b82 */ /* 0x000f700000000a00 */
[----:B------:R-:W1:Y:S01]  /*dbc0*/  LDC.64 R6, c[0x0][0x380] ;  /* 0x0000e000ff067b82 */ /* 0x000e620000000a00 */
[----:B0-----:R-:W-:-:S05]  /*dbd0*/  IMAD.WIDE R2, R9, 0x8, R2 ;  /* 0x0000000809027825 */ /* 0x001fca00078e0202 */
[----:B------:R0:W-:Y:S01]  /*dbe0*/  STG.E.64 desc[UR12][R2.64], R20 ;  /* 0x0000001402007986 */ /* 0x0001e2000c101b0c */
[----:B-----5:R-:W-:-:S05]  /*dbf0*/  IMAD.WIDE R4, R9, 0x8, R4 ;  /* 0x0000000809047825 */ /* 0x020fca00078e0204 */
[----:B------:R0:W-:Y:S01]  /*dc00*/  STG.E.64 desc[UR12][R4.64], R18 ;  /* 0x0000001204007986 */ /* 0x0001e2000c101b0c */
[----:B-1----:R-:W-:-:S05]  /*dc10*/  IMAD.WIDE R6, R9, 0x8, R6 ;  /* 0x0000000809067825 */ /* 0x002fca00078e0206 */
[----:B----4-:R0:W-:Y:S02]  /*dc20*/  STG.E.64 desc[UR12][R6.64], R16 ;  /* 0x0000001006007986 */ /* 0x0101e4000c101b0c */
.L_x_514:
[----:B------:R-:W-:Y:S05]  /*dc30*/  BSYNC.RECONVERGENT B0 ;  /* 0x0000000000007941 */ /* 0x000fea0003800200 */
.L_x_513:
[----:B------:R-:W-:-:S05]  /*dc40*/  IMAD R0, R12, 0x4, R0 ;  /* 0x000000040c007824 */ /* 0x000fca00078e0200 */
[----:B------:R-:W-:Y:S02]  /*dc50*/  ISETP.GE.U32.AND P0, PT, R0, UR28, PT ;  /* 0x0000001c00007c0c */ /* 0x000fe4000bf06070 */
[----:B0-----:R-:W-:-:S04]  /*dc60*/  SHF.R.S32.HI R2, RZ, 0x1f, R0 ;  /* 0x0000001fff027819 */ /* 0x001fc80000011400 */
[----:B------:R-:W-:-:S13]  /*dc70*/  ISETP.GE.U32.AND.EX P0, PT, R2, UR29, PT, P0 ;  /* 0x0000001d02007c0c */ /* 0x000fda000bf06100 */
[----:B------:R-:W-:Y:S05]  /*dc80*/  @!P0 BRA `(.L_x_515) ;  /* 0xffffffc800e48947 */ /* 0x000fea000383ffff */
.L_x_409:
[----:B------:R-:W-:-:S04]  /*dc90*/  LOP3.LUT P0, RZ, R10, 0xff, RZ, 0xc0, !PT ;  /* 0x000000ff0aff7812 */ /* 0x000fc8000780c0ff */
[----:B------:R-:W-:-:S13]  /*dca0*/  PLOP3.LUT P0, PT, P0, PT, PT, 0x8, 0x80 ;  /* 0x000000000080781c */ /* 0x000fda000070e170 */
.L_x_369:
[----:B------:R-:W5:Y:S02]  /*dcb0*/  LDCU.64 UR4, c[0x0][0x388] ;  /* 0x00007100ff0477ac */ /* 0x000f640008000a00 */
[----:B-----5:R-:W-:-:S04]  /*dcc0*/  ISETP.NE.U32.AND P1, PT, RZ, UR4, PT ;  /* 0x00000004ff007c0c */ /* 0x020fc8000bf25070 */
[----:B------:R-:W-:-:S13]  /*dcd0*/  ISETP.NE.AND.EX P1, PT, RZ, UR5, PT, P1 ;  /* 0x00000005ff007c0c */ /* 0x000fda000bf25310 */
[----:B------:R-:W-:Y:S05]  /*dce0*/  @!P1 EXIT ;  /* 0x000000000000994d */ /* 0x000fea0003800000 */
[----:B------:R-:W-:Y:S06]  /*dcf0*/  BAR.SYNC.DEFER_BLOCKING 0x0 ;  /* 0x0000000000007b1d */ /* 0x000fec0000010000 */
[----:B------:R-:W-:Y:S05]  /*dd00*/  @P0 EXIT ;  /* 0x000000000000094d */ /* 0x000fea0003800000 */
[----:B0-----:R-:W0:Y:S01]  /*dd10*/  LDC.64 R2, c[0x0][0x388] ;  /* 0x0000e200ff027b82 */ /* 0x001e220000000a00 */
[----:B------:R-:W-:Y:S02]  /*dd20*/  IMAD.MOV.U32 R4, RZ, RZ, 0x0 ;  /* 0x00000000ff047424 */ /* 0x000fe400078e00ff */
[----:B------:R-:W-:-:S05]  /*dd30*/  IMAD.MOV.U32 R5, RZ, RZ, 0x7ff00000 ;  /* 0x7ff00000ff057424 */ /* 0x000fca00078e00ff */
[----:B0-----:R-:W-:Y:S01]  /*dd40*/  STG.E.64 desc[UR12][R2.64], R4 ;  /* 0x0000000402007986 */ /* 0x001fe2000c101b0c */
[----:B------:R-:W-:Y:S05]  /*dd50*/  EXIT ;  /* 0x000000000000794d */ /* 0x000fea0003800000 */
        .weak           $__internal_3_$__cuda_sm20_div_rn_f64_full
        .type           $__internal_3_$__cuda_sm20_div_rn_f64_full,@function
        .size           $__internal_3_$__cuda_sm20_div_rn_f64_full,(.L_x_851 - $__internal_3_$__cuda_sm20_div_rn_f64_full)
$__internal_3_$__cuda_sm20_div_rn_f64_full:
[----:B------:R-:W-:Y:S01]  /*dd60*/  FSETP.GEU.AND P3, PT, |R53|, 1.469367938527859385e-39, PT ;  /* 0x001000003500780b */ /* 0x000fe20003f6e200 */
[----:B------:R-:W-:Y:S01]  /*dd70*/  IMAD.MOV.U32 R58, RZ, RZ, 0x1ca00000 ;  /* 0x1ca00000ff3a7424 */ /* 0x000fe200078e00ff */
[C---:B------:R-:W-:Y:S01]  /*dd80*/  FSETP.GEU.AND P2, PT, |R51|.reuse, 1.469367938527859385e-39, PT ;  /* 0x001000003300780b */ /* 0x040fe20003f4e200 */
[----:B------:R-:W-:Y:S01]  /*dd90*/  IMAD.MOV.U32 R64, RZ, RZ, 0x1 ;  /* 0x00000001ff407424 */ /* 0x000fe200078e00ff */
[----:B------:R-:W-:Y:S01]  /*dda0*/  LOP3.LUT R48, R51, 0x800fffff, RZ, 0xc0, !PT ;  /* 0x800fffff33307812 */ /* 0x000fe200078ec0ff */
[----:B------:R-:W-:Y:S01]  /*ddb0*/  BSSY.RECONVERGENT B0, `(.L_x_516) ;  /* 0x0000078000007945 */ /* 0x000fe20003800200 */
[----:B------:R-:W-:Y:S02]  /*ddc0*/  LOP3.LUT R59, R53, 0x7ff00000, RZ, 0xc0, !PT ;  /* 0x7ff00000353b7812 */ /* 0x000fe400078ec0ff */
[----:B------:R-:W-:Y:S01]  /*ddd0*/  LOP3.LUT R49, R48, 0x3ff00000, RZ, 0xfc, !PT ;  /* 0x3ff0000030317812 */ /* 0x000fe200078efcff */
[----:B------:R-:W-:Y:S01]  /*dde0*/  IMAD.MOV.U32 R48, RZ, RZ, R50 ;  /* 0x000000ffff307224 */ /* 0x000fe200078e0032 */
[----:B------:R-:W-:-:S03]  /*ddf0*/  LOP3.LUT R62, R51, 0x7ff00000, RZ, 0xc0, !PT ;  /* 0x7ff00000333e7812 */ /* 0x000fc600078ec0ff */
[----:B------:R-:W-:Y:S01]  /*de00*/  @!P3 LOP3.LUT R54, R51, 0x7ff00000, RZ, 0xc0, !PT ;  /* 0x7ff000003336b812 */ /* 0x000fe200078ec0ff */
[----:B------:R-:W-:Y:S01]  /*de10*/  @!P3 IMAD.MOV.U32 R56, RZ, RZ, RZ ;  /* 0x000000ffff38b224 */ /* 0x000fe200078e00ff */
[----:B------:R-:W0:Y:S01]  /*de20*/  @!P2 DMUL R48, R50, 8.98846567431157953865e+307 ;  /* 0x7fe000003230a828 */ /* 0x000e220000000000 */
[C---:B------:R-:W-:Y:S01]  /*de30*/  ISETP.GE.U32.AND P5, PT, R59.reuse, R62, PT ;  /* 0x0000003e3b00720c */ /* 0x040fe20003fa6070 */
[----:B0-----:R-:W0:Y:S01]  /*de40*/  MUFU.RCP64H R65, R49 ;  /* 0x0000003100417308 */ /* 0x001e220000001800 */
[----:B------:R-:W-:Y:S01]  /*de50*/  @!P3 ISETP.GE.U32.AND P4, PT, R59, R54, PT ;  /* 0x000000363b00b20c */ /* 0x000fe20003f86070 */
[----:B------:R-:W-:Y:S01]  /*de60*/  IMAD.MOV.U32 R54, RZ, RZ, R52 ;  /* 0x000000ffff367224 */ /* 0x000fe200078e0034 */
[C---:B------:R-:W-:Y:S02]  /*de70*/  SEL R55, R58.reuse, 0x63400000, !P5 ;  /* 0x634000003a377807 */ /* 0x040fe40006800000 */
[----:B------:R-:W-:Y:S02]  /*de80*/  @!P3 SEL R13, R58, 0x63400000, !P4 ;  /* 0x634000003a0db807 */ /* 0x000fe40006000000 */
[----:B------:R-:W-:-:S02]  /*de90*/  LOP3.LUT R55, R55, 0x800fffff, R53, 0xf8, !PT ;  /* 0x800fffff37377812 */ /* 0x000fc400078ef835 */
[----:B------:R-:W-:Y:S02]  /*dea0*/  @!P3 LOP3.LUT R13, R13, 0x80000000, R53, 0xf8, !PT ;  /* 0x800000000d0db812 */ /* 0x000fe400078ef835 */
[----:B------:R-:W-:Y:S02]  /*deb0*/  @!P2 LOP3.LUT R62, R49, 0x7ff00000, RZ, 0xc0, !PT ;  /* 0x7ff00000313ea812 */ /* 0x000fe400078ec0ff */
[----:B------:R-:W-:Y:S01]  /*dec0*/  @!P3 LOP3.LUT R57, R13, 0x100000, RZ, 0xfc, !PT ;  /* 0x001000000d39b812 */ /* 0x000fe200078efcff */
[----:B------:R-:W-:-:S15]  /*ded0*/  IMAD.MOV.U32 R13, RZ, RZ, R59 ;  /* 0x000000ffff0d7224 */ /* 0x000fde00078e003b */
[----:B------:R-:W-:-:S15]  /*dee0*/  NOP ;  /* 0x0000000000007918 */ /* 0x000fde0000000000 */
[----:B------:R-:W-:-:S15]  /*def0*/  NOP ;  /* 0x0000000000007918 */ /* 0x000fde0000000000 */
[----:B------:R-:W-:-:S03]  /*df00*/  NOP ;  /* 0x0000000000007918 */ /* 0x000fc60000000000 */
[----:B------:R-:W1:Y:S02]  /*df10*/  @!P3 DFMA R54, R54, 2, -R56 ;  /* 0x400000003636b82b */ /* 0x000e640000000838 */
[----:B-1----:R-:W-:-:S15]  /*df20*/  @!P3 LOP3.LUT R13, R55, 0x7ff00000, RZ, 0xc0, !PT ;  /* 0x7ff00000370db812 */ /* 0x002fde00078ec0ff */
[----:B------:R-:W-:-:S15]  /*df30*/  NOP ;  /* 0x0000000000007918 */ /* 0x000fde0000000000 */
[----:B------:R-:W-:-:S15]  /*df40*/  NOP ;  /* 0x0000000000007918 */ /* 0x000fde0000000000 */
[----:B------:R-:W-:-:S15]  /*df50*/  NOP ;  /* 0x0000000000007918 */ /* 0x000fde0000000000 */
[----:B------:R-:W-:-:S02]  /*df60*/  NOP ;  /* 0x0000000000007918 */ /* 0x000fc40000000000 */
        /* <DEDUP_REMOVED lines=20> */
[----:B0-----:R0:W1:Y:S02]  /*e0b0*/  DFMA R68, R56, R68, R56 ;  /* 0x000000443844722b */ /* 0x0010640000000038 */
[----:B0-----:R-:W-:-:S05]  /*e0c0*/  VIADD R56, R13, 0xffffffff ;  /* 0xffffffff0d387836 */ /* 0x001fca0000000000 */
[----:B------:R-:W-:Y:S01]  /*e0d0*/  ISETP.GT.U32.AND P2, PT, R56, 0x7feffffe, PT ;  /* 0x7feffffe3800780c */ /* 0x000fe20003f44070 */
[----:B------:R-:W-:-:S05]  /*e0e0*/  VIADD R56, R62, 0xffffffff ;  /* 0xffffffff3e387836 */ /* 0x000fca0000000000 */
[----:B------:R-:W-:-:S15]  /*e0f0*/  ISETP.GT.U32.OR P2, PT, R56, 0x7feffffe, P2 ;  /* 0x7feffffe3800780c */ /* 0x000fde0001744470 */
[----:B------:R-:W-:-:S15]  /*e100*/  NOP ;  /* 0x0000000000007918 */ /* 0x000fde0000000000 */
[----:B------:R-:W-:-:S15]  /*e110*/  NOP ;  /* 0x0000000000007918 */ /* 0x000fde0000000000 */
[----:B------:R-:W-:-:S06]  /*e120*/  NOP ;  /* 0x0000000000007918 */ /* 0x000fcc0000000000 */
[----:B-1----:R-:W0:-:S15]  /*e130*/  DMUL R66, R68, R54 ;  /* 0x0000003644427228 */ /* 0x002e1e0000000000 */
        /* <DEDUP_REMOVED lines=13> */
[----:B------:R-:W-:Y:S01]  /*e210*/  ISETP.GE.U32.AND P2, PT, R59, R52, PT ;  /* 0x000000343b00720c */ /* 0x000fe20003f46070 */
[----:B------:R-:W-:Y:S01]  /*e220*/  IMAD.MOV.U32 R52, RZ, RZ, RZ ;  /* 0x000000ffff347224 */ /* 0x000fe200078e00ff */
[----:B------:R-:W-:Y:S02]  /*e230*/  VIMNMX R13, PT, PT, R13, 0x46a00000, PT ;  /* 0x46a000000d0d7848 */ /* 0x000fe40003fe0100 */
[----:B------:R-:W-:-:S05]  /*e240*/  SEL R58, R58, 0x63400000, !P2 ;  /* 0x634000003a3a7807 */ /* 0x000fca0005000000 */
[----:B------:R-:W-:-:S04]  /*e250*/  IMAD.IADD R13, R13, 0x1, -R58 ;  /* 0x000000010d0d7824 */ /* 0x000fc800078e0a3a */
        /* <DEDUP_REMOVED lines=24> */
.L_x_517:
[----:B------:R-:W0:Y:S02]  /*e3e0*/  DSETP.NAN.AND P2, PT, R52, R52, PT ;  /* 0x000000343400722a */ /* 0x000e240003f48000 */
[----:B0-----:R-:W-:Y:S05]  /*e3f0*/  @P2 BRA `(.L_x_519) ;  /* 0x0000000000442947 */ /* 0x001fea0003800000 */
[----:B------:R-:W0:Y:S02]  /*e400*/  DSETP.NAN.AND P2, PT, R50, R50, PT ;  /* 0x000000323200722a */ /* 0x000e240003f48000 */
[----:B0-----:R-:W-:Y:S05]  /*e410*/  @P2 BRA `(.L_x_520) ;  /* 0x0000000000302947 */ /* 0x001fea0003800000 */
[----:B------:R-:W-:Y:S01]  /*e420*/  ISETP.NE.AND P2, PT, R13, R62, PT ;  /* 0x0000003e0d00720c */ /* 0x000fe20003f45270 */
[----:B------:R-:W-:Y:S02]  /*e430*/  IMAD.MOV.U32 R58, RZ, RZ, 0x0 ;  /* 0x00000000ff3a7424 */ /* 0x000fe400078e00ff */
[----:B------:R-:W-:-:S10]  /*e440*/  IMAD.MOV.U32 R59, RZ, RZ, -0x80000 ;  /* 0xfff80000ff3b7424 */ /* 0x000fd400078e00ff */
        /* <DEDUP_REMOVED lines=9> */
.L_x_520:
[----:B------:R-:W-:Y:S01]  /*e4e0*/  LOP3.LUT R59, R51, 0x80000, RZ, 0xfc, !PT ;  /* 0x00080000333b7812 */ /* 0x000fe200078efcff */
[----:B------:R-:W-:Y:S01]  /*e4f0*/  IMAD.MOV.U32 R58, RZ, RZ, R50 ;  /* 0x000000ffff3a7224 */ /* 0x000fe200078e0032 */
[----:B------:R-:W-:Y:S06]  /*e500*/  BRA `(.L_x_518) ;  /* 0x0000000000087947 */ /* 0x000fec0003800000 */
.L_x_519:
[----:B------:R-:W-:Y:S01]  /*e510*/  LOP3.LUT R59, R53, 0x80000, RZ, 0xfc, !PT ;  /* 0x00080000353b7812 */ /* 0x000fe200078efcff */
[----:B------:R-:W-:-:S07]  /*e520*/  IMAD.MOV.U32 R58, RZ, RZ, R52 ;  /* 0x000000ffff3a7224 */ /* 0x000fce00078e0034 */
.L_x_518:
[----:B------:R-:W-:Y:S05]  /*e530*/  BSYNC.RECONVERGENT B0 ;  /* 0x0000000000007941 */ /* 0x000fea0003800200 */
.L_x_516:
[----:B------:R-:W-:-:S04]  /*e540*/  IMAD.MOV.U32 R61, RZ, RZ, 0x0 ;  /* 0x00000000ff3d7424 */ /* 0x000fc800078e00ff */
[----:B------:R-:W-:Y:S05]  /*e550*/  RET.REL.NODEC R60 `(_Z27reversible_adam_cuda_kernelIdddEvPT_PT1_S1_S1_PKT0_fffffm10adamMode_tf) ;  /* 0xffffff183ca87950 */ /* 0x000fea0003c3ffff */
.L_x_521:
        /* <DEDUP_REMOVED lines=10> */
.L_x_851:


//--------------------- .text._Z27reversible_adam_cuda_kernelIfN3c104HalfEhEvPT_PT1_S3_S3_PKT0_fffffm10adamMode_tf --------------------------
	.section	.text._Z27reversible_adam_cuda_kernelIfN3c104HalfEhEvPT_PT1_S3_S3_PKT0_fffffm10adamMode_tf,"ax",@progbits
	.align	128
        .global         _Z27reversible_adam_cuda_kernelIfN3c104HalfEhEvPT_PT1_S3_S3_PKT0_fffffm10adamMode_tf
        .type           _Z27reversible_adam_cuda_kernelIfN3c104HalfEhEvPT_PT1_S3_S3_PKT0_fffffm10adamMode_tf,@function
        .size           _Z27reversible_adam_cuda_kernelIfN3c104HalfEhEvPT_PT1_S3_S3_PKT0_fffffm10adamMode_tf,(.L_x_872 - _Z27reversible_adam_cuda_kernelIfN3c104HalfEhEvPT_PT1_S3_S3_PKT0_fffffm10adamMode_tf)
        .other          _Z27reversible_adam_cuda_kernelIfN3c104HalfEhEvPT_PT1_S3_S3_PKT0_fffffm10adamMode_tf,@"STO_CUDA_ENTRY STV_DEFAULT"
_Z27reversible_adam_cuda_kernelIfN3c104HalfEhEvPT_PT1_S3_S3_PKT0_fffffm10adamMode_tf:
.text._Z27reversible_adam_cuda_kernelIfN3c104HalfEhEvPT_PT1_S3_S3_PKT0_fffffm10adamMode_tf:
        /* <DEDUP_REMOVED lines=21> */
[----:B------:R-:W0:Y:S01]  /*0150*/  LDCU UR4, c[0x0][0x3c8] ;  /* 0x00007900ff0477ac */ /* 0x000e220008000800 */
[----:B------:R-:W1:Y:S01]  /*0160*/  LDC.64 R4, c[0x0][0x3a8] ;  /* 0x0000ea00ff047b82 */ /* 0x000e620000000a00 */
[----:B------:R-:W-:Y:S01]  /*0170*/  PRMT R28, RZ, 0x7610, R28 ;  /* 0x00007610ff1c7816 */ /* 0x000fe2000000001c */
[----:B0-----:R-:W-:Y:S01]  /*0180*/  UISETP.NE.AND UP0, UPT, UR4, URZ, UPT ;  /* 0x000000ff0400728c */ /* 0x001fe2000bf05270 */
[----:B-1----:R-:W-:Y:S01]  /*0190*/  FADD.FTZ R3, -R4, 1 ;  /* 0x3f80000004037421 */ /* 0x002fe20000010100 */
[----:B------:R-:W-:-:S07]  /*01a0*/  FADD.FTZ R4, -R5, 1 ;  /* 0x3f80000005047421 */ /* 0x000fce0000010100 */
[----:B------:R-:W-:Y:S05]  /*01b0*/  BRA.U UP0, `(.L_x_523) ;  /* 0x0000001d00587547 */ /* 0x000fea000b800000 */
[----:B------:R-:W0:Y:S02]  /*01c0*/  LDCU.64 UR4, c[0x0][0x388] ;  /* 0x00007100ff0477ac */ /* 0x000e240008000a00 */
[----:B0-----:R-:W-:-:S04]  /*01d0*/  UISETP.NE.U32.AND UP0, UPT, UR4, URZ, UPT ;  /* 0x000000ff0400728c */ /* 0x001fc8000bf05070 */
[----:B------:R-:W-:-:S09]  /*01e0*/  UISETP.NE.AND.EX UP0, UPT, UR5, URZ, UPT, UP0 ;  /* 0x000000ff0500728c */ /* 0x000fd2000bf05300 */
[----:B------:R-:W-:Y:S05]  /*01f0*/  BRA.U !UP0, `(.L_x_524) ;  /* 0x0000001108307547 */ /* 0x000fea000b800000 */
[----:B------:R-:W-:Y:S01]  /*0200*/  IMAD.MOV.U32 R32, RZ, RZ, RZ ;  /* 0x000000ffff207224 */ /* 0x000fe200078e00ff */
[----:B------:R-:W0:Y:S01]  /*0210*/  LDCU UR7, c[0x0][0x3b0] ;  /* 0x00007600ff0777ac */ /* 0x000e220008000800 */
[----:B------:R-:W1:Y:S01]  /*0220*/  LDCU UR10, c[0x0][0x3cc] ;  /* 0x00007980ff0a77ac */ /* 0x000e620008000800 */
[----:B------:R-:W2:Y:S01]  /*0230*/  LDCU UR11, c[0x0][0x3b8] ;  /* 0x00007700ff0b77ac */ /* 0x000ea20008000800 */
[----:B------:R-:W3:Y:S01]  /*0240*/  LDCU UR6, c[0x0][0x3b4] ;  /* 0x00007680ff0677ac */ /* 0x000ee20008000800 */
[----:B------:R-:W4:Y:S01]  /*0250*/  LDCU.64 UR20, c[0x0][0x3a8] ;  /* 0x00007500ff1477ac */ /* 0x000f220008000a00 */
[----:B------:R-:W0:Y:S01]  /*0260*/  LDCU.64 UR16, c[0x0][0x3c0] ;  /* 0x00007800ff1077ac */ /* 0x000e220008000a00 */
[----:B------:R-:W0:Y:S01]  /*0270*/  LDCU.64 UR22, c[0x0][0x388] ;  /* 0x00007100ff1677ac */ /* 0x000e220008000a00 */
[----:B------:R-:W0:Y:S01]  /*0280*/  LDCU.64 UR4, c[0x0][0x380] ;  /* 0x00007000ff0477ac */ /* 0x000e220008000a00 */
[----:B------:R-:W0:Y:S01]  /*0290*/  LDCU.64 UR18, c[0x0][0x3a0] ;  /* 0x00007400ff1277ac */ /* 0x000e220008000a00 */
[----:B------:R-:W0:Y:S01]  /*02a0*/  LDCU.128 UR12, c[0x0][0x390] ;  /* 0x00007200ff0c77ac */ /* 0x000e220008000c00 */
[----:B------:R-:W0:Y:S02]  /*02b0*/  LDCU.128 UR24, c[0x0][0x380] ;  /* 0x00007000ff1877ac */ /* 0x000e240008000c00 */
.L_x_545:
[----:B------:R-:W-:Y:S01]  /*02c0*/  IMAD.IADD R31, R0, 0x1, R32 ;  /* 0x00000001001f7824 */ /* 0x000fe200078e0220 */
[----:B-12---:R-:W1:Y:S04]  /*02d0*/  LDC.64 R18, c[0x0][0x398] ;  /* 0x0000e600ff127b82 */ /* 0x006e680000000a00 */
[----:B0-----:R-:W-:Y:S02]  /*02e0*/  IADD3 R21, PT, PT, R2, R31, RZ ;  /* 0x0000001f02157210 */ /* 0x001fe40007ffe0ff */
[----:B0-----:R-:W-:Y:S02]  /*02f0*/  ISETP.GE.U32.AND P2, PT, R31, UR16, PT ;  /* 0x000000101f007c0c */ /* 0x001fe4000bf46070 */
[----:B------:R-:W-:Y:S02]  /*0300*/  SHF.R.S32.HI R6, RZ, 0x1f, R31 ;  /* 0x0000001fff067819 */ /* 0x000fe4000001141f */
[----:B------:R-:W-:-:S02]  /*0310*/  ISETP.GE.U32.AND P0, PT, R21, UR16, PT ;  /* 0x0000001015007c0c */ /* 0x000fc4000bf06070 */
[----:B-----5:R-:W-:Y:S02]  /*0320*/  SHF.R.S32.HI R10, RZ, 0x1f, R21 ;  /* 0x0000001fff0a7819 */ /* 0x020fe40000011415 */
[----:B------:R-:W-:Y:S02]  /*0330*/  ISETP.GE.U32.AND.EX P2, PT, R6, UR17, PT, P2 ;  /* 0x0000001106007c0c */ /* 0x000fe4000bf46120 */
[----:B------:R-:W-:-:S11]  /*0340*/  ISETP.GE.U32.AND.EX P0, PT, R10, UR17, PT, P0 ;  /* 0x000000110a007c0c */ /* 0x000fd6000bf06100 */
[----:B------:R-:W0:Y:S08]  /*0350*/  @!P2 LDC.64 R8, c[0x0][0x3a0] ;  /* 0x0000e800ff08ab82 */ /* 0x000e300000000a00 */
[----:B------:R-:W2:Y:S01]  /*0360*/  @!P0 LDC.64 R14, c[0x0][0x3a0] ;  /* 0x0000e800ff0e8b82 */ /* 0x000ea20000000a00 */
[----:B0-----:R-:W-:-:S04]  /*0370*/  @!P2 LEA R8, P1, R31, R8, 0x1 ;  /* 0x000000081f08a211 */ /* 0x001fc800078208ff */
[----:B------:R-:W-:-:S03]  /*0380*/  @!P2 LEA.HI.X R9, R31, R9, R6, 0x1, P1 ;  /* 0x000000091f09a211 */ /* 0x000fc600008f0c06 */
[----:B------:R-:W0:Y:S01]  /*0390*/  LDC.64 R6, c[0x0][0x390] ;  /* 0x0000e400ff067b82 */ /* 0x000e220000000a00 */
[C---:B--2---:R-:W-:Y:S02]  /*03a0*/  @!P0 LEA R14, P3, R21.reuse, R14, 0x1 ;  /* 0x0000000e150e8211 */ /* 0x044fe400078608ff */
[----:B------:R-:W-:Y:S01]  /*03b0*/  CS2R R24, SRZ ;  /* 0x0000000000187805 */ /* 0x000fe2000001ff00 */
[----:B------:R-:W2:Y:S01]  /*03c0*/  @!P2 LDG.E.U16.CONSTANT R5, desc[UR8][R8.64] ;  /* 0x000000080805a981 */ /* 0x000ea2000c1e9500 */
[----:B------:R-:W-:-:S03]  /*03d0*/  @!P0 LEA.HI.X R15, R21, R15, R10, 0x1, P3 ;  /* 0x0000000f150f8211 */ /* 0x000fc600018f0c0a */
[----:B------:R-:W3:Y:S02]  /*03e0*/  LDC.64 R10, c[0x0][0x380] ;  /* 0x0000e000ff0a7b82 */ /* 0x000ee40000000a00 */
[----:B------:R4:W2:Y:S01]  /*03f0*/  @!P0 LDG.E.U16.CONSTANT R20, desc[UR8][R14.64] ;  /* 0x000000080e148981 */ /* 0x0008a2000c1e9500 */
[----:B0-----:R-:W-:-:S04]  /*0400*/  IMAD.WIDE R6, R31, 0x4, R6 ;  /* 0x000000041f067825 */ /* 0x001fc800078e0206 */
[----:B---3--:R-:W-:-:S04]  /*0410*/  IMAD.WIDE R10, R31, 0x4, R10 ;  /* 0x000000041f0a7825 */ /* 0x008fc800078e020a */
[----:B----4-:R-:W-:-:S04]  /*0420*/  IMAD.WIDE R14, R2, 0x4, R6 ;  /* 0x00000004020e7825 */ /* 0x010fc800078e0206 */
[C---:B------:R-:W-:Y:S01]  /*0430*/  IMAD.WIDE R16, R2.reuse, 0x4, R10 ;  /* 0x0000000402107825 */ /* 0x040fe200078e020a */
[----:B------:R-:W5:Y:S04]  /*0440*/  @!P0 LDG.E R24, desc[UR8][R14.64] ;  /* 0x000000080e188981 */ /* 0x000f68000c1e1900 */
[----:B------:R-:W5:Y:S01]  /*0450*/  @!P0 LDG.E R25, desc[UR8][R16.64] ;  /* 0x0000000810198981 */ /* 0x000f62000c1e1900 */
[----:B------:R-:W-:Y:S02]  /*0460*/  IMAD.MOV.U32 R30, RZ, RZ, RZ ;  /* 0x000000ffff1e7224 */ /* 0x000fe400078e00ff */
[----:B-1----:R-:W-:Y:S01]  /*0470*/  IMAD.WIDE R12, R31, 0x4, R18 ;  /* 0x000000041f0c7825 */ /* 0x002fe200078e0212 */
[----:B------:R-:W-:-:S04]  /*0480*/  IADD3 R22, PT, PT, R2, R21, RZ ;  /* 0x0000001502167210 */ /* 0x000fc80007ffe0ff */
[----:B------:R0:W5:Y:S01]  /*0490*/  @!P2 LDG.E R30, desc[UR8][R12.64] ;  /* 0x000000080c1ea981 */ /* 0x000162000c1e1900 */
[----:B------:R-:W-:Y:S01]  /*04a0*/  IMAD.WIDE R8, R2, 0x4, R12 ;  /* 0x0000000402087825 */ /* 0x000fe200078e020c */
[----:B------:R-:W-:Y:S02]  /*04b0*/  ISETP.GE.U32.AND P1, PT, R22, UR16, PT ;  /* 0x0000001016007c0c */ /* 0x000fe4000bf26070 */
[----:B0-----:R-:W-:-:S04]  /*04c0*/  SHF.R.S32.HI R13, RZ, 0x1f, R22 ;  /* 0x0000001fff0d7819 */ /* 0x001fc80000011416 */
[----:B------:R-:W-:Y:S02]  /*04d0*/  ISETP.GE.U32.AND.EX P1, PT, R13, UR17, PT, P1 ;  /* 0x000000110d007c0c */ /* 0x000fe4000bf26110 */
[----:B------:R-:W-:Y:S01]  /*04e0*/  CS2R R26, SRZ ;  /* 0x00000000001a7805 */ /* 0x000fe2000001ff00 */
[----:B------:R-:W-:Y:S01]  /*04f0*/  IMAD.MOV.U32 R29, RZ, RZ, RZ ;  /* 0x000000ffff1d7224 */ /* 0x000fe200078e00ff */
[----:B------:R-:W-:Y:S01]  /*0500*/  BSSY.RECONVERGENT B0, `(.L_x_525) ;  /* 0x000001b000007945 */ /* 0x000fe20003800200 */
[----:B------:R-:W-:-:S03]  /*0510*/  IMAD.MOV.U32 R12, RZ, RZ, RZ ;  /* 0x000000ffff0c7224 */ /* 0x000fc600078e00ff */
[----:B------:R0:W5:Y:S04]  /*0520*/  @!P2 LDG.E R26, desc[UR8][R6.64] ;  /* 0x00000008061aa981 */ /* 0x000168000c1e1900 */
[----:B------:R1:W5:Y:S04]  /*0530*/  @!P2 LDG.E R27, desc[UR8][R10.64] ;  /* 0x000000080a1ba981 */ /* 0x000368000c1e1900 */
[----:B------:R3:W5:Y:S01]  /*0540*/  @!P0 LDG.E R29, desc[UR8][R8.64] ;  /* 0x00000008081d8981 */ /* 0x000762000c1e1900 */
[----:B0-----:R-:W-:Y:S02]  /*0550*/  HFMA2 R6, -RZ, RZ, 0, 0 ;  /* 0x00000000ff067431 */ /* 0x001fe400000001ff */
[----:B------:R-:W-:Y:S01]  /*0560*/  IMAD.IADD R7, R2, 0x1, R22 ;  /* 0x0000000102077824 */ /* 0x000fe200078e0216 */
[----:B-1----:R-:W-:-:S02]  /*0570*/  CS2R R10, SRZ ;  /* 0x00000000000a7805 */ /* 0x002fc4000001ff00 */
[----:B---3--:R-:W-:Y:S01]  /*0580*/  CS2R R8, SRZ ;  /* 0x0000000000087805 */ /* 0x008fe2000001ff00 */
[----:B--2---:R-:W-:Y:S02]  /*0590*/  @!P2 HADD2.F32 R12, -RZ, R5.H0_H0 ;  /* 0x20000005ff0ca230 */ /* 0x004fe40000004100 */
[----:B------:R-:W-:Y:S01]  /*05a0*/  @!P0 HADD2.F32 R11, -RZ, R20.H0_H0 ;  /* 0x20000014ff0b8230 */ /* 0x000fe20000004100 */
[----:B------:R-:W-:Y:S06]  /*05b0*/  @P1 BRA `(.L_x_526) ;  /* 0x00000000003c1947 */ /* 0x000fec0003800000 */
[C---:B------:R-:W-:Y:S01]  /*05c0*/  LEA R8, P2, R22.reuse, UR18, 0x1 ;  /* 0x0000001216087c11 */ /* 0x040fe2000f8408ff */
[C---:B------:R-:W-:Y:S01]  /*05d0*/  IMAD.SHL.U32 R20, R22.reuse, 0x4, RZ ;  /* 0x0000000416147824 */ /* 0x040fe200078e00ff */
[C-C-:B------:R-:W-:Y:S02]  /*05e0*/  SHF.L.U64.HI R5, R22.reuse, 0x2, R13.reuse ;  /* 0x0000000216057819 */ /* 0x140fe4000001020d */
[----:B------:R-:W-:Y:S02]  /*05f0*/  LEA.HI.X R9, R22, UR19, R13, 0x1, P2 ;  /* 0x0000001316097c11 */ /* 0x000fe400090f0c0d */
[C---:B------:R-:W-:Y:S02]  /*0600*/  IADD3 R34, P2, PT, R20.reuse, UR4, RZ ;  /* 0x0000000414227c10 */ /* 0x040fe4000ff5e0ff */
[C---:B------:R-:W-:Y:S01]  /*0610*/  IADD3 R22, P3, PT, R20.reuse, UR12, RZ ;  /* 0x0000000c14167c10 */ /* 0x040fe2000ff7e0ff */
[----:B------:R-:W2:Y:S01]  /*0620*/  LDG.E.U16.CONSTANT R6, desc[UR8][R8.64] ;  /* 0x0000000808067981 */ /* 0x000ea2000c1e9500 */
[----:B------:R-:W-:-:S02]  /*0630*/  IADD3 R20, P4, PT, R20, UR14, RZ ;  /* 0x0000000e14147c10 */ /* 0x000fc4000ff9e0ff */
[C---:B------:R-:W-:Y:S02]  /*0640*/  IADD3.X R35, PT, PT, R5.reuse, UR5, RZ, P2, !PT ;  /* 0x0000000505237c10 */ /* 0x040fe400097fe4ff */
[C---:B------:R-:W-:Y:S02]  /*0650*/  IADD3.X R23, PT, PT, R5.reuse, UR13, RZ, P3, !PT ;  /* 0x0000000d05177c10 */ /* 0x040fe40009ffe4ff */
[----:B------:R-:W-:Y:S01]  /*0660*/  IADD3.X R21, PT, PT, R5, UR15, RZ, P4, !PT ;  /* 0x0000000f05157c10 */ /* 0x000fe2000a7fe4ff */
[----:B------:R0:W5:Y:S04]  /*0670*/  LDG.E R8, desc[UR8][R34.64] ;  /* 0x0000000822087981 */ /* 0x000168000c1e1900 */
[----:B------:R0:W5:Y:S04]  /*0680*/  LDG.E R10, desc[UR8][R22.64] ;  /* 0x00000008160a7981 */ /* 0x000168000c1e1900 */
[----:B------:R0:W5:Y:S02]  /*0690*/  LDG.E R9, desc[UR8][R20.64] ;  /* 0x0000000814097981 */ /* 0x000164000c1e1900 */
[----:B0-2---:R-:W-:-:S07]  /*06a0*/  HADD2.F32 R6, -RZ, R6.H0_H0 ;  /* 0x20000006ff067230 */ /* 0x005fce0000004100 */
.L_x_526:
[----:B------:R-:W-:Y:S05]  /*06b0*/  BSYNC.RECONVERGENT B0 ;  /* 0x0000000000007941 */ /* 0x000fea0003800200 */
.L_x_525:
[----:B------:R-:W-:Y:S01]  /*06c0*/  ISETP.GE.U32.AND P2, PT, R7, UR16, PT ;  /* 0x0000001007007c0c */ /* 0x000fe2000bf46070 */
[----:B------:R-:W-:Y:S01]  /*06d0*/  BSSY.RECONVERGENT B0, `(.L_x_527) ;  /* 0x0000016000007945 */ /* 0x000fe20003800200 */
[----:B------:R-:W-:Y:S02]  /*06e0*/  SHF.R.S32.HI R5, RZ, 0x1f, R7 ;  /* 0x0000001fff057819 */ /* 0x000fe40000011407 */
[----:B------:R-:W-:Y:S01]  /*06f0*/  CS2R R34, SRZ ;  /* 0x0000000000227805 */ /* 0x000fe2000001ff00 */
[----:B------:R-:W-:Y:S01]  /*0700*/  IMAD.MOV.U32 R33, RZ, RZ, RZ ;  /* 0x000000ffff217224 */ /* 0x000fe200078e00ff */
[----:B------:R-:W-:Y:S02]  /*0710*/  MOV R36, RZ ;  /* 0x000000ff00247202 */ /* 0x000fe40000000f00 */
[----:B------:R-:W-:-:S13]  /*0720*/  ISETP.GE.U32.AND.EX P2, PT, R5, UR17, PT, P2 ;  /* 0x0000001105007c0c */ /* 0x000fda000bf46120 */
[----:B------:R-:W-:Y:S05]  /*0730*/  @P2 BRA `(.L_x_528) ;  /* 0x00000000003c2947 */ /* 0x000fea0003800000 */
[C---:B------:R-:W-:Y:S01]  /*0740*/  IMAD.SHL.U32 R22, R7.reuse, 0x4, RZ ;  /* 0x0000000407167824 */ /* 0x040fe200078e00ff */
[----:B------:R-:W-:-:S04]  /*0750*/  SHF.L.U64.HI R23, R7, 0x2, R5 ;  /* 0x0000000207177819 */ /* 0x000fc80000010205 */
[----:B------:R-:W-:-:S04]  /*0760*/  IADD3 R20, P3, PT, R22, UR4, RZ ;  /* 0x0000000416147c10 */ /* 0x000fc8000ff7e0ff */
[----:B------:R-:W-:-:S05]  /*0770*/  IADD3.X R21, PT, PT, R23, UR5, RZ, P3, !PT ;  /* 0x0000000517157c10 */ /* 0x000fca0009ffe4ff */
[----:B------:R0:W5:Y:S02]  /*0780*/  LDG.E R33, desc[UR8][R20.64] ;  /* 0x0000000814217981 */ /* 0x000164000c1e1900 */
[----:B0-----:R-:W-:-:S04]  /*0790*/  IADD3 R20, P3, PT, R22, UR12, RZ ;  /* 0x0000000c16147c10 */ /* 0x001fc8000ff7e0ff */
[----:B------:R-:W-:-:S05]  /*07a0*/  IADD3.X R21, PT, PT, R23, UR13, RZ, P3, !PT ;  /* 0x0000000d17157c10 */ /* 0x000fca0009ffe4ff */
[----:B------:R0:W5:Y:S02]  /*07b0*/  LDG.E R34, desc[UR8][R20.64] ;  /* 0x0000000814227981 */ /* 0x000164000c1e1900 */
[----:B0-----:R-:W-:-:S04]  /*07c0*/  LEA R20, P3, R7, UR18, 0x1 ;  /* 0x0000001207147c11 */ /* 0x001fc8000f8608ff */
[----:B------:R-:W-:Y:S02]  /*07d0*/  LEA.HI.X R21, R7, UR19, R5, 0x1, P3 ;  /* 0x0000001307157c11 */ /* 0x000fe400098f0c05 */
[----:B------:R-:W-:-:S03]  /*07e0*/  IADD3 R22, P3, PT, R22, UR14, RZ ;  /* 0x0000000e16167c10 */ /* 0x000fc6000ff7e0ff */
[----:B------:R-:W2:Y:S01]  /*07f0*/  LDG.E.U16.CONSTANT R36, desc[UR8][R20.64] ;  /* 0x0000000814247981 */ /* 0x000ea2000c1e9500 */
[----:B------:R-:W-:-:S05]  /*0800*/  IADD3.X R23, PT, PT, R23, UR15, RZ, P3, !PT ;  /* 0x0000000f17177c10 */ /* 0x000fca0009ffe4ff */
[----:B------:R0:W5:Y:S02]  /*0810*/  LDG.E R35, desc[UR8][R22.64] ;  /* 0x0000000816237981 */ /* 0x000164000c1e1900 */
[----:B0-2---:R-:W-:-:S07]  /*0820*/  HADD2.F32 R36, -RZ, R36.H0_H0 ;  /* 0x20000024ff247230 */ /* 0x005fce0000004100 */
.L_x_528:
[----:B------:R-:W-:Y:S05]  /*0830*/  BSYNC.RECONVERGENT B0 ;  /* 0x0000000000007941 */ /* 0x000fea0003800200 */
.L_x_527:
[----:B------:R-:W0:Y:S01]  /*0840*/  MUFU.RCP R21, UR6 ;  /* 0x0000000600157d08 */ /* 0x000e220008001000 */
[----:B------:R-:W-:Y:S01]  /*0850*/  BSSY.RECONVERGENT B0, `(.L_x_529) ;  /* 0x0000011000007945 */ /* 0x000fe20003800200 */
[----:B------:R-:W-:Y:S02]  /*0860*/  IMAD.MOV.U32 R20, RZ, RZ, 0x1 ;  /* 0x00000001ff147424 */ /* 0x000fe400078e00ff */
[----:B0-----:R-:W-:-:S05]  /*0870*/  FMUL.FTZ R12, R21, R12 ;  /* 0x0000000c150c7220 */ /* 0x001fca0000410000 */
[----:B------:R-:W-:-:S13]  /*0880*/  FSETP.NE.FTZ.AND P3, PT, |R12|, +INF , PT ;  /* 0x7f8000000c00780b */ /* 0x000fda0003f75200 */
[----:B------:R-:W-:Y:S05]  /*0890*/  @!P3 BRA `(.L_x_530) ;  /* 0x000000000030b947 */ /* 0x000fea0003800000 */
[----:B-----5:R-:W-:Y:S01]  /*08a0*/  FMUL.FTZ R23, R30, UR21 ;  /* 0x000000151e177c20 */ /* 0x020fe20008410000 */
[----:B------:R-:W-:Y:S01]  /*08b0*/  FMUL.FTZ R30, R4, R12 ;  /* 0x0000000c041e7220 */ /* 0x000fe20000410000 */
[----:B------:R-:W-:Y:S01]  /*08c0*/  FMUL.FTZ R26, R26, UR20 ;  /* 0x000000141a1a7c20 */ /* 0x000fe20008410000 */
[----:B------:R-:W-:Y:S02]  /*08d0*/  PRMT R20, R28, 0x7610, R20 ;  /* 0x000076101c147816 */ /* 0x000fe40000000014 */
[----:B------:R-:W-:Y:S01]  /*08e0*/  FFMA.FTZ R30, R12, R30, R23 ;  /* 0x0000001e0c1e7223 */ /* 0x000fe20000010017 */
[----:B------:R-:W-:-:S03]  /*08f0*/  FFMA.FTZ R26, R3, R12, R26 ;  /* 0x0000000c031a7223 */ /* 0x000fc6000001001a */
[----:B------:R-:W-:-:S06]  /*0900*/  FADD.FTZ R22, R30, UR7 ;  /* 0x000000071e167e21 */ /* 0x000fcc0008010000 */
[----:B------:R-:W0:Y:S08]  /*0910*/  MUFU.SQRT R22, R22 ;  /* 0x0000001600167308 */ /* 0x000e300000002000 */
[----:B0-----:R-:W0:Y:S02]  /*0920*/  MUFU.RCP R23, R22 ;  /* 0x0000001600177308 */ /* 0x001e240000001000 */
[----:B0-----:R-:W-:-:S04]  /*0930*/  FMUL.FTZ R12, R26, R23 ;  /* 0x000000171a0c7220 */ /* 0x001fc80000410000 */
[----:B------:R-:W-:-:S04]  /*0940*/  FFMA.FTZ R12, R27, UR10, R12 ;  /* 0x0000000a1b0c7c23 */ /* 0x000fc8000801000c */
[----:B------:R-:W-:-:S07]  /*0950*/  FFMA.FTZ R27, -R12, UR11, R27 ;  /* 0x0000000b0c1b7c23 */ /* 0x000fce000801011b */
.L_x_530:
[----:B------:R-:W-:Y:S05]  /*0960*/  BSYNC.RECONVERGENT B0 ;  /* 0x0000000000007941 */ /* 0x000fea0003800200 */
.L_x_529:
[----:B------:R-:W-:Y:S01]  /*0970*/  FMUL.FTZ R11, R21, R11 ;  /* 0x0000000b150b7220 */ /* 0x000fe20000410000 */
[----:B------:R-:W-:Y:S01]  /*0980*/  BSSY.RECONVERGENT B0, `(.L_x_531) ;  /* 0x0000010000007945 */ /* 0x000fe20003800200 */
[----:B------:R-:W-:-:S03]  /*0990*/  HFMA2 R12, -RZ, RZ, 0, 5.9604644775390625e-08 ;  /* 0x00000001ff0c7431 */ /* 0x000fc600000001ff */
[----:B------:R-:W-:-:S13]  /*09a0*/  FSETP.NE.FTZ.AND P3, PT, |R11|, +INF , PT ;  /* 0x7f8000000b00780b */ /* 0x000fda0003f75200 */
[----:B------:R-:W-:Y:S05]  /*09b0*/  @!P3 BRA `(.L_x_532) ;  /* 0x000000000030b947 */ /* 0x000fea0003800000 */
[----:B-----5:R-:W-:Y:S01]  /*09c0*/  FMUL.FTZ R12, R29, UR21 ;  /* 0x000000151d0c7c20 */ /* 0x020fe20008410000 */
[----:B------:R-:W-:Y:S01]  /*09d0*/  FMUL.FTZ R29, R4, R11 ;  /* 0x0000000b041d7220 */ /* 0x000fe20000410000 */
[----:B------:R-:W-:-:S03]  /*09e0*/  FMUL.FTZ R24, R24, UR20 ;  /* 0x0000001418187c20 */ /* 0x000fc60008410000 */
[----:B------:R-:W-:Y:S01]  /*09f0*/  FFMA.FTZ R29, R11, R29, R12 ;  /* 0x0000001d0b1d7223 */ /* 0x000fe2000001000c */
[----:B------:R-:W-:-:S03]  /*0a00*/  FFMA.FTZ R24, R3, R11, R24 ;  /* 0x0000000b03187223 */ /* 0x000fc60000010018 */
[----:B------:R-:W-:-:S06]  /*0a10*/  FADD.FTZ R22, R29, UR7 ;  /* 0x000000071d167e21 */ /* 0x000fcc0008010000 */
[----:B------:R-:W0:Y:S08]  /*0a20*/  MUFU.SQRT R22, R22 ;  /* 0x0000001600167308 */ /* 0x000e300000002000 */
[----:B0-----:R-:W0:Y:S02]  /*0a30*/  MUFU.RCP R23, R22 ;  /* 0x0000001600177308 */ /* 0x001e240000001000 */
[----:B0-----:R-:W-:-:S04]  /*0a40*/  FMUL.FTZ R12, R24, R23 ;  /* 0x00000017180c7220 */ /* 0x001fc80000410000 */
[----:B------:R-:W-:-:S04]  /*0a50*/  FFMA.FTZ R12, R25, UR10, R12 ;  /* 0x0000000a190c7c23 */ /* 0x000fc8000801000c */
[----:B------:R-:W-:Y:S01]  /*0a60*/  FFMA.FTZ R25, -R12, UR11, R25 ;  /* 0x0000000b0c197c23 */ /* 0x000fe20008010119 */
[----:B------:R-:W-:-:S07]  /*0a70*/  PRMT R12, R20, 0x7610, R12 ;  /* 0x00007610140c7816 */ /* 0x000fce000000000c */
.L_x_532:
[----:B------:R-:W-:Y:S05]  /*0a80*/  BSYNC.RECONVERGENT B0 ;  /* 0x0000000000007941 */ /* 0x000fea0003800200 */
.L_x_531:
[----:B------:R-:W-:Y:S01]  /*0a90*/  FMUL.FTZ R6, R21, R6 ;  /* 0x0000000615067220 */ /* 0x000fe20000410000 */
[----:B------:R-:W-:Y:S01]  /*0aa0*/  IMAD.MOV.U32 R28, RZ, RZ, 0x1 ;  /* 0x00000001ff1c7424 */ /* 0x000fe200078e00ff */
[----:B------:R-:W-:Y:S03]  /*0ab0*/  BSSY.RECONVERGENT B0, `(.L_x_533) ;  /* 0x0000010000007945 */ /* 0x000fe60003800200 */
[----:B------:R-:W-:Y:S02]  /*0ac0*/  FSETP.NE.FTZ.AND P3, PT, |R6|, +INF , PT ;  /* 0x7f8000000600780b */ /* 0x000fe40003f75200 */
[----:B------:R-:W-:-:S11]  /*0ad0*/  PRMT R28, R28, 0x5410, R28 ;  /* 0x000054101c1c7816 */ /* 0x000fd6000000001c */
[----:B------:R-:W-:Y:S05]  /*0ae0*/  @!P3 BRA `(.L_x_534) ;  /* 0x000000000030b947 */ /* 0x000fea0003800000 */
[----:B-----5:R-:W-:Y:S01]  /*0af0*/  FMUL.FTZ R9, R9, UR21 ;  /* 0x0000001509097c20 */ /* 0x020fe20008410000 */
[-C--:B------:R-:W-:Y:S01]  /*0b00*/  FMUL.FTZ R11, R4, R6.reuse ;  /* 0x00000006040b7220 */ /* 0x080fe20000410000 */
        /* <DEDUP_REMOVED lines=10> */
.L_x_534:
[----:B------:R-:W-:Y:S05]  /*0bb0*/  BSYNC.RECONVERGENT B0 ;  /* 0x0000000000007941 */ /* 0x000fea0003800200 */
.L_x_533:
[----:B------:R-:W-:Y:S01]  /*0bc0*/  FMUL.FTZ R36, R21, R36 ;  /* 0x0000002415247220 */ /* 0x000fe20000410000 */
[----:B------:R-:W-:Y:S01]  /*0bd0*/  IMAD.MOV.U32 R11, RZ, RZ, 0x1 ;  /* 0x00000001ff0b7424 */ /* 0x000fe200078e00ff */
[----:B------:R-:W-:Y:S01]  /*0be0*/  ISETP.GE.U32.AND P3, PT, R31, UR16, PT ;  /* 0x000000101f007c0c */ /* 0x000fe2000bf66070 */
[----:B------:R-:W-:Y:S01]  /*0bf0*/  BSSY.RECONVERGENT B0, `(.L_x_535) ;  /* 0x0000012000007945 */ /* 0x000fe20003800200 */
[----:B------:R-:W-:Y:S02]  /*0c00*/  SHF.R.S32.HI R6, RZ, 0x1f, R31 ;  /* 0x0000001fff067819 */ /* 0x000fe4000001141f */
[----:B------:R-:W-:Y:S02]  /*0c10*/  FSETP.NE.FTZ.AND P4, PT, |R36|, +INF , PT ;  /* 0x7f8000002400780b */ /* 0x000fe40003f95200 */
[----:B------:R-:W-:Y:S02]  /*0c20*/  ISETP.GE.U32.AND.EX P3, PT, R6, UR17, PT, P3 ;  /* 0x0000001106007c0c */ /* 0x000fe4000bf66130 */
[----:B------:R-:W-:-:S09]  /*0c30*/  PRMT R28, R11, 0x7610, R28 ;  /* 0x000076100b1c7816 */ /* 0x000fd2000000001c */
        /* <DEDUP_REMOVED lines=13> */
.L_x_536:
[----:B------:R-:W-:Y:S05]  /*0d10*/  BSYNC.RECONVERGENT B0 ;  /* 0x0000000000007941 */ /* 0x000fea0003800200 */
.L_x_535:
[----:B------:R-:W-:Y:S04]  /*0d20*/  BSSY.RECONVERGENT B0, `(.L_x_537) ;  /* 0x0000014000007945 */ /* 0x000fe80003800200 */
[----:B------:R-:W-:Y:S05]  /*0d30*/  @P3 BRA `(.L_x_538) ;  /* 0x0000000000483947 */ /* 0x000fea0003800000 */
[----:B------:R-:W-:Y:S02]  /*0d40*/  SHF.L.U32 R22, R31, 0x2, RZ ;  /* 0x000000021f167819 */ /* 0x000fe400000006ff */
[----:B-----5:R-:W-:Y:S02]  /*0d50*/  LOP3.LUT R12, R27, 0xff800000, RZ, 0xc0, !PT ;  /* 0xff8000001b0c7812 */ /* 0x020fe400078ec0ff */
[----:B------:R-:W-:Y:S02]  /*0d60*/  SHF.L.U64.HI R11, R31, 0x2, R6 ;  /* 0x000000021f0b7819 */ /* 0x000fe40000010206 */
[----:B------:R-:W-:Y:S01]  /*0d70*/  IADD3 R20, P3, PT, R22, UR12, RZ ;  /* 0x0000000c16147c10 */ /* 0x000fe2000ff7e0ff */
[----:B------:R-:W-:-:S03]  /*0d80*/  FFMA.FTZ R12, R12, 0.125, R27 ;  /* 0x3e0000000c0c7823 */ /* 0x000fc6000001001b */
[----:B------:R-:W-:-:S03]  /*0d90*/  IADD3.X R21, PT, PT, R11, UR13, RZ, P3, !PT ;  /* 0x0000000d0b157c10 */ /* 0x000fc60009ffe4ff */
[----:B------:R-:W0:Y:S02]  /*0da0*/  F2F.F16.F32 R12, R12 ;  /* 0x0000000c000c7304 */ /* 0x000e240000200800 */
[----:B------:R1:W-:Y:S02]  /*0db0*/  STG.E desc[UR8][R20.64], R26 ;  /* 0x0000001a14007986 */ /* 0x0003e4000c101908 */
[----:B-1----:R-:W-:-:S04]  /*0dc0*/  IADD3 R20, P3, PT, R22, UR14, RZ ;  /* 0x0000000e16147c10 */ /* 0x002fc8000ff7e0ff */
[----:B------:R-:W-:Y:S02]  /*0dd0*/  IADD3.X R21, PT, PT, R11, UR15, RZ, P3, !PT ;  /* 0x0000000f0b157c10 */ /* 0x000fe40009ffe4ff */
[----:B------:R-:W-:-:S03]  /*0de0*/  IADD3 R22, P3, PT, R22, UR24, RZ ;  /* 0x0000001816167c10 */ /* 0x000fc6000ff7e0ff */
[----:B------:R1:W-:Y:S01]  /*0df0*/  STG.E desc[UR8][R20.64], R30 ;  /* 0x0000001e14007986 */ /* 0x0003e2000c101908 */
[----:B------:R-:W-:Y:S02]  /*0e00*/  IADD3.X R23, PT, PT, R11, UR25, RZ, P3, !PT ;  /* 0x000000190b177c10 */ /* 0x000fe40009ffe4ff */
[----:B0-----:R-:W-:-:S03]  /*0e10*/  SHF.R.U32.HI R11, RZ, 0x8, R12 ;  /* 0x00000008ff0b7819 */ /* 0x001fc6000001160c */
[----:B------:R0:W-:Y:S01]  /*0e20*/  STG.E desc[UR8][R22.64], R27 ;  /* 0x0000001b16007986 */ /* 0x0001e2000c101908 */
[----:B-1----:R-:W-:-:S04]  /*0e30*/  IADD3 R20, P4, PT, R31, UR26, RZ ;  /* 0x0000001a1f147c10 */ /* 0x002fc8000ff9e0ff */
[----:B------:R-:W-:-:S05]  /*0e40*/  IADD3.X R21, PT, PT, R6, UR27, RZ, P4, !PT ;  /* 0x0000001b06157c10 */ /* 0x000fca000a7fe4ff */
[----:B------:R0:W-:Y:S04]  /*0e50*/  STG.E.U8 desc[UR8][R20.64], R11 ;  /* 0x0000000b14007986 */ /* 0x0001e8000c101108 */
.L_x_538:
[----:B------:R-:W-:Y:S05]  /*0e60*/  BSYNC.RECONVERGENT B0 ;  /* 0x0000000000007941 */ /* 0x000fea0003800200 */
.L_x_537:
[----:B------:R-:W-:Y:S04]  /*0e70*/  BSSY.RECONVERGENT B0, `(.L_x_539) ;  /* 0x0000011000007945 */ /* 0x000fe80003800200 */
[----:B------:R-:W-:Y:S05]  /*0e80*/  @P0 BRA `(.L_x_540) ;  /* 0x00000000003c0947 */ /* 0x000fea0003800000 */
[----:B-----5:R-:W-:Y:S01]  /*0e90*/  LOP3.LUT R6, R25, 0xff800000, RZ, 0xc0, !PT ;  /* 0xff80000019067812 */ /* 0x020fe200078ec0ff */
[----:B0-----:R-:W-:Y:S01]  /*0ea0*/  IMAD.IADD R11, R0, 0x1, R32 ;  /* 0x00000001000b7824 */ /* 0x001fe200078e0220 */
[----:B------:R1:W-:Y:S01]  /*0eb0*/  STG.E desc[UR8][R14.64], R24 ;  /* 0x000000180e007986 */ /* 0x0003e2000c101908 */
[----:B------:R-:W-:-:S04]  /*0ec0*/  IMAD.WIDE R20, R31, 0x4, R18 ;  /* 0x000000041f147825 */ /* 0x000fc800078e0212 */
[----:B------:R-:W-:Y:S01]  /*0ed0*/  FFMA.FTZ R6, R6, 0.125, R25 ;  /* 0x3e00000006067823 */ /* 0x000fe20000010019 */
[C---:B------:R-:W-:Y:S02]  /*0ee0*/  IMAD.IADD R11, R2.reuse, 0x1, R11 ;  /* 0x00000001020b7824 */ /* 0x040fe400078e020b */
[----:B------:R-:W-:-:S03]  /*0ef0*/  IMAD.WIDE R20, R2, 0x4, R20 ;  /* 0x0000000402147825 */ /* 0x000fc600078e0214 */
[----:B------:R-:W0:Y:S01]  /*0f00*/  F2F.F16.F32 R6, R6 ;  /* 0x0000000600067304 */ /* 0x000e220000200800 */
[----:B------:R-:W-:Y:S02]  /*0f10*/  SHF.R.S32.HI R12, RZ, 0x1f, R11 ;  /* 0x0000001fff0c7819 */ /* 0x000fe4000001140b */
[----:B------:R-:W-:Y:S01]  /*0f20*/  IADD3 R18, P0, PT, R11, UR22, RZ ;  /* 0x000000160b127c10 */ /* 0x000fe2000ff1e0ff */
[----:B------:R1:W-:Y:S03]  /*0f30*/  STG.E desc[UR8][R20.64], R29 ;  /* 0x0000001d14007986 */ /* 0x0003e6000c101908 */
[----:B------:R-:W-:Y:S01]  /*0f40*/  IADD3.X R19, PT, PT, R12, UR23, RZ, P0, !PT ;  /* 0x000000170c137c10 */ /* 0x000fe200087fe4ff */
[----:B------:R1:W-:Y:S01]  /*0f50*/  STG.E desc[UR8][R16.64], R25 ;  /* 0x0000001910007986 */ /* 0x0003e2000c101908 */
[----:B0-----:R-:W-:-:S05]  /*0f60*/  SHF.R.U32.HI R11, RZ, 0x8, R6 ;  /* 0x00000008ff0b7819 */ /* 0x001fca0000011606 */
[----:B------:R1:W-:Y:S02]  /*0f70*/  STG.E.U8 desc[UR8][R18.64], R11 ;  /* 0x0000000b12007986 */ /* 0x0003e4000c101108 */
.L_x_540:
[----:B------:R-:W-:Y:S05]  /*0f80*/  BSYNC.RECONVERGENT B0 ;  /* 0x0000000000007941 */ /* 0x000fea0003800200 */
.L_x_539:
[----:B------:R-:W-:Y:S04]  /*0f90*/  BSSY.RECONVERGENT B0, `(.L_x_541) ;  /* 0x0000017000007945 */ /* 0x000fe80003800200 */
[----:B------:R-:W-:Y:S05]  /*0fa0*/  @P1 BRA `(.L_x_542) ;  /* 0x0000000000541947 */ /* 0x000fea0003800000 */
[----:B01----:R-:W-:-:S05]  /*0fb0*/  IADD3 R11, PT, PT, R0, R32, RZ ;  /* 0x00000020000b7210 */ /* 0x003fca0007ffe0ff */
[----:B------:R-:W-:Y:S01]  /*0fc0*/  IMAD.IADD R15, R2, 0x1, R11 ;  /* 0x00000001020f7824 */ /* 0x000fe200078e020b */
[----:B-----5:R-:W-:-:S03]  /*0fd0*/  LOP3.LUT R11, R8, 0xff800000, RZ, 0xc0, !PT ;  /* 0xff800000080b7812 */ /* 0x020fc600078ec0ff */
[----:B------:R-:W-:Y:S02]  /*0fe0*/  IMAD.IADD R18, R2, 0x1, R15 ;  /* 0x0000000102127824 */ /* 0x000fe400078e020f */
[----:B------:R-:W-:-:S03]  /*0ff0*/  FFMA.FTZ R11, R11, 0.125, R8 ;  /* 0x3e0000000b0b7823 */ /* 0x000fc60000010008 */
[C---:B------:R-:W-:Y:S02]  /*1000*/  SHF.L.U32 R12, R18.reuse, 0x2, RZ ;  /* 0x00000002120c7819 */ /* 0x040fe400000006ff */
[----:B------:R-:W-:Y:S01]  /*1010*/  SHF.L.U64.HI R6, R18, 0x2, R13 ;  /* 0x0000000212067819 */ /* 0x000fe2000001020d */
[----:B------:R-:W0:Y:S01]  /*1020*/  F2F.F16.F32 R11, R11 ;  /* 0x0000000b000b7304 */ /* 0x000e220000200800 */
[C---:B------:R-:W-:Y:S02]  /*1030*/  IADD3 R16, P0, PT, R12.reuse, UR12, RZ ;  /* 0x0000000c0c107c10 */ /* 0x040fe4000ff1e0ff */
[----:B------:R-:W-:Y:S02]  /*1040*/  IADD3 R14, P1, PT, R12, UR14, RZ ;  /* 0x0000000e0c0e7c10 */ /* 0x000fe4000ff3e0ff */
[----:B------:R-:W-:Y:S02]  /*1050*/  IADD3.X R17, PT, PT, R6, UR13, RZ, P0, !PT ;  /* 0x0000000d06117c10 */ /* 0x000fe400087fe4ff */
[----:B------:R-:W-:-:S02]  /*1060*/  IADD3 R18, P0, PT, R18, UR26, RZ ;  /* 0x0000001a12127c10 */ /* 0x000fc4000ff1e0ff */
[----:B------:R-:W-:Y:S01]  /*1070*/  IADD3 R12, P3, PT, R12, UR24, RZ ;  /* 0x000000180c0c7c10 */ /* 0x000fe2000ff7e0ff */
[----:B------:R2:W-:Y:S01]  /*1080*/  STG.E desc[UR8][R16.64], R10 ;  /* 0x0000000a10007986 */ /* 0x0005e2000c101908 */
[C---:B------:R-:W-:Y:S02]  /*1090*/  IADD3.X R15, PT, PT, R6.reuse, UR15, RZ, P1, !PT ;  /* 0x0000000f060f7c10 */ /* 0x040fe40008ffe4ff */
[----:B------:R-:W-:Y:S02]  /*10a0*/  IADD3.X R19, PT, PT, R13, UR27, RZ, P0, !PT ;  /* 0x0000001b0d137c10 */ /* 0x000fe400087fe4ff */
[----:B------:R-:W-:Y:S01]  /*10b0*/  IADD3.X R13, PT, PT, R6, UR25, RZ, P3, !PT ;  /* 0x00000019060d7c10 */ /* 0x000fe20009ffe4ff */
[----:B------:R2:W-:Y:S01]  /*10c0*/  STG.E desc[UR8][R14.64], R9 ;  /* 0x000000090e007986 */ /* 0x0005e2000c101908 */
[----:B0-----:R-:W-:-:S03]  /*10d0*/  SHF.R.U32.HI R11, RZ, 0x8, R11 ;  /* 0x00000008ff0b7819 */ /* 0x001fc6000001160b */
[----:B------:R2:W-:Y:S04]  /*10e0*/  STG.E desc[UR8][R12.64], R8 ;  /* 0x000000080c007986 */ /* 0x0005e8000c101908 */
[----:B------:R2:W-:Y:S02]  /*10f0*/  STG.E.U8 desc[UR8][R18.64], R11 ;  /* 0x0000000b12007986 */ /* 0x0005e4000c101108 */
.L_x_542:
[----:B------:R-:W-:Y:S05]  /*1100*/  BSYNC.RECONVERGENT B0 ;  /* 0x0000000000007941 */ /* 0x000fea0003800200 */
.L_x_541:
[----:B------:R-:W-:Y:S04]  /*1110*/  BSSY.RECONVERGENT B0, `(.L_x_543) ;  /* 0x0000014000007945 */ /* 0x000fe80003800200 */
[----:B------:R-:W-:Y:S05]  /*1120*/  @P2 BRA `(.L_x_544) ;  /* 0x0000000000482947 */ /* 0x000fea0003800000 */
[----:B-----5:R-:W-:Y:S01]  /*1130*/  LOP3.LUT R6, R33, 0xff800000, RZ, 0xc0, !PT ;  /* 0xff80000021067812 */ /* 0x020fe200078ec0ff */
[C---:B--2---:R-:W-:Y:S01]  /*1140*/  IMAD.SHL.U32 R12, R7.reuse, 0x4, RZ ;  /* 0x00000004070c7824 */ /* 0x044fe200078e00ff */
[----:B------:R-:W-:-:S03]  /*1150*/  SHF.L.U64.HI R13, R7, 0x2, R5 ;  /* 0x00000002070d7819 */ /* 0x000fc60000010205 */
[----:B-1----:R-:W-:Y:S01]  /*1160*/  FFMA.FTZ R14, R6, 0.125, R33 ;  /* 0x3e000000060e7823 */ /* 0x002fe20000010021 */
[C---:B------:R-:W-:Y:S02]  /*1170*/  IADD3 R10, P0, PT, R12.reuse, UR12, RZ ;  /* 0x0000000c0c0a7c10 */ /* 0x040fe4000ff1e0ff */
[C---:B------:R-:W-:Y:S02]  /*1180*/  IADD3 R6, P1, PT, R12.reuse, UR14, RZ ;  /* 0x0000000e0c067c10 */ /* 0x040fe4000ff3e0ff */
[----:B0-----:R-:W-:Y:S01]  /*1190*/  IADD3.X R11, PT, PT, R13, UR13, RZ, P0, !PT ;  /* 0x0000000d0d0b7c10 */ /* 0x001fe200087fe4ff */
[----:B------:R-:W0:Y:S01]  /*11a0*/  F2F.F16.F32 R14, R14 ;  /* 0x0000000e000e7304 */ /* 0x000e220000200800 */
[----:B------:R-:W-:Y:S02]  /*11b0*/  IADD3 R8, P0, PT, R7, UR26, RZ ;  /* 0x0000001a07087c10 */ /* 0x000fe4000ff1e0ff */
[----:B------:R-:W-:Y:S01]  /*11c0*/  IADD3 R12, P2, PT, R12, UR24, RZ ;  /* 0x000000180c0c7c10 */ /* 0x000fe2000ff5e0ff */
[----:B------:R3:W-:Y:S01]  /*11d0*/  STG.E desc[UR8][R10.64], R34 ;  /* 0x000000220a007986 */ /* 0x0007e2000c101908 */
[----:B------:R-:W-:-:S02]  /*11e0*/  IADD3.X R7, PT, PT, R13, UR15, RZ, P1, !PT ;  /* 0x0000000f0d077c10 */ /* 0x000fc40008ffe4ff */
[----:B------:R-:W-:Y:S02]  /*11f0*/  IADD3.X R9, PT, PT, R5, UR27, RZ, P0, !PT ;  /* 0x0000001b05097c10 */ /* 0x000fe400087fe4ff */
[----:B------:R-:W-:Y:S01]  /*1200*/  IADD3.X R13, PT, PT, R13, UR25, RZ, P2, !PT ;  /* 0x000000190d0d7c10 */ /* 0x000fe200097fe4ff */
[----:B------:R3:W-:Y:S04]  /*1210*/  STG.E desc[UR8][R6.64], R35 ;  /* 0x0000002306007986 */ /* 0x0007e8000c101908 */
[----:B------:R3:W-:Y:S01]  /*1220*/  STG.E desc[UR8][R12.64], R33 ;  /* 0x000000210c007986 */ /* 0x0007e2000c101908 */
[----:B0-----:R-:W-:-:S05]  /*1230*/  SHF.R.U32.HI R5, RZ, 0x8, R14 ;  /* 0x00000008ff057819 */ /* 0x001fca000001160e */
[----:B------:R3:W-:Y:S02]  /*1240*/  STG.E.U8 desc[UR8][R8.64], R5 ;  /* 0x0000000508007986 */ /* 0x0007e4000c101108 */
.L_x_544:
[----:B------:R-:W-:Y:S05]  /*1250*/  BSYNC.RECONVERGENT B0 ;  /* 0x0000000000007941 */ /* 0x000fea0003800200 */
.L_x_543:
[----:B------:R-:W-:-:S05]  /*1260*/  IMAD R32, R2, 0x4, R32 ;  /* 0x0000000402207824 */ /* 0x000fca00078e0220 */
[----:B------:R-:W-:Y:S02]  /*1270*/  ISETP.GE.U32.AND P0, PT, R32, UR16, PT ;  /* 0x0000001020007c0c */ /* 0x000fe4000bf06070 */
[----:B---3--:R-:W-:-:S04]  /*1280*/  SHF.R.S32.HI R5, RZ, 0x1f, R32 ;  /* 0x0000001fff057819 */ /* 0x008fc80000011420 */
[----:B------:R-:W-:-:S13]  /*1290*/  ISETP.GE.U32.AND.EX P0, PT, R5, UR17, PT, P0 ;  /* 0x0000001105007c0c */ /* 0x000fda000bf06100 */
[----:B------:R-:W-:Y:S05]  /*12a0*/  @!P0 BRA `(.L_x_545) ;  /* 0xfffffff000048947 */ /* 0x000fea000383ffff */
[----:B------:R-:W-:Y:S05]  /*12b0*/  BRA `(.L_x_546) ;  /* 0x0000002800587947 */ /* 0x000fea0003800000 */
.L_x_524:
[----:B------:R-:W-:Y:S01]  /*12c0*/  MOV R8, RZ ;  /* 0x000000ff00087202 */ /* 0x000fe20000000f00 */
[----:B------:R-:W0:Y:S01]  /*12d0*/  LDCU UR7, c[0x0][0x3b0] ;  /* 0x00007600ff0777ac */ /* 0x000e220008000800 */
[----:B------:R-:W1:Y:S01]  /*12e0*/  LDCU UR12, c[0x0][0x3cc] ;  /* 0x00007980ff0c77ac */ /* 0x000e620008000800 */
[----:B------:R-:W2:Y:S01]  /*12f0*/  LDCU UR13, c[0x0][0x3b8] ;  /* 0x00007700ff0d77ac */ /* 0x000ea20008000800 */
[----:B------:R-:W3:Y:S01]  /*1300*/  LDCU UR6, c[0x0][0x3b4] ;  /* 0x00007680ff0677ac */ /* 0x000ee20008000800 */
[----:B------:R-:W4:Y:S01]  /*1310*/  LDCU.64 UR10, c[0x0][0x3a8] ;  /* 0x00007500ff0a77ac */ /* 0x000f220008000a00 */
[----:B------:R-:W0:Y:S02]  /*1320*/  LDCU.64 UR4, c[0x0][0x3c0] ;  /* 0x00007800ff0477ac */ /* 0x000e240008000a00 */
.L_x_555:
[----:B0-----:R-:W-:Y:S01]  /*1330*/  IMAD.IADD R9, R0, 0x1, R8 ;  /* 0x0000000100097824 */ /* 0x001fe200078e0208 */
[----:B-1----:R-:W1:Y:S04]  /*1340*/  LDC.64 R20, c[0x0][0x398] ;  /* 0x0000e600ff147b82 */ /* 0x002e680000000a00 */
[----:B0-----:R-:W-:Y:S02]  /*1350*/  ISETP.GE.U32.AND P0, PT, R9, UR4, PT ;  /* 0x0000000409007c0c */ /* 0x001fe4000bf06070 */
[----:B------:R-:W-:Y:S02]  /*1360*/  SHF.R.S32.HI R6, RZ, 0x1f, R9 ;  /* 0x0000001fff067819 */ /* 0x000fe40000011409 */
[----:B------:R-:W0:Y:S02]  /*1370*/  LDC.64 R18, c[0x0][0x390] ;  /* 0x0000e400ff127b82 */ /* 0x000e240000000a00 */
[----:B------:R-:W-:-:S06]  /*1380*/  ISETP.GE.U32.AND.EX P0, PT, R6, UR5, PT, P0 ;  /* 0x0000000506007c0c */ /* 0x000fcc000bf06100 */
[----:B------:R-:W2:Y:S08]  /*1390*/  LDC.64 R16, c[0x0][0x380] ;  /* 0x0000e000ff107b82 */ /* 0x000eb00000000a00 */
[----:B------:R-:W3:Y:S02]  /*13a0*/  @!P0 LDC.64 R10, c[0x0][0x3a0] ;  /* 0x0000e800ff0a8b82 */ /* 0x000ee40000000a00 */
[----:B---3--:R-:W-:-:S04]  /*13b0*/  @!P0 LEA R10, P1, R9, R10, 0x1 ;  /* 0x0000000a090a8211 */ /* 0x008fc800078208ff */
[----:B------:R-:W-:-:S05]  /*13c0*/  @!P0 LEA.HI.X R11, R9, R11, R6, 0x1, P1 ;  /* 0x0000000b090b8211 */ /* 0x000fca00008f0c06 */
[----:B------:R2:W3:Y:S01]  /*13d0*/  @!P0 LDG.E.U16.CONSTANT R31, desc[UR8][R10.64] ;  /* 0x000000080a1f8981 */ /* 0x0004e2000c1e9500 */
[----:B------:R-:W-:Y:S01]  /*13e0*/  CS2R R6, SRZ ;  /* 0x0000000000067805 */ /* 0x000fe2000001ff00 */
[----:B-1----:R-:W-:-:S05]  /*13f0*/  IMAD.WIDE R14, R9, 0x4, R20 ;  /* 0x00000004090e7825 */ /* 0x002fca00078e0214 */
[----:B------:R-:W4:Y:S01]  /*1400*/  @!P0 LDG.E R7, desc[UR8][R14.64] ;  /* 0x000000080e078981 */ /* 0x000f22000c1e1900 */
[----:B0-----:R-:W-:-:S05]  /*1410*/  IMAD.WIDE R12, R9, 0x4, R18 ;  /* 0x00000004090c7825 */ /* 0x001fca00078e0212 */
[----:B------:R-:W4:Y:S01]  /*1420*/  @!P0 LDG.E R6, desc[UR8][R12.64] ;  /* 0x000000080c068981 */ /* 0x000f22000c1e1900 */
[----:B------:R-:W-:Y:S02]  /*1430*/  IMAD.IADD R33, R2, 0x1, R9 ;  /* 0x0000000102217824 */ /* 0x000fe400078e0209 */
[----:B--2---:R-:W-:-:S03]  /*1440*/  IMAD.WIDE R10, R9, 0x4, R16 ;  /* 0x00000004090a7825 */ /* 0x004fc600078e0210 */
[----:B------:R-:W-:Y:S01]  /*1450*/  ISETP.GE.U32.AND P1, PT, R33, UR4, PT ;  /* 0x0000000421007c0c */ /* 0x000fe2000bf26070 */
[----:B------:R-:W-:Y:S01]  /*1460*/  IMAD.MOV.U32 R5, RZ, RZ, RZ ;  /* 0x000000ffff057224 */ /* 0x000fe200078e00ff */
[----:B------:R-:W-:Y:S02]  /*1470*/  SHF.R.S32.HI R34, RZ, 0x1f, R33 ;  /* 0x0000001fff227819 */ /* 0x000fe40000011421 */
[----:B------:R-:W-:Y:S02]  /*1480*/  IADD3 R29, PT, PT, R2, R33, RZ ;  /* 0x00000021021d7210 */ /* 0x000fe40007ffe0ff */
[----:B------:R-:W-:Y:S01]  /*1490*/  ISETP.GE.U32.AND.EX P1, PT, R34, UR5, PT, P1 ;  /* 0x0000000522007c0c */ /* 0x000fe2000bf26110 */
[----:B------:R0:W2:Y:S01]  /*14a0*/  @!P0 LDG.E R5, desc[UR8][R10.64] ;  /* 0x000000080a058981 */ /* 0x0000a2000c1e1900 */
[----:B------:R-:W-:Y:S01]  /*14b0*/  ISETP.GE.U32.AND P2, PT, R29, UR4, PT ;  /* 0x000000041d007c0c */ /* 0x000fe2000bf46070 */
[--C-:B------:R-:W-:Y:S01]  /*14c0*/  IMAD.IADD R9, R2, 0x1, R29.reuse ;  /* 0x0000000102097824 */ /* 0x100fe200078e021d */
[----:B------:R-:W-:-:S04]  /*14d0*/  SHF.R.S32.HI R30, RZ, 0x1f, R29 ;  /* 0x0000001fff1e7819 */ /* 0x000fc8000001141d */
[----:B------:R-:W-:Y:S02]  /*14e0*/  ISETP.GE.U32.AND.EX P2, PT, R30, UR5, PT, P2 ;  /* 0x000000051e007c0c */ /* 0x000fe4000bf46120 */
[----:B------:R-:W-:Y:S02]  /*14f0*/  ISETP.GE.U32.AND P3, PT, R9, UR4, PT ;  /* 0x0000000409007c0c */ /* 0x000fe4000bf66070 */
[----:B------:R-:W-:-:S04]  /*1500*/  SHF.R.S32.HI R22, RZ, 0x1f, R9 ;  /* 0x0000001fff167819 */ /* 0x000fc80000011409 */
[----:B------:R-:W-:Y:S02]  /*1510*/  ISETP.GE.U32.AND.EX P3, PT, R22, UR5, PT, P3 ;  /* 0x0000000516007c0c */ /* 0x000fe4000bf66130 */
[----:B------:R-:W1:Y:S08]  /*1520*/  @!P1 LDC.64 R22, c[0x0][0x3a0] ;  /* 0x0000e800ff169b82 */ /* 0x000e700000000a00 */
[----:B------:R-:W0:Y:S08]  /*1530*/  @!P2 LDC.64 R24, c[0x0][0x3a0] ;  /* 0x0000e800ff18ab82 */ /* 0x000e300000000a00 */
[----:B------:R-:W0:Y:S01]  /*1540*/  @!P3 LDC.64 R26, c[0x0][0x3a0] ;  /* 0x0000e800ff1abb82 */ /* 0x000e220000000a00 */
[----:B-1----:R-:W-:-:S04]  /*1550*/  @!P1 LEA R32, P4, R33, R22, 0x1 ;  /* 0x0000001621209211 */ /* 0x002fc800078808ff */
[----:B------:R-:W-:Y:S02]  /*1560*/  @!P1 LEA.HI.X R33, R33, R23, R34, 0x1, P4 ;  /* 0x0000001721219211 */ /* 0x000fe400020f0c22 */
[C---:B0-----:R-:W-:Y:S02]  /*1570*/  @!P2 LEA R22, P4, R29.reuse, R24, 0x1 ;  /* 0x000000181d16a211 */ /* 0x041fe400078808ff */
[----:B------:R-:W-:Y:S01]  /*1580*/  CS2R R34, SRZ ;  /* 0x0000000000227805 */ /* 0x000fe2000001ff00 */
[----:B------:R0:W2:Y:S01]  /*1590*/  @!P1 LDG.E.U16.CONSTANT R24, desc[UR8][R32.64] ;  /* 0x0000000820189981 */ /* 0x0000a2000c1e9500 */
[----:B------:R-:W-:Y:S02]  /*15a0*/  @!P2 LEA.HI.X R23, R29, R25, R30, 0x1, P4 ;  /* 0x000000191d17a211 */ /* 0x000fe400020f0c1e */
[----:B------:R-:W-:Y:S02]  /*15b0*/  SHF.R.S32.HI R30, RZ, 0x1f, R9 ;  /* 0x0000001fff1e7819 */ /* 0x000fe40000011409 */
[C---:B------:R-:W-:Y:S01]  /*15c0*/  @!P3 LEA R26, P4, R9.reuse, R26, 0x1 ;  /* 0x0000001a091ab211 */ /* 0x040fe200078808ff */
[----:B------:R-:W2:Y:S03]  /*15d0*/  @!P2 LDG.E.U16.CONSTANT R25, desc[UR8][R22.64] ;  /* 0x000000081619a981 */ /* 0x000ea6000c1e9500 */
[----:B------:R-:W-:-:S02]  /*15e0*/  @!P3 LEA.HI.X R27, R9, R27, R30, 0x1, P4 ;  /* 0x0000001b091bb211 */ /* 0x000fc400020f0c1e */
[----:B------:R-:W1:Y:S04]  /*15f0*/  MUFU.RCP R30, UR6 ;  /* 0x00000006001e7d08 */ /* 0x000e680008001000 */
[----:B------:R1:W2:Y:S01]  /*1600*/  @!P3 LDG.E.U16.CONSTANT R27, desc[UR8][R26.64] ;  /* 0x000000081a1bb981 */ /* 0x0002a2000c1e9500 */
[----:B------:R-:W-:Y:S01]  /*1610*/  IMAD.WIDE R10, R2, 0x4, R10 ;  /* 0x00000004020a7825 */ /* 0x000fe200078e020a */
[----:B0-----:R-:W-:-:S03]  /*1620*/  CS2R R32, SRZ ;  /* 0x0000000000207805 */ /* 0x001fc6000001ff00 */
[----:B-1----:R-:W-:Y:S02]  /*1630*/  HFMA2 R26, -RZ, RZ, 0, 0 ;  /* 0x00000000ff1a7431 */ /* 0x002fe400000001ff */
[----:B------:R-:W-:-:S04]  /*1640*/  IMAD.WIDE R12, R2, 0x4, R12 ;  /* 0x00000004020c7825 */ /* 0x000fc800078e020c */
[----:B------:R0:W5:Y:S01]  /*1650*/  @!P1 LDG.E R26, desc[UR8][R10.64] ;  /* 0x000000080a1a9981 */ /* 0x000162000c1e1900 */
[----:B------:R-:W-:-:S03]  /*1660*/  IMAD.WIDE R14, R2, 0x4, R14 ;  /* 0x00000004020e7825 */ /* 0x000fc600078e020e */
[----:B------:R1:W5:Y:S04]  /*1670*/  @!P1 LDG.E R34, desc[UR8][R12.64] ;  /* 0x000000080c229981 */ /* 0x000368000c1e1900 */
[----:B------:R1:W5:Y:S01]  /*1680*/  @!P1 LDG.E R32, desc[UR8][R14.64] ;  /* 0x000000080e209981 */ /* 0x000362000c1e1900 */
[----:B0-----:R-:W-:-:S04]  /*1690*/  IMAD.WIDE R10, R29, 0x4, R18 ;  /* 0x000000041d0a7825 */ /* 0x001fc800078e0212 */
[----:B-1----:R-:W-:Y:S01]  /*16a0*/  IMAD.WIDE R12, R29, 0x4, R20 ;  /* 0x000000041d0c7825 */ /* 0x002fe200078e0214 */
[----:B------:R0:W5:Y:S03]  /*16b0*/  @!P2 LDG.E R33, desc[UR8][R10.64] ;  /* 0x000000080a21a981 */ /* 0x000166000c1e1900 */
[----:B------:R-:W-:Y:S01]  /*16c0*/  IMAD.WIDE R18, R9, 0x4, R18 ;  /* 0x0000000409127825 */ /* 0x000fe200078e0212 */
[----:B------:R-:W-:-:S03]  /*16d0*/  CS2R R14, SRZ ;  /* 0x00000000000e7805 */ /* 0x000fc6000001ff00 */
[----:B------:R-:W-:-:S03]  /*16e0*/  IMAD.WIDE R20, R9, 0x4, R20 ;  /* 0x0000000409147825 */ /* 0x000fc600078e0214 */
[----:B------:R1:W5:Y:S01]  /*16f0*/  @!P3 LDG.E R15, desc[UR8][R18.64] ;  /* 0x00000008120fb981 */ /* 0x000362000c1e1900 */
[----:B0-----:R-:W-:-:S04]  /*1700*/  IMAD.WIDE R10, R29, 0x4, R16 ;  /* 0x000000041d0a7825 */ /* 0x001fc800078e0210 */
[----:B------:R-:W-:Y:S01]  /*1710*/  IMAD.WIDE R16, R9, 0x4, R16 ;  /* 0x0000000409107825 */ /* 0x000fe200078e0210 */
[----:B------:R-:W-:Y:S01]  /*1720*/  MOV R9, RZ ;  /* 0x000000ff00097202 */ /* 0x000fe20000000f00 */
[----:B------:R1:W5:Y:S02]  /*1730*/  @!P2 LDG.E R14, desc[UR8][R10.64] ;  /* 0x000000080a0ea981 */ /* 0x000364000c1e1900 */
[----:B------:R-:W-:-:S03]  /*1740*/  IMAD.MOV.U32 R29, RZ, RZ, RZ ;  /* 0x000000ffff1d7224 */ /* 0x000fc600078e00ff */
[----:B------:R1:W5:Y:S04]  /*1750*/  @!P3 LDG.E R9, desc[UR8][R20.64] ;  /* 0x000000081409b981 */ /* 0x000368000c1e1900 */
[----:B------:R1:W5:Y:S01]  /*1760*/  @!P3 LDG.E R29, desc[UR8][R16.64] ;  /* 0x00000008101db981 */ /* 0x000362000c1e1900 */
[----:B---3--:R-:W-:-:S05]  /*1770*/  @!P0 HADD2.F32 R35, -RZ, R31.H0_H0 ;  /* 0x2000001fff238230 */ /* 0x008fca0000004100 */
[----:B------:R-:W-:-:S05]  /*1780*/  FMUL.FTZ R31, R30, R35 ;  /* 0x000000231e1f7220 */ /* 0x000fca0000410000 */
[----:B------:R-:W-:-:S13]  /*1790*/  FSETP.NE.FTZ.AND P4, PT, |R31|, +INF , PT ;  /* 0x7f8000001f00780b */ /* 0x000fda0003f95200 */
[----:B------:R-:W4:Y:S01]  /*17a0*/  @P4 LDC.64 R22, c[0x0][0x3a8] ;  /* 0x0000ea00ff164b82 */ /* 0x000f220000000a00 */
[----:B------:R-:W-:Y:S01]  /*17b0*/  @P4 FMUL.FTZ R35, R4, R31 ;  /* 0x0000001f04234220 */ /* 0x000fe20000410000 */
[----:B----4-:R-:W-:-:S04]  /*17c0*/  @P4 FMUL.FTZ R36, R7, R23 ;  /* 0x0000001707244220 */ /* 0x010fc80000410000 */
[----:B------:R-:W-:Y:S01]  /*17d0*/  @P4 FFMA.FTZ R7, R31, R35, R36 ;  /* 0x000000231f074223 */ /* 0x000fe20000010024 */
[----:B------:R-:W-:-:S06]  /*17e0*/  IMAD.MOV.U32 R35, RZ, RZ, RZ ;  /* 0x000000ffff237224 */ /* 0x000fcc00078e00ff */
[----:B------:R1:W5:Y:S01]  /*17f0*/  @!P2 LDG.E R35, desc[UR8][R12.64] ;  /* 0x000000080c23a981 */ /* 0x000362000c1e1900 */
[----:B------:R-:W-:-:S04]  /*1800*/  @P4 FMUL.FTZ R22, R6, R22 ;  /* 0x0000001606164220 */ /* 0x000fc80000410000 */
[----:B------:R-:W-:Y:S02]  /*1810*/  @P4 FFMA.FTZ R6, R3, R31, R22 ;  /* 0x0000001f03064223 */ /* 0x000fe40000010016 */
[----:B------:R-:W0:Y:S08]  /*1820*/  @P4 LDC R22, c[0x0][0x3b0] ;  /* 0x0000ec00ff164b82 */ /* 0x000e300000000800 */
[----:B------:R-:W2:Y:S01]  /*1830*/  @P4 LDC R31, c[0x0][0x3cc] ;  /* 0x0000f300ff1f4b82 */ /* 0x000ea20000000800 */
[----:B0-----:R-:W-:-:S06]  /*1840*/  @P4 FADD.FTZ R22, R7, R22 ;  /* 0x0000001607164221 */ /* 0x001fcc0000010000 */
[----:B------:R-:W0:Y:S08]  /*1850*/  @P4 MUFU.SQRT R22, R22 ;  /* 0x0000001600164308 */ /* 0x000e300000002000 */
[----:B0-----:R-:W0:Y:S02]  /*1860*/  @P4 MUFU.RCP R23, R22 ;  /* 0x0000001600174308 */ /* 0x001e240000001000 */
[----:B0-----:R-:W-:-:S02]  /*1870*/  @P4 FMUL.FTZ R36, R6, R23 ;  /* 0x0000001706244220 */ /* 0x001fc40000410000 */
[----:B------:R-:W0:Y:S02]  /*1880*/  @P4 LDC R23, c[0x0][0x3b8] ;  /* 0x0000ee00ff174b82 */ /* 0x000e240000000800 */
[----:B--2---:R-:W-:Y:S01]  /*1890*/  @P4 FFMA.FTZ R36, R5, R31, R36 ;  /* 0x0000001f05244223 */ /* 0x004fe20000010024 */
[----:B------:R-:W-:-:S03]  /*18a0*/  IMAD.MOV.U32 R31, RZ, RZ, RZ ;  /* 0x000000ffff1f7224 */ /* 0x000fc600078e00ff */
[----:B0-----:R-:W-:Y:S01]  /*18b0*/  @P4 FFMA.FTZ R5, -R36, R23, R5 ;  /* 0x0000001724054223 */ /* 0x001fe20000010105 */
[----:B------:R-:W-:-:S05]  /*18c0*/  IMAD.MOV.U32 R23, RZ, RZ, 0x1 ;  /* 0x00000001ff177424 */ /* 0x000fca00078e00ff */
[----:B------:R-:W-:Y:S02]  /*18d0*/  PRMT R24, R24, 0x5410, R23 ;  /* 0x0000541018187816 */ /* 0x000fe40000000017 */
[----:B------:R-:W0:Y:S02]  /*18e0*/  LDC.64 R22, c[0x0][0x390] ;  /* 0x0000e400ff167b82 */ /* 0x000e240000000a00 */
[----:B------:R-:W-:Y:S01]  /*18f0*/  @P4 PRMT R24, R24, 0x5410, R28 ;  /* 0x0000541018184816 */ /* 0x000fe2000000001c */
[----:B------:R-:W-:-:S04]  /*1900*/  IMAD.MOV.U32 R28, RZ, RZ, RZ ;  /* 0x000000ffff1c7224 */ /* 0x000fc800078e00ff */
[----:B------:R-:W-:Y:S02]  /*1910*/  @!P1 HADD2.F32 R31, -RZ, R24.H0_H0 ;  /* 0x20000018ff1f9230 */ /* 0x000fe40000004100 */
[----:B------:R-:W-:-:S03]  /*1920*/  @!P3 HADD2.F32 R28, -RZ, R27.H0_H0 ;  /* 0x2000001bff1cb230 */ /* 0x000fc60000004100 */
[----:B------:R-:W-:Y:S01]  /*1930*/  FMUL.FTZ R27, R30, R31 ;  /* 0x0000001f1e1b7220 */ /* 0x000fe20000410000 */
[----:B------:R-:W-:Y:S02]  /*1940*/  HFMA2 R37, -RZ, RZ, 0, 0 ;  /* 0x00000000ff257431 */ /* 0x000fe400000001ff */
[----:B------:R-:W-:Y:S02]  /*1950*/  @!P2 HADD2.F32 R37, -RZ, R25.H0_H0 ;  /* 0x20000019ff25a230 */ /* 0x000fe40000004100 */
[----:B------:R-:W-:-:S03]  /*1960*/  FSETP.NE.FTZ.AND P4, PT, |R27|, +INF , PT ;  /* 0x7f8000001b00780b */ /* 0x000fc60003f95200 */
[C---:B------:R-:W-:Y:S01]  /*1970*/  FMUL.FTZ R25, R30.reuse, R37 ;  /* 0x000000251e197220 */ /* 0x040fe20000410000 */
[----:B------:R-:W-:Y:S01]  /*1980*/  FMUL.FTZ R30, R30, R28 ;  /* 0x0000001c1e1e7220 */ /* 0x000fe20000410000 */
[----:B------:R-:W-:Y:S01]  /*1990*/  IMAD.MOV.U32 R28, RZ, RZ, 0x1 ;  /* 0x00000001ff1c7424 */ /* 0x000fe200078e00ff */
[----:B------:R-:W-:Y:S02]  /*19a0*/  BSSY.RECONVERGENT B0, `(.L_x_547) ;  /* 0x0000010000007945 */ /* 0x000fe40003800200 */
[----:B------:R-:W-:Y:S02]  /*19b0*/  FSETP.NE.FTZ.AND P5, PT, |R25|, +INF , PT ;  /* 0x7f8000001900780b */ /* 0x000fe40003fb5200 */
[----:B------:R-:W-:-:S03]  /*19c0*/  PRMT R24, R28, 0x7610, R24 ;  /* 0x000076101c187816 */ /* 0x000fc60000000018 */
[----:B-1----:R-:W-:Y:S08]  /*19d0*/  @!P4 BRA `(.L_x_548) ;  /* 0x000000000030c947 */ /* 0x002ff00003800000 */
[----:B-----5:R-:W-:Y:S01]  /*19e0*/  FMUL.FTZ R32, R32, UR11 ;  /* 0x0000000b20207c20 */ /* 0x020fe20008410000 */
[-C--:B------:R-:W-:Y:S01]  /*19f0*/  FMUL.FTZ R28, R4, R27.reuse ;  /* 0x0000001b041c7220 */ /* 0x080fe20000410000 */
[----:B------:R-:W-:Y:S01]  /*1a00*/  FMUL.FTZ R34, R34, UR10 ;  /* 0x0000000a22227c20 */ /* 0x000fe20008410000 */
[----:B------:R-:W-:Y:S02]  /*1a10*/  PRMT R24, R24, 0x7632, R24 ;  /* 0x0000763218187816 */ /* 0x000fe40000000018 */
[----:B------:R-:W-:Y:S01]  /*1a20*/  FFMA.FTZ R32, R27, R28, R32 ;  /* 0x0000001c1b207223 */ /* 0x000fe20000010020 */
[----:B------:R-:W-:-:S03]  /*1a30*/  FFMA.FTZ R34, R3, R27, R34 ;  /* 0x0000001b03227223 */ /* 0x000fc60000010022 */
[----:B------:R-:W-:-:S06]  /*1a40*/  FADD.FTZ R28, R32, UR7 ;  /* 0x00000007201c7e21 */ /* 0x000fcc0008010000 */
[----:B------:R-:W1:Y:S08]  /*1a50*/  MUFU.SQRT R28, R28 ;  /* 0x0000001c001c7308 */ /* 0x000e700000002000 */
[----:B-1----:R-:W1:Y:S02]  /*1a60*/  MUFU.RCP R31, R28 ;  /* 0x0000001c001f7308 */ /* 0x002e640000001000 */
[----:B-1----:R-:W-:-:S04]  /*1a70*/  FMUL.FTZ R27, R34, R31 ;  /* 0x0000001f221b7220 */ /* 0x002fc80000410000 */
[----:B------:R-:W-:-:S04]  /*1a80*/  FFMA.FTZ R27, R26, UR12, R27 ;  /* 0x0000000c1a1b7c23 */ /* 0x000fc8000801001b */
[----:B------:R-:W-:-:S07]  /*1a90*/  FFMA.FTZ R26, -R27, UR13, R26 ;  /* 0x0000000d1b1a7c23 */ /* 0x000fce000801011a */
.L_x_548:
[----:B------:R-:W-:Y:S05]  /*1aa0*/  BSYNC.RECONVERGENT B0 ;  /* 0x0000000000007941 */ /* 0x000fea0003800200 */
.L_x_547:
[----:B------:R-:W-:Y:S01]  /*1ab0*/  MOV R28, 0x1 ;  /* 0x00000001001c7802 */ /* 0x000fe20000000f00 */
[----:B------:R-:W-:Y:S03]  /*1ac0*/  BSSY.RECONVERGENT B0, `(.L_x_549) ;  /* 0x000000f000007945 */ /* 0x000fe60003800200 */
[----:B------:R-:W-:Y:S01]  /*1ad0*/  PRMT R28, R28, 0x5410, R28 ;  /* 0x000054101c1c7816 */ /* 0x000fe2000000001c */
[----:B------:R-:W-:Y:S06]  /*1ae0*/  @!P5 BRA `(.L_x_550) ;  /* 0x000000000030d947 */ /* 0x000fec0003800000 */
[----:B-----5:R-:W-:Y:S01]  /*1af0*/  FMUL.FTZ R28, R35, UR11 ;  /* 0x0000000b231c7c20 */ /* 0x020fe20008410000 */
[----:B------:R-:W-:-:S04]  /*1b00*/  FMUL.FTZ R35, R4, R25 ;  /* 0x0000001904237220 */ /* 0x000fc80000410000 */
[----:B------:R-:W-:Y:S01]  /*1b10*/  FFMA.FTZ R35, R25, R35, R28 ;  /* 0x0000002319237223 */ /* 0x000fe2000001001c */
[----:B------:R-:W-:-:S03]  /*1b20*/  FMUL.FTZ R28, R33, UR10 ;  /* 0x0000000a211c7c20 */ /* 0x000fc60008410000 */
[----:B------:R-:W-:Y:S01]  /*1b30*/  FADD.FTZ R27, R35, UR7 ;  /* 0x00000007231b7e21 */ /* 0x000fe20008010000 */
[----:B------:R-:W-:Y:S01]  /*1b40*/  FFMA.FTZ R33, R3, R25, R28 ;  /* 0x0000001903217223 */ /* 0x000fe2000001001c */
[----:B------:R-:W-:-:S04]  /*1b50*/  PRMT R28, R28, 0x5410, R24 ;  /* 0x000054101c1c7816 */ /* 0x000fc80000000018 */
[----:B------:R-:W1:Y:S08]  /*1b60*/  MUFU.SQRT R27, R27 ;  /* 0x0000001b001b7308 */ /* 0x000e700000002000 */
[----:B-1----:R-:W1:Y:S02]  /*1b70*/  MUFU.RCP R36, R27 ;  /* 0x0000001b00247308 */ /* 0x002e640000001000 */
[----:B-1----:R-:W-:-:S04]  /*1b80*/  FMUL.FTZ R25, R33, R36 ;  /* 0x0000002421197220 */ /* 0x002fc80000410000 */
[----:B------:R-:W-:-:S04]  /*1b90*/  FFMA.FTZ R25, R14, UR12, R25 ;  /* 0x0000000c0e197c23 */ /* 0x000fc80008010019 */
[----:B------:R-:W-:-:S07]  /*1ba0*/  FFMA.FTZ R14, -R25, UR13, R14 ;  /* 0x0000000d190e7c23 */ /* 0x000fce000801010e */
.L_x_550:
[----:B------:R-:W-:Y:S05]  /*1bb0*/  BSYNC.RECONVERGENT B0 ;  /* 0x0000000000007941 */ /* 0x000fea0003800200 */
.L_x_549:
[----:B------:R-:W-:Y:S01]  /*1bc0*/  FSETP.NE.FTZ.AND P4, PT, |R30|, +INF , PT ;  /* 0x7f8000001e00780b */ /* 0x000fe20003f95200 */
[----:B------:R-:W-:Y:S01]  /*1bd0*/  IMAD.MOV.U32 R24, RZ, RZ, 0x1 ;  /* 0x00000001ff187424 */ /* 0x000fe200078e00ff */
[----:B------:R-:W-:Y:S01]  /*1be0*/  BSSY.RECONVERGENT B0, `(.L_x_551) ;  /* 0x0000010000007945 */ /* 0x000fe20003800200 */
[----:B------:R-:W-:-:S03]  /*1bf0*/  IMAD.IADD R27, R0, 0x1, R8 ;  /* 0x00000001001b7824 */ /* 0x000fc600078e0208 */
[----:B------:R-:W-:-:S07]  /*1c00*/  PRMT R28, R24, 0x7610, R28 ;  /* 0x00007610181c7816 */ /* 0x000fce000000001c */
[----:B------:R-:W-:Y:S05]  /*1c10*/  @!P4 BRA `(.L_x_552) ;  /* 0x000000000030c947 */ /* 0x000fea0003800000 */
[----:B-----5:R-:W-:Y:S01]  /*1c20*/  FMUL.FTZ R9, R9, UR11 ;  /* 0x0000000b09097c20 */ /* 0x020fe20008410000 */
[----:B------:R-:W-:Y:S01]  /*1c30*/  FMUL.FTZ R24, R4, R30 ;  /* 0x0000001e04187220 */ /* 0x000fe20000410000 */
[----:B------:R-:W-:-:S03]  /*1c40*/  PRMT R28, R28, 0x7632, R28 ;  /* 0x000076321c1c7816 */ /* 0x000fc6000000001c */
[----:B------:R-:W-:Y:S01]  /*1c50*/  FFMA.FTZ R9, R30, R24, R9 ;  /* 0x000000181e097223 */ /* 0x000fe20000010009 */
[----:B------:R-:W-:-:S03]  /*1c60*/  FMUL.FTZ R24, R15, UR10 ;  /* 0x0000000a0f187c20 */ /* 0x000fc60008410000 */
[----:B------:R-:W-:Y:S01]  /*1c70*/  FADD.FTZ R25, R9, UR7 ;  /* 0x0000000709197e21 */ /* 0x000fe20008010000 */
[----:B------:R-:W-:-:S05]  /*1c80*/  FFMA.FTZ R15, R3, R30, R24 ;  /* 0x0000001e030f7223 */ /* 0x000fca0000010018 */
[----:B------:R-:W1:Y:S08]  /*1c90*/  MUFU.SQRT R25, R25 ;  /* 0x0000001900197308 */ /* 0x000e700000002000 */
[----:B-1----:R-:W1:Y:S02]  /*1ca0*/  MUFU.RCP R36, R25 ;  /* 0x0000001900247308 */ /* 0x002e640000001000 */
[----:B-1----:R-:W-:-:S04]  /*1cb0*/  FMUL.FTZ R24, R15, R36 ;  /* 0x000000240f187220 */ /* 0x002fc80000410000 */
[----:B------:R-:W-:-:S04]  /*1cc0*/  FFMA.FTZ R24, R29, UR12, R24 ;  /* 0x0000000c1d187c23 */ /* 0x000fc80008010018 */
[----:B------:R-:W-:-:S07]  /*1cd0*/  FFMA.FTZ R29, -R24, UR13, R29 ;  /* 0x0000000d181d7c23 */ /* 0x000fce000801011d */
.L_x_552:
[----:B------:R-:W-:Y:S05]  /*1ce0*/  BSYNC.RECONVERGENT B0 ;  /* 0x0000000000007941 */ /* 0x000fea0003800200 */
.L_x_551:
[C---:B0-----:R-:W-:Y:S01]  /*1cf0*/  @!P0 IMAD.WIDE R24, R27.reuse, 0x4, R22 ;  /* 0x000000041b188825 */ /* 0x041fe200078e0216 */
[----:B------:R-:W-:Y:S04]  /*1d00*/  BSSY.RECONVERGENT B0, `(.L_x_553) ;  /* 0x0000012000007945 */ /* 0x000fe80003800200 */
[----:B------:R0:W-:Y:S02]  /*1d10*/  @!P0 STG.E desc[UR8][R24.64], R6 ;  /* 0x0000000618008986 */ /* 0x0001e4000c101908 */
[----:B0-----:R-:W0:Y:S02]  /*1d20*/  LDC.64 R24, c[0x0][0x398] ;  /* 0x0000e600ff187b82 */ /* 0x001e240000000a00 */
[----:B0-----:R-:W-:-:S05]  /*1d30*/  @!P0 IMAD.WIDE R30, R27, 0x4, R24 ;  /* 0x000000041b1e8825 */ /* 0x001fca00078e0218 */
[----:B------:R0:W-:Y:S02]  /*1d40*/  @!P0 STG.E desc[UR8][R30.64], R7 ;  /* 0x000000071e008986 */ /* 0x0001e4000c101908 */
[----:B0-----:R-:W0:Y:S02]  /*1d50*/  LDC.64 R6, c[0x0][0x380] ;  /* 0x0000e000ff067b82 */ /* 0x001e240000000a00 */
[----:B0-----:R-:W-:-:S05]  /*1d60*/  @!P0 IMAD.WIDE R30, R27, 0x4, R6 ;  /* 0x000000041b1e8825 */ /* 0x001fca00078e0206 */
[----:B------:R0:W-:Y:S01]  /*1d70*/  @!P0 STG.E desc[UR8][R30.64], R5 ;  /* 0x000000051e008986 */ /* 0x0001e2000c101908 */
[----:B------:R-:W-:Y:S05]  /*1d80*/  @P1 BRA `(.L_x_554) ;  /* 0x0000000000241947 */ /* 0x000fea0003800000 */
[----:B0-----:R-:W-:-:S04]  /*1d90*/  IMAD.WIDE R30, R27, 0x4, R22 ;  /* 0x000000041b1e7825 */ /* 0x001fc800078e0216 */
[----:B------:R-:W-:-:S04]  /*1da0*/  IMAD.WIDE R24, R27, 0x4, R24 ;  /* 0x000000041b187825 */ /* 0x000fc800078e0218 */
[----:B------:R-:W-:-:S04]  /*1db0*/  IMAD.WIDE R6, R27, 0x4, R6 ;  /* 0x000000041b067825 */ /* 0x000fc800078e0206 */
[----:B------:R-:W-:-:S04]  /*1dc0*/  IMAD.WIDE R30, R2, 0x4, R30 ;  /* 0x00000004021e7825 */ /* 0x000fc800078e021e */
[C---:B------:R-:W-:Y:S01]  /*1dd0*/  IMAD.WIDE R24, R2.reuse, 0x4, R24 ;  /* 0x0000000402187825 */ /* 0x040fe200078e0218 */
[----:B-----5:R1:W-:Y:S03]  /*1de0*/  STG.E desc[UR8][R30.64], R34 ;  /* 0x000000221e007986 */ /* 0x0203e6000c101908 */
[----:B------:R-:W-:Y:S01]  /*1df0*/  IMAD.WIDE R6, R2, 0x4, R6 ;  /* 0x0000000402067825 */ /* 0x000fe200078e0206 */
[----:B------:R1:W-:Y:S04]  /*1e00*/  STG.E desc[UR8][R24.64], R32 ;  /* 0x0000002018007986 */ /* 0x0003e8000c101908 */
[----:B------:R1:W-:Y:S02]  /*1e10*/  STG.E desc[UR8][R6.64], R26 ;  /* 0x0000001a06007986 */ /* 0x0003e4000c101908 */
.L_x_554:
[----:B------:R-:W-:Y:S05]  /*1e20*/  BSYNC.RECONVERGENT B0 ;  /* 0x0000000000007941 */ /* 0x000fea0003800200 */
.L_x_553:
[C---:B0-----:R-:W-:Y:S01]  /*1e30*/  @!P2 IADD3 R5, PT, PT, R2.reuse, R8, R0 ;  /* 0x000000080205a210 */ /* 0x041fe20007ffe000 */
[----:B------:R-:W-:-:S03]  /*1e40*/  IMAD R8, R2, 0x4, R8 ;  /* 0x0000000402087824 */ /* 0x000fc600078e0208 */
[----:B------:R-:W-:Y:S02]  /*1e50*/  @!P2 IADD3 R5, PT, PT, R2, R5, RZ ;  /* 0x000000050205a210 */ /* 0x000fe40007ffe0ff */
[----:B------:R-:W-:-:S03]  /*1e60*/  ISETP.GE.U32.AND P0, PT, R8, UR4, PT ;  /* 0x0000000408007c0c */ /* 0x000fc6000bf06070 */
[----:B------:R-:W-:Y:S01]  /*1e70*/  @!P2 IMAD.WIDE R22, R5, 0x4, R22 ;  /* 0x000000040516a825 */ /* 0x000fe200078e0216 */
[----:B------:R-:W-:-:S04]  /*1e80*/  SHF.R.S32.HI R5, RZ, 0x1f, R8 ;  /* 0x0000001fff057819 */ /* 0x000fc80000011408 */
[----:B-----5:R0:W-:Y:S01]  /*1e90*/  @!P2 STG.E desc[UR8][R22.64], R33 ;  /* 0x000000211600a986 */ /* 0x0201e2000c101908 */
[----:B------:R-:W-:-:S03]  /*1ea0*/  ISETP.GE.U32.AND.EX P0, PT, R5, UR5, PT, P0 ;  /* 0x0000000505007c0c */ /* 0x000fc6000bf06100 */
[----:B------:R0:W-:Y:S04]  /*1eb0*/  @!P2 STG.E desc[UR8][R12.64], R35 ;  /* 0x000000230c00a986 */ /* 0x0001e8000c101908 */
[----:B------:R0:W-:Y:S04]  /*1ec0*/  @!P2 STG.E desc[UR8][R10.64], R14 ;  /* 0x0000000e0a00a986 */ /* 0x0001e8000c101908 */
[----:B------:R0:W-:Y:S04]  /*1ed0*/  @!P3 STG.E desc[UR8][R18.64], R15 ;  /* 0x0000000f1200b986 */ /* 0x0001e8000c101908 */
[----:B------:R0:W-:Y:S04]  /*1ee0*/  @!P3 STG.E desc[UR8][R20.64], R9 ;  /* 0x000000091400b986 */ /* 0x0001e8000c101908 */
[----:B------:R0:W-:Y:S01]  /*1ef0*/  @!P3 STG.E desc[UR8][R16.64], R29 ;  /* 0x0000001d1000b986 */ /* 0x0001e2000c101908 */
[----:B------:R-:W-:Y:S05]  /*1f00*/  @!P0 BRA `(.L_x_555) ;  /* 0xfffffff400088947 */ /* 0x000fea000383ffff */
[----:B------:R-:W-:Y:S05]  /*1f10*/  BRA `(.L_x_546) ;  /* 0x0000001c00407947 */ /* 0x000fea0003800000 */
.L_x_523:
        /* <DEDUP_REMOVED lines=16> */
.L_x_577:
[----:B------:R-:W-:Y:S01]  /*2020*/  IADD3 R5, PT, PT, R0, R6, RZ ;  /* 0x0000000600057210 */ /* 0x000fe20007ffe0ff */
[----:B-1----:R-:W1:Y:S03]  /*2030*/  LDC.64 R14, c[0x0][0x398] ;  /* 0x0000e600ff0e7b82 */ /* 0x002e660000000a00 */
[----:B0-----:R-:W-:Y:S01]  /*2040*/  ISETP.GE.U32.AND P0, PT, R5, UR4, PT ;  /* 0x0000000405007c0c */ /* 0x001fe2000bf06070 */
[--C-:B---3-5:R-:W-:Y:S01]  /*2050*/  IMAD.IADD R29, R2, 0x1, R5.reuse ;  /* 0x00000001021d7824 */ /* 0x128fe200078e0205 */
[----:B------:R-:W-:-:S03]  /*2060*/  SHF.R.S32.HI R8, RZ, 0x1f, R5 ;  /* 0x0000001fff087819 */ /* 0x000fc60000011405 */
[----:B------:R-:W0:Y:S01]  /*2070*/  LDC.64 R22, c[0x0][0x380] ;  /* 0x0000e000ff167b82 */ /* 0x000e220000000a00 */
[----:B------:R-:W-:Y:S02]  /*2080*/  ISETP.GE.U32.AND P1, PT, R29, UR4, PT ;  /* 0x000000041d007c0c */ /* 0x000fe4000bf26070 */
[----:B------:R-:W-:Y:S02]  /*2090*/  SHF.R.S32.HI R12, RZ, 0x1f, R29 ;  /* 0x0000001fff0c7819 */ /* 0x000fe4000001141d */
[----:B------:R-:W-:Y:S02]  /*20a0*/  ISETP.GE.U32.AND.EX P0, PT, R8, UR5, PT, P0 ;  /* 0x0000000508007c0c */ /* 0x000fe4000bf06100 */
[----:B------:R-:W-:-:S11]  /*20b0*/  ISETP.GE.U32.AND.EX P1, PT, R12, UR5, PT, P1 ;  /* 0x000000050c007c0c */ /* 0x000fd6000bf26110 */
[----:B------:R-:W2:Y:S08]  /*20c0*/  @!P0 LDC.64 R10, c[0x0][0x3a0] ;  /* 0x0000e800ff0a8b82 */ /* 0x000eb00000000a00 */
[----:B------:R-:W3:Y:S01]  /*20d0*/  @!P1 LDC.64 R32, c[0x0][0x3a0] ;  /* 0x0000e800ff209b82 */ /* 0x000ee20000000a00 */
[----:B-1----:R-:W-:-:S04]  /*20e0*/  IMAD.WIDE R24, R5, 0x4, R14 ;  /* 0x0000000405187825 */ /* 0x002fc800078e020e */
[C---:B0-----:R-:W-:Y:S01]  /*20f0*/  IMAD.WIDE R22, R5.reuse, 0x4, R22 ;  /* 0x0000000405167825 */ /* 0x041fe200078e0216 */
[----:B--2---:R-:W-:-:S04]  /*2100*/  @!P0 LEA R10, P2, R5, R10, 0x1 ;  /* 0x0000000a050a8211 */ /* 0x004fc800078408ff */
[----:B------:R-:W-:Y:S02]  /*2110*/  @!P0 LEA.HI.X R11, R5, R11, R8, 0x1, P2 ;  /* 0x0000000b050b8211 */ /* 0x000fe400010f0c08 */
[----:B---3--:R-:W-:Y:S01]  /*2120*/  @!P1 LEA R32, P3, R29, R32, 0x1 ;  /* 0x000000201d209211 */ /* 0x008fe200078608ff */
[----:B------:R-:W-:-:S03]  /*2130*/  IMAD.MOV.U32 R7, RZ, RZ, RZ ;  /* 0x000000ffff077224 */ /* 0x000fc600078e00ff */
[----:B------:R0:W2:Y:S01]  /*2140*/  @!P0 LDG.E.U16.CONSTANT R11, desc[UR8][R10.64] ;  /* 0x000000080a0b8981 */ /* 0x0000a2000c1e9500 */
[----:B------:R-:W-:Y:S02]  /*2150*/  @!P1 LEA.HI.X R33, R29, R33, R12, 0x1, P3 ;  /* 0x000000211d219211 */ /* 0x000fe400018f0c0c */
[----:B------:R-:W1:Y:S01]  /*2160*/  LDC.64 R12, c[0x0][0x390] ;  /* 0x0000e400ff0c7b82 */ /* 0x000e620000000a00 */
[----:B------:R-:W-:Y:S01]  /*2170*/  CS2R R8, SRZ ;  /* 0x0000000000087805 */ /* 0x000fe2000001ff00 */
[C---:B------:R-:W-:Y:S01]  /*2180*/  IMAD.WIDE R20, R2.reuse, 0x4, R24 ;  /* 0x0000000402147825 */ /* 0x040fe200078e0218 */
[----:B------:R-:W3:Y:S03]  /*2190*/  @!P1 LDG.E.U16.CONSTANT R32, desc[UR8][R32.64] ;  /* 0x0000000820209981 */ /* 0x000ee6000c1e9500 */
[----:B0-----:R-:W-:Y:S02]  /*21a0*/  HFMA2 R10, -RZ, RZ, 0, 0 ;  /* 0x00000000ff0a7431 */ /* 0x001fe400000001ff */
[----:B------:R-:W-:Y:S01]  /*21b0*/  IMAD.WIDE R16, R2, 0x4, R22 ;  /* 0x0000000402107825 */ /* 0x000fe200078e0216 */
[----:B------:R-:W5:Y:S04]  /*21c0*/  @!P1 LDG.E R7, desc[UR8][R20.64] ;  /* 0x0000000814079981 */ /* 0x000f68000c1e1900 */
[----:B------:R-:W5:Y:S04]  /*21d0*/  @!P0 LDG.E R8, desc[UR8][R22.64] ;  /* 0x0000000816088981 */ /* 0x000f68000c1e1900 */
[----:B------:R-:W5:Y:S01]  /*21e0*/  @!P1 LDG.E R9, desc[UR8][R16.64] ;  /* 0x0000000810099981 */ /* 0x000f62000c1e1900 */
[----:B-1----:R-:W-:-:S04]  /*21f0*/  IMAD.WIDE R12, R5, 0x4, R12 ;  /* 0x00000004050c7825 */ /* 0x002fc800078e020c */
[----:B------:R-:W-:-:S05]  /*2200*/  IMAD.WIDE R18, R2, 0x4, R12 ;  /* 0x0000000402127825 */ /* 0x000fca00078e020c */
[----:B------:R-:W5:Y:S01]  /*2210*/  @!P1 LDG.E R10, desc[UR8][R18.64] ;  /* 0x00000008120a9981 */ /* 0x000f62000c1e1900 */
[----:B------:R-:W-:-:S05]  /*2220*/  IMAD.IADD R29, R2, 0x1, R29 ;  /* 0x00000001021d7824 */ /* 0x000fca00078e021d */
[----:B------:R-:W-:Y:S02]  /*2230*/  ISETP.GE.U32.AND P2, PT, R29, UR4, PT ;  /* 0x000000041d007c0c */ /* 0x000fe4000bf46070 */
[----:B------:R-:W-:-:S04]  /*2240*/  SHF.R.S32.HI R34, RZ, 0x1f, R29 ;  /* 0x0000001fff227819 */ /* 0x000fc8000001141d */
[----:B------:R-:W-:Y:S02]  /*2250*/  ISETP.GE.U32.AND.EX P2, PT, R34, UR5, PT, P2 ;  /* 0x0000000522007c0c */ /* 0x000fe4000bf46120 */
[----:B------:R-:W-:Y:S01]  /*2260*/  CS2R R26, SRZ ;  /* 0x00000000001a7805 */ /* 0x000fe2000001ff00 */
[----:B------:R-:W-:Y:S01]  /*2270*/  BSSY.RECONVERGENT B0, `(.L_x_557) ;  /* 0x000001a000007945 */ /* 0x000fe20003800200 */
[----:B------:R-:W-:-:S04]  /*2280*/  CS2R R30, SRZ ;  /* 0x00000000001e7805 */ /* 0x000fc8000001ff00 */
[----:B------:R0:W5:Y:S04]  /*2290*/  @!P0 LDG.E R27, desc[UR8][R24.64] ;  /* 0x00000008181b8981 */ /* 0x000168000c1e1900 */
[----:B------:R1:W5:Y:S01]  /*22a0*/  @!P0 LDG.E R26, desc[UR8][R12.64] ;  /* 0x000000080c1a8981 */ /* 0x000362000c1e1900 */
[----:B0-----:R-:W-:Y:S02]  /*22b0*/  IADD3 R24, PT, PT, R2, R29, RZ ;  /* 0x0000001d02187210 */ /* 0x001fe40007ffe0ff */
[----:B-1----:R-:W-:Y:S01]  /*22c0*/  CS2R R12, SRZ ;  /* 0x00000000000c7805 */ /* 0x002fe2000001ff00 */
[----:B--2---:R-:W-:Y:S02]  /*22d0*/  @!P0 HADD2.F32 R30, -RZ, R11.H0_H0 ;  /* 0x2000000bff1e8230 */ /* 0x004fe40000004100 */
[----:B------:R-:W-:-:S02]  /*22e0*/  IMAD.MOV.U32 R11, RZ, RZ, RZ ;  /* 0x000000ffff0b7224 */ /* 0x000fc400078e00ff */
[----:B---3--:R-:W-:Y:S02]  /*22f0*/  @!P1 HADD2.F32 R31, -RZ, R32.H0_H0 ;  /* 0x20000020ff1f9230 */ /* 0x008fe40000004100 */
[----:B------:R-:W-:Y:S01]  /*2300*/  IMAD.MOV.U32 R32, RZ, RZ, RZ ;  /* 0x000000ffff207224 */ /* 0x000fe200078e00ff */
[----:B------:R-:W-:Y:S06]  /*2310*/  @P2 BRA `(.L_x_558) ;  /* 0x00000000003c2947 */ /* 0x000fec0003800000 */
[C---:B------:R-:W-:Y:S02]  /*2320*/  LEA R12, P3, R29.reuse, UR10, 0x1 ;  /* 0x0000000a1d0c7c11 */ /* 0x040fe4000f8608ff */
[C---:B------:R-:W-:Y:S02]  /*2330*/  SHF.L.U32 R20, R29.reuse, 0x2, RZ ;  /* 0x000000021d147819 */ /* 0x040fe400000006ff */
[C-C-:B------:R-:W-:Y:S02]  /*2340*/  LEA.HI.X R13, R29.reuse, UR11, R34.reuse, 0x1, P3 ;  /* 0x0000000b1d0d7c11 */ /* 0x140fe400098f0c22 */
[C---:B------:R-:W-:Y:S02]  /*2350*/  IADD3 R32, P3, PT, R20.reuse, UR6, RZ ;  /* 0x0000000614207c10 */ /* 0x040fe4000ff7e0ff */
[----:B------:R-:W-:Y:S01]  /*2360*/  IADD3 R22, P4, PT, R20, UR12, RZ ;  /* 0x0000000c14167c10 */ /* 0x000fe2000ff9e0ff */
[----:B------:R-:W2:Y:S01]  /*2370*/  LDG.E.U16.CONSTANT R25, desc[UR8][R12.64] ;  /* 0x000000080c197981 */ /* 0x000ea2000c1e9500 */
[----:B------:R-:W-:-:S02]  /*2380*/  SHF.L.U64.HI R11, R29, 0x2, R34 ;  /* 0x000000021d0b7819 */ /* 0x000fc40000010222 */
[----:B------:R-:W-:Y:S02]  /*2390*/  IADD3 R20, P5, PT, R20, UR14, RZ ;  /* 0x0000000e14147c10 */ /* 0x000fe4000ffbe0ff */
[C---:B------:R-:W-:Y:S02]  /*23a0*/  IADD3.X R23, PT, PT, R11.reuse, UR13, RZ, P4, !PT ;  /* 0x0000000d0b177c10 */ /* 0x040fe4000a7fe4ff */
[C---:B------:R-:W-:Y:S02]  /*23b0*/  IADD3.X R21, PT, PT, R11.reuse, UR15, RZ, P5, !PT ;  /* 0x0000000f0b157c10 */ /* 0x040fe4000affe4ff */
[----:B------:R-:W-:Y:S02]  /*23c0*/  IADD3.X R33, PT, PT, R11, UR7, RZ, P3, !PT ;  /* 0x000000070b217c10 */ /* 0x000fe40009ffe4ff */
[----:B------:R-:W5:Y:S04]  /*23d0*/  LDG.E R11, desc[UR8][R22.64] ;  /* 0x00000008160b7981 */ /* 0x000f68000c1e1900 */
[----:B------:R-:W5:Y:S04]  /*23e0*/  LDG.E R12, desc[UR8][R20.64] ;  /* 0x00000008140c7981 */ /* 0x000f68000c1e1900 */
[----:B------:R2:W5:Y:S02]  /*23f0*/  LDG.E R13, desc[UR8][R32.64] ;  /* 0x00000008200d7981 */ /* 0x000564000c1e1900 */
[----:B--2---:R-:W-:-:S07]  /*2400*/  HADD2.F32 R32, -RZ, R25.H0_H0 ;  /* 0x20000019ff207230 */ /* 0x004fce0000004100 */
.L_x_558:
[----:B----4-:R-:W-:Y:S05]  /*2410*/  BSYNC.RECONVERGENT B0 ;  /* 0x0000000000007941 */ /* 0x010fea0003800200 */
.L_x_557:
[----:B------:R-:W-:Y:S01]  /*2420*/  ISETP.GE.U32.AND P3, PT, R24, UR4, PT ;  /* 0x0000000418007c0c */ /* 0x000fe2000bf66070 */
[----:B------:R-:W-:Y:S01]  /*2430*/  BSSY.RECONVERGENT B0, `(.L_x_559) ;  /* 0x0000016000007945 */ /* 0x000fe20003800200 */
[----:B------:R-:W-:Y:S01]  /*2440*/  SHF.R.S32.HI R25, RZ, 0x1f, R24 ;  /* 0x0000001fff197819 */ /* 0x000fe20000011418 */
[----:B------:R-:W-:Y:S01]  /*2450*/  IMAD.MOV.U32 R33, RZ, RZ, RZ ;  /* 0x000000ffff217224 */ /* 0x000fe200078e00ff */
[----:B------:R-:W-:Y:S02]  /*2460*/  CS2R R34, SRZ ;  /* 0x0000000000227805 */ /* 0x000fe4000001ff00 */
[----:B------:R-:W-:Y:S02]  /*2470*/  MOV R29, RZ ;  /* 0x000000ff001d7202 */ /* 0x000fe40000000f00 */
[----:B------:R-:W-:-:S13]  /*2480*/  ISETP.GE.U32.AND.EX P3, PT, R25, UR5, PT, P3 ;  /* 0x0000000519007c0c */ /* 0x000fda000bf66130 */
[----:B------:R-:W-:Y:S05]  /*2490*/  @P3 BRA `(.L_x_560) ;  /* 0x00000000003c3947 */ /* 0x000fea0003800000 */
[C---:B------:R-:W-:Y:S01]  /*24a0*/  IMAD.SHL.U32 R35, R24.reuse, 0x4, RZ ;  /* 0x0000000418237824 */ /* 0x040fe200078e00ff */
[C---:B------:R-:W-:Y:S02]  /*24b0*/  LEA R20, P5, R24.reuse, UR10, 0x1 ;  /* 0x0000000a18147c11 */ /* 0x040fe4000f8a08ff */
[C-C-:B------:R-:W-:Y:S02]  /*24c0*/  SHF.L.U64.HI R33, R24.reuse, 0x2, R25.reuse ;  /* 0x0000000218217819 */ /* 0x140fe40000010219 */
[----:B------:R-:W-:Y:S02]  /*24d0*/  IADD3 R22, P4, PT, R35, UR6, RZ ;  /* 0x0000000623167c10 */ /* 0x000fe4000ff9e0ff */
[----:B------:R-:W-:Y:S02]  /*24e0*/  LEA.HI.X R21, R24, UR11, R25, 0x1, P5 ;  /* 0x0000000b18157c11 */ /* 0x000fe4000a8f0c19 */
[----:B------:R-:W-:-:S03]  /*24f0*/  IADD3.X R23, PT, PT, R33, UR7, RZ, P4, !PT ;  /* 0x0000000721177c10 */ /* 0x000fc6000a7fe4ff */
[----:B------:R0:W2:Y:S04]  /*2500*/  LDG.E.U16.CONSTANT R34, desc[UR8][R20.64] ;  /* 0x0000000814227981 */ /* 0x0000a8000c1e9500 */
[----:B------:R1:W5:Y:S01]  /*2510*/  LDG.E R29, desc[UR8][R22.64] ;  /* 0x00000008161d7981 */ /* 0x000362000c1e1900 */
[C---:B0-----:R-:W-:Y:S02]  /*2520*/  IADD3 R20, P4, PT, R35.reuse, UR12, RZ ;  /* 0x0000000c23147c10 */ /* 0x041fe4000ff9e0ff */
[----:B-1----:R-:W-:Y:S02]  /*2530*/  IADD3 R22, P5, PT, R35, UR14, RZ ;  /* 0x0000000e23167c10 */ /* 0x002fe4000ffbe0ff */
[C---:B------:R-:W-:Y:S02]  /*2540*/  IADD3.X R21, PT, PT, R33.reuse, UR13, RZ, P4, !PT ;  /* 0x0000000d21157c10 */ /* 0x040fe4000a7fe4ff */
[----:B------:R-:W-:-:S03]  /*2550*/  IADD3.X R23, PT, PT, R33, UR15, RZ, P5, !PT ;  /* 0x0000000f21177c10 */ /* 0x000fc6000affe4ff */
[----:B------:R0:W5:Y:S04]  /*2560*/  LDG.E R33, desc[UR8][R20.64] ;  /* 0x0000000814217981 */ /* 0x000168000c1e1900 */
[----:B------:R0:W5:Y:S02]  /*2570*/  LDG.E R35, desc[UR8][R22.64] ;  /* 0x0000000816237981 */ /* 0x000164000c1e1900 */
[----:B0-2---:R-:W-:-:S07]  /*2580*/  HADD2.F32 R34, -RZ, R34.H0_H0 ;  /* 0x20000022ff227230 */ /* 0x005fce0000004100 */
.L_x_560:
[----:B------:R-:W-:Y:S05]  /*2590*/  BSYNC.RECONVERGENT B0 ;  /* 0x0000000000007941 */ /* 0x000fea0003800200 */
.L_x_559:
[----:B------:R-:W0:Y:S01]  /*25a0*/  MUFU.RCP R21, UR16 ;  /* 0x0000001000157d08 */ /* 0x000e220008001000 */
[----:B------:R-:W-:Y:S01]  /*25b0*/  BSSY.RECONVERGENT B0, `(.L_x_561) ;  /* 0x0000012000007945 */ /* 0x000fe20003800200 */
[----:B------:R-:W-:Y:S02]  /*25c0*/  HFMA2 R20, -RZ, RZ, 0, 5.9604644775390625e-08 ;  /* 0x00000001ff147431 */ /* 0x000fe400000001ff */
[C---:B0-----:R-:W-:Y:S01]  /*25d0*/  FMUL.FTZ R30, R21.reuse, R30 ;  /* 0x0000001e151e7220 */ /* 0x041fe20000410000 */
[----:B------:R-:W-:-:S04]  /*25e0*/  FMUL.FTZ R31, R21, R31 ;  /* 0x0000001f151f7220 */ /* 0x000fc80000410000 */
[----:B------:R-:W-:-:S13]  /*25f0*/  FSETP.NE.FTZ.AND P4, PT, |R30|, +INF , PT ;  /* 0x7f8000001e00780b */ /* 0x000fda0003f95200 */
[----:B------:R-:W-:Y:S05]  /*2600*/  @!P4 BRA `(.L_x_562) ;  /* 0x000000000030c947 */ /* 0x000fea0003800000 */
[----:B-----5:R-:W-:Y:S01]  /*2610*/  FMUL.FTZ R27, R27, UR19 ;  /* 0x000000131b1b7c20 */ /* 0x020fe20008410000 */
[----:B------:R-:W-:Y:S01]  /*2620*/  FMUL.FTZ R20, R4, R30 ;  /* 0x0000001e04147220 */ /* 0x000fe20000410000 */
[----:B------:R-:W-:-:S03]  /*2630*/  FMUL.FTZ R26, R26, UR18 ;  /* 0x000000121a1a7c20 */ /* 0x000fc60008410000 */
[----:B------:R-:W-:Y:S01]  /*2640*/  FFMA.FTZ R27, R30, R20, R27 ;  /* 0x000000141e1b7223 */ /* 0x000fe2000001001b */
[----:B------:R-:W-:-:S03]  /*2650*/  FFMA.FTZ R26, R3, R30, R26 ;  /* 0x0000001e031a7223 */ /* 0x000fc6000001001a */
[----:B------:R-:W0:Y:S02]  /*2660*/  MUFU.SQRT R20, R27 ;  /* 0x0000001b00147308 */ /* 0x000e240000002000 */
[----:B0-----:R-:W-:Y:S01]  /*2670*/  FADD.FTZ R22, R20, UR17 ;  /* 0x0000001114167e21 */ /* 0x001fe20008010000 */
[----:B------:R-:W-:-:S05]  /*2680*/  PRMT R20, R28, 0x7610, R20 ;  /* 0x000076101c147816 */ /* 0x000fca0000000014 */
[----:B------:R-:W0:Y:S02]  /*2690*/  MUFU.RCP R23, R22 ;  /* 0x0000001600177308 */ /* 0x000e240000001000 */
[----:B0-----:R-:W-:-:S04]  /*26a0*/  FMUL.FTZ R23, R26, R23 ;  /* 0x000000171a177220 */ /* 0x001fc80000410000 */
[----:B------:R-:W-:-:S04]  /*26b0*/  FFMA.FTZ R23, R8, UR20, R23 ;  /* 0x0000001408177c23 */ /* 0x000fc80008010017 */
[----:B------:R-:W-:-:S07]  /*26c0*/  FFMA.FTZ R8, -R23, UR21, R8 ;  /* 0x0000001517087c23 */ /* 0x000fce0008010108 */
.L_x_562:
[----:B------:R-:W-:Y:S05]  /*26d0*/  BSYNC.RECONVERGENT B0 ;  /* 0x0000000000007941 */ /* 0x000fea0003800200 */
.L_x_561:
[----:B------:R-:W-:Y:S01]  /*26e0*/  FSETP.NE.FTZ.AND P4, PT, |R31|, +INF , PT ;  /* 0x7f8000001f00780b */ /* 0x000fe20003f95200 */
[----:B------:R-:W-:Y:S01]  /*26f0*/  IMAD.MOV.U32 R22, RZ, RZ, 0x1 ;  /* 0x00000001ff167424 */ /* 0x000fe200078e00ff */
[----:B------:R-:W-:Y:S04]  /*2700*/  BSSY.RECONVERGENT B0, `(.L_x_563) ;  /* 0x000000f000007945 */ /* 0x000fe80003800200 */
[----:B------:R-:W-:-:S07]  /*2710*/  PRMT R20, R20, 0x5410, R22 ;  /* 0x0000541014147816 */ /* 0x000fce0000000016 */
[----:B------:R-:W-:Y:S05]  /*2720*/  @!P4 BRA `(.L_x_564) ;  /* 0x000000000030c947 */ /* 0x000fea0003800000 */
[----:B-----5:R-:W-:Y:S01]  /*2730*/  FMUL.FTZ R22, R7, UR19 ;  /* 0x0000001307167c20 */ /* 0x020fe20008410000 */
[----:B------:R-:W-:Y:S01]  /*2740*/  FMUL.FTZ R7, R4, R31 ;  /* 0x0000001f04077220 */ /* 0x000fe20000410000 */
[----:B------:R-:W-:Y:S01]  /*2750*/  FMUL.FTZ R10, R10, UR18 ;  /* 0x000000120a0a7c20 */ /* 0x000fe20008410000 */
[----:B------:R-:W-:Y:S02]  /*2760*/  PRMT R20, R20, 0x5410, R20 ;  /* 0x0000541014147816 */ /* 0x000fe40000000014 */
[----:B------:R-:W-:Y:S01]  /*2770*/  FFMA.FTZ R7, R31, R7, R22 ;  /* 0x000000071f077223 */ /* 0x000fe20000010016 */
[----:B------:R-:W-:-:S03]  /*2780*/  FFMA.FTZ R10, R3, R31, R10 ;  /* 0x0000001f030a7223 */ /* 0x000fc6000001000a */
[----:B------:R-:W0:Y:S02]  /*2790*/  MUFU.SQRT R22, R7 ;  /* 0x0000000700167308 */ /* 0x000e240000002000 */
[----:B0-----:R-:W-:-:S06]  /*27a0*/  FADD.FTZ R22, R22, UR17 ;  /* 0x0000001116167e21 */ /* 0x001fcc0008010000 */
[----:B------:R-:W0:Y:S02]  /*27b0*/  MUFU.RCP R23, R22 ;  /* 0x0000001600177308 */ /* 0x000e240000001000 */
[----:B0-----:R-:W-:-:S04]  /*27c0*/  FMUL.FTZ R28, R10, R23 ;  /* 0x000000170a1c7220 */ /* 0x001fc80000410000 */
[----:B------:R-:W-:-:S04]  /*27d0*/  FFMA.FTZ R28, R9, UR20, R28 ;  /* 0x00000014091c7c23 */ /* 0x000fc8000801001c */
[----:B------:R-:W-:-:S07]  /*27e0*/  FFMA.FTZ R9, -R28, UR21, R9 ;  /* 0x000000151c097c23 */ /* 0x000fce0008010109 */
.L_x_564:
[----:B------:R-:W-:Y:S05]  /*27f0*/  BSYNC.RECONVERGENT B0 ;  /* 0x0000000000007941 */ /* 0x000fea0003800200 */
.L_x_563:
[----:B------:R-:W-:Y:S01]  /*2800*/  FMUL.FTZ R32, R21, R32 ;  /* 0x0000002015207220 */ /* 0x000fe20000410000 */
[----:B------:R-:W-:Y:S01]  /*2810*/  MOV R28, 0x1 ;  /* 0x00000001001c7802 */ /* 0x000fe20000000f00 */
[----:B------:R-:W-:Y:S03]  /*2820*/  BSSY.RECONVERGENT B0, `(.L_x_565) ;  /* 0x0000010000007945 */ /* 0x000fe60003800200 */
[----:B------:R-:W-:Y:S02]  /*2830*/  FSETP.NE.FTZ.AND P4, PT, |R32|, +INF , PT ;  /* 0x7f8000002000780b */ /* 0x000fe40003f95200 */
[----:B------:R-:W-:-:S11]  /*2840*/  PRMT R28, R28, 0x5410, R28 ;  /* 0x000054101c1c7816 */ /* 0x000fd6000000001c */
[----:B------:R-:W-:Y:S05]  /*2850*/  @!P4 BRA `(.L_x_566) ;  /* 0x000000000030c947 */ /* 0x000fea0003800000 */
[----:B-----5:R-:W-:Y:S01]  /*2860*/  FMUL.FTZ R23, R12, UR19 ;  /* 0x000000130c177c20 */ /* 0x020fe20008410000 */
[----:B------:R-:W-:-:S04]  /*2870*/  FMUL.FTZ R12, R4, R32 ;  /* 0x00000020040c7220 */ /* 0x000fc80000410000 */
[----:B------:R-:W-:-:S04]  /*2880*/  FFMA.FTZ R12, R32, R12, R23 ;  /* 0x0000000c200c7223 */ /* 0x000fc80000010017 */
[----:B------:R-:W0:Y:S02]  /*2890*/  MUFU.SQRT R22, R12 ;  /* 0x0000000c00167308 */ /* 0x000e240000002000 */
[----:B0-----:R-:W-:Y:S01]  /*28a0*/  FADD.FTZ R23, R22, UR17 ;  /* 0x0000001116177e21 */ /* 0x001fe20008010000 */
[----:B------:R-:W-:-:S05]  /*28b0*/  FMUL.FTZ R22, R11, UR18 ;  /* 0x000000120b167c20 */ /* 0x000fca0008410000 */
[----:B------:R-:W0:Y:S01]  /*28c0*/  MUFU.RCP R28, R23 ;  /* 0x00000017001c7308 */ /* 0x000e220000001000 */
[----:B------:R-:W-:-:S04]  /*28d0*/  FFMA.FTZ R11, R3, R32, R22 ;  /* 0x00000020030b7223 */ /* 0x000fc80000010016 */
[----:B0-----:R-:W-:Y:S01]  /*28e0*/  FMUL.FTZ R22, R11, R28 ;  /* 0x0000001c0b167220 */ /* 0x001fe20000410000 */
[----:B------:R-:W-:-:S03]  /*28f0*/  PRMT R28, R28, 0x7610, R20 ;  /* 0x000076101c1c7816 */ /* 0x000fc60000000014 */
[----:B------:R-:W-:-:S04]  /*2900*/  FFMA.FTZ R22, R13, UR20, R22 ;  /* 0x000000140d167c23 */ /* 0x000fc80008010016 */
[----:B------:R-:W-:-:S07]  /*2910*/  FFMA.FTZ R13, -R22, UR21, R13 ;  /* 0x00000015160d7c23 */ /* 0x000fce000801010d */
.L_x_566:
[----:B------:R-:W-:Y:S05]  /*2920*/  BSYNC.RECONVERGENT B0 ;  /* 0x0000000000007941 */ /* 0x000fea0003800200 */
.L_x_565:
[----:B------:R-:W-:Y:S01]  /*2930*/  FMUL.FTZ R34, R21, R34 ;  /* 0x0000002215227220 */ /* 0x000fe20000410000 */
[----:B------:R-:W-:Y:S01]  /*2940*/  IMAD.MOV.U32 R20, RZ, RZ, 0x1 ;  /* 0x00000001ff147424 */ /* 0x000fe200078e00ff */
[----:B------:R-:W-:Y:S03]  /*2950*/  BSSY.RECONVERGENT B0, `(.L_x_567) ;  /* 0x0000010000007945 */ /* 0x000fe60003800200 */
[----:B------:R-:W-:Y:S02]  /*2960*/  FSETP.NE.FTZ.AND P4, PT, |R34|, +INF , PT ;  /* 0x7f8000002200780b */ /* 0x000fe40003f95200 */
[----:B------:R-:W-:-:S11]  /*2970*/  PRMT R28, R20, 0x7610, R28 ;  /* 0x00007610141c7816 */ /* 0x000fd6000000001c */
[----:B------:R-:W-:Y:S05]  /*2980*/  @!P4 BRA `(.L_x_568) ;  /* 0x000000000030c947 */ /* 0x000fea0003800000 */
[----:B-----5:R-:W-:Y:S01]  /*2990*/  FMUL.FTZ R35, R35, UR19 ;  /* 0x0000001323237c20 */ /* 0x020fe20008410000 */
[----:B------:R-:W-:Y:S01]  /*29a0*/  FMUL.FTZ R20, R4, R34 ;  /* 0x0000002204147220 */ /* 0x000fe20000410000 */
[----:B------:R-:W-:-:S03]  /*29b0*/  PRMT R28, R28, 0x7632, R28 ;  /* 0x000076321c1c7816 */ /* 0x000fc6000000001c */
[----:B------:R-:W-:-:S04]  /*29c0*/  FFMA.FTZ R35, R34, R20, R35 ;  /* 0x0000001422237223 */ /* 0x000fc80000010023 */
[----:B------:R-:W0:Y:S02]  /*29d0*/  MUFU.SQRT R20, R35 ;  /* 0x0000002300147308 */ /* 0x000e240000002000 */
[----:B0-----:R-:W-:Y:S01]  /*29e0*/  FADD.FTZ R21, R20, UR17 ;  /* 0x0000001114157e21 */ /* 0x001fe20008010000 */
[----:B------:R-:W-:-:S05]  /*29f0*/  FMUL.FTZ R20, R33, UR18 ;  /* 0x0000001221147c20 */ /* 0x000fca0008410000 */
[----:B------:R-:W0:Y:S01]  /*2a00*/  MUFU.RCP R22, R21 ;  /* 0x0000001500167308 */ /* 0x000e220000001000 */
[----:B------:R-:W-:-:S04]  /*2a10*/  FFMA.FTZ R33, R3, R34, R20 ;  /* 0x0000002203217223 */ /* 0x000fc80000010014 */
[----:B0-----:R-:W-:-:S04]  /*2a20*/  FMUL.FTZ R20, R33, R22 ;  /* 0x0000001621147220 */ /* 0x001fc80000410000 */
[----:B------:R-:W-:-:S04]  /*2a30*/  FFMA.FTZ R20, R29, UR20, R20 ;  /* 0x000000141d147c23 */ /* 0x000fc80008010014 */
[----:B------:R-:W-:-:S07]  /*2a40*/  FFMA.FTZ R29, -R20, UR21, R29 ;  /* 0x00000015141d7c23 */ /* 0x000fce000801011d */
.L_x_568:
[----:B------:R-:W-:Y:S05]  /*2a50*/  BSYNC.RECONVERGENT B0 ;  /* 0x0000000000007941 */ /* 0x000fea0003800200 */
.L_x_567:
[----:B------:R-:W-:Y:S04]  /*2a60*/  BSSY.RECONVERGENT B0, `(.L_x_569) ;  /* 0x0000015000007945 */ /* 0x000fe80003800200 */
[----:B------:R-:W-:Y:S05]  /*2a70*/  @P0 BRA `(.L_x_570) ;  /* 0x00000000004c0947 */ /* 0x000fea0003800000 */
[----:B------:R-:W-:Y:S02]  /*2a80*/  SHF.R.S32.HI R30, RZ, 0x1f, R5 ;  /* 0x0000001fff1e7819 */ /* 0x000fe40000011405 */
[C---:B------:R-:W-:Y:S02]  /*2a90*/  SHF.L.U32 R22, R5.reuse, 0x2, RZ ;  /* 0x0000000205167819 */ /* 0x040fe400000006ff */
[----:B-----5:R-:W-:Y:S02]  /*2aa0*/  LOP3.LUT R31, R8, 0xff800000, RZ, 0xc0, !PT ;  /* 0xff800000081f7812 */ /* 0x020fe400078ec0ff */
[----:B------:R-:W-:Y:S02]  /*2ab0*/  SHF.L.U64.HI R23, R5, 0x2, R30 ;  /* 0x0000000205177819 */ /* 0x000fe4000001021e */
[----:B------:R-:W-:Y:S01]  /*2ac0*/  IADD3 R20, P0, PT, R22, UR12, RZ ;  /* 0x0000000c16147c10 */ /* 0x000fe2000ff1e0ff */
[----:B------:R-:W-:-:S03]  /*2ad0*/  FFMA.FTZ R31, R31, 0.125, R8 ;  /* 0x3e0000001f1f7823 */ /* 0x000fc60000010008 */
[----:B------:R-:W-:-:S03]  /*2ae0*/  IADD3.X R21, PT, PT, R23, UR13, RZ, P0, !PT ;  /* 0x0000000d17157c10 */ /* 0x000fc600087fe4ff */
[----:B------:R-:W0:Y:S02]  /*2af0*/  F2F.F16.F32 R31, R31 ;  /* 0x0000001f001f7304 */ /* 0x000e240000200800 */
[----:B------:R1:W-:Y:S02]  /*2b00*/  STG.E desc[UR8][R20.64], R26 ;  /* 0x0000001a14007986 */ /* 0x0003e4000c101908 */
[C---:B-1----:R-:W-:Y:S02]  /*2b10*/  IADD3 R20, P0, PT, R22.reuse, UR14, RZ ;  /* 0x0000000e16147c10 */ /* 0x042fe4000ff1e0ff */
[----:B0-----:R-:W-:Y:S02]  /*2b20*/  SHF.R.U32.HI R37, RZ, 0x8, R31 ;  /* 0x00000008ff257819 */ /* 0x001fe4000001161f */
[----:B------:R-:W-:Y:S02]  /*2b30*/  IADD3.X R21, PT, PT, R23, UR15, RZ, P0, !PT ;  /* 0x0000000f17157c10 */ /* 0x000fe400087fe4ff */
[----:B------:R-:W-:-:S03]  /*2b40*/  IADD3 R22, P0, PT, R22, UR24, RZ ;  /* 0x0000001816167c10 */ /* 0x000fc6000ff1e0ff */
[----:B------:R0:W-:Y:S01]  /*2b50*/  STG.E desc[UR8][R20.64], R27 ;  /* 0x0000001b14007986 */ /* 0x0001e2000c101908 */
[----:B------:R-:W-:-:S05]  /*2b60*/  IADD3.X R23, PT, PT, R23, UR25, RZ, P0, !PT ;  /* 0x0000001917177c10 */ /* 0x000fca00087fe4ff */
[----:B------:R1:W-:Y:S01]  /*2b70*/  STG.E desc[UR8][R22.64], R8 ;  /* 0x0000000816007986 */ /* 0x0003e2000c101908 */
[----:B0-----:R-:W-:-:S04]  /*2b80*/  IADD3 R20, P4, PT, R5, UR26, RZ ;  /* 0x0000001a05147c10 */ /* 0x001fc8000ff9e0ff */
[----:B------:R-:W-:-:S05]  /*2b90*/  IADD3.X R21, PT, PT, R30, UR27, RZ, P4, !PT ;  /* 0x0000001b1e157c10 */ /* 0x000fca000a7fe4ff */
[----:B------:R1:W-:Y:S04]  /*2ba0*/  STG.E.U8 desc[UR8][R20.64], R37 ;  /* 0x0000002514007986 */ /* 0x0003e8000c101108 */
.L_x_570:
[----:B------:R-:W-:Y:S05]  /*2bb0*/  BSYNC.RECONVERGENT B0 ;  /* 0x0000000000007941 */ /* 0x000fea0003800200 */
.L_x_569:
[----:B------:R-:W-:Y:S04]  /*2bc0*/  BSSY.RECONVERGENT B0, `(.L_x_571) ;  /* 0x0000011000007945 */ /* 0x000fe80003800200 */
[----:B------:R-:W-:Y:S05]  /*2bd0*/  @P1 BRA `(.L_x_572) ;  /* 0x00000000003c1947 */ /* 0x000fea0003800000 */
[----:B-1---5:R-:W-:Y:S01]  /*2be0*/  LOP3.LUT R8, R9, 0xff800000, RZ, 0xc0, !PT ;  /* 0xff80000009087812 */ /* 0x022fe200078ec0ff */
[----:B------:R-:W-:Y:S01]  /*2bf0*/  IMAD.IADD R21, R0, 0x1, R6 ;  /* 0x0000000100157824 */ /* 0x000fe200078e0206 */
[----:B------:R0:W-:Y:S03]  /*2c00*/  STG.E desc[UR8][R18.64], R10 ;  /* 0x0000000a12007986 */ /* 0x0001e6000c101908 */
[----:B------:R-:W-:Y:S01]  /*2c10*/  FFMA.FTZ R8, R8, 0.125, R9 ;  /* 0x3e00000008087823 */ /* 0x000fe20000010009 */
[----:B------:R-:W-:Y:S01]  /*2c20*/  IADD3 R22, PT, PT, R2, R21, RZ ;  /* 0x0000001502167210 */ /* 0x000fe20007ffe0ff */
[----:B------:R-:W-:-:S03]  /*2c30*/  IMAD.WIDE R20, R5, 0x4, R14 ;  /* 0x0000000405147825 */ /* 0x000fc600078e020e */
[----:B------:R-:W-:Y:S01]  /*2c40*/  SHF.R.S32.HI R5, RZ, 0x1f, R22 ;  /* 0x0000001fff057819 */ /* 0x000fe20000011416 */
[----:B------:R-:W1:Y:S01]  /*2c50*/  F2F.F16.F32 R8, R8 ;  /* 0x0000000800087304 */ /* 0x000e620000200800 */
[----:B------:R-:W-:Y:S01]  /*2c60*/  IADD3 R14, P0, PT, R22, UR22, RZ ;  /* 0x00000016160e7c10 */ /* 0x000fe2000ff1e0ff */
[----:B------:R-:W-:-:S03]  /*2c70*/  IMAD.WIDE R20, R2, 0x4, R20 ;  /* 0x0000000402147825 */ /* 0x000fc600078e0214 */
[----:B------:R-:W-:Y:S02]  /*2c80*/  IADD3.X R15, PT, PT, R5, UR23, RZ, P0, !PT ;  /* 0x00000017050f7c10 */ /* 0x000fe400087fe4ff */
[----:B------:R0:W-:Y:S04]  /*2c90*/  STG.E desc[UR8][R20.64], R7 ;  /* 0x0000000714007986 */ /* 0x0001e8000c101908 */
[----:B------:R0:W-:Y:S01]  /*2ca0*/  STG.E desc[UR8][R16.64], R9 ;  /* 0x0000000910007986 */ /* 0x0001e2000c101908 */
[----:B-1----:R-:W-:-:S05]  /*2cb0*/  SHF.R.U32.HI R5, RZ, 0x8, R8 ;  /* 0x00000008ff057819 */ /* 0x002fca0000011608 */
[----:B------:R0:W-:Y:S02]  /*2cc0*/  STG.E.U8 desc[UR8][R14.64], R5 ;  /* 0x000000050e007986 */ /* 0x0001e4000c101108 */
.L_x_572:
[----:B------:R-:W-:Y:S05]  /*2cd0*/  BSYNC.RECONVERGENT B0 ;  /* 0x0000000000007941 */ /* 0x000fea0003800200 */
.L_x_571:
[----:B------:R-:W-:Y:S04]  /*2ce0*/  BSSY.RECONVERGENT B0, `(.L_x_573) ;  /* 0x0000018000007945 */ /* 0x000fe80003800200 */
[----:B------:R-:W-:Y:S05]  /*2cf0*/  @P2 BRA `(.L_x_574) ;  /* 0x0000000000582947 */ /* 0x000fea0003800000 */
[----:B0-----:R-:W-:Y:S01]  /*2d00*/  IMAD.IADD R5, R0, 0x1, R6 ;  /* 0x0000000100057824 */ /* 0x001fe200078e0206 */
[----:B-1---5:R-:W-:-:S04]  /*2d10*/  LOP3.LUT R8, R13, 0xff800000, RZ, 0xc0, !PT ;  /* 0xff8000000d087812 */ /* 0x022fc800078ec0ff */
[----:B------:R-:W-:-:S05]  /*2d20*/  IADD3 R5, PT, PT, R2, R5, RZ ;  /* 0x0000000502057210 */ /* 0x000fca0007ffe0ff */
[----:B------:R-:W-:Y:S02]  /*2d30*/  IMAD.IADD R16, R2, 0x1, R5 ;  /* 0x0000000102107824 */ /* 0x000fe400078e0205 */
[----:B------:R-:W-:-:S03]  /*2d40*/  FFMA.FTZ R5, R8, 0.125, R13 ;  /* 0x3e00000008057823 */ /* 0x000fc6000001000d */
[----:B------:R-:W-:-:S03]  /*2d50*/  SHF.R.S32.HI R17, RZ, 0x1f, R16 ;  /* 0x0000001fff117819 */ /* 0x000fc60000011410 */
[----:B------:R-:W0:Y:S01]  /*2d60*/  F2F.F16.F32 R5, R5 ;  /* 0x0000000500057304 */ /* 0x000e220000200800 */
[C---:B------:R-:W-:Y:S02]  /*2d70*/  SHF.L.U32 R18, R16.reuse, 0x2, RZ ;  /* 0x0000000210127819 */ /* 0x040fe400000006ff */
[----:B------:R-:W-:Y:S02]  /*2d80*/  SHF.L.U64.HI R7, R16, 0x2, R17 ;  /* 0x0000000210077819 */ /* 0x000fe40000010211 */
[C---:B------:R-:W-:Y:S02]  /*2d90*/  IADD3 R8, P0, PT, R18.reuse, UR12, RZ ;  /* 0x0000000c12087c10 */ /* 0x040fe4000ff1e0ff */
[C---:B------:R-:W-:Y:S02]  /*2da0*/  IADD3 R14, P1, PT, R18.reuse, UR14, RZ ;  /* 0x0000000e120e7c10 */ /* 0x040fe4000ff3e0ff */
        /* <DEDUP_REMOVED lines=11> */
.L_x_574:
[----:B------:R-:W-:Y:S05]  /*2e60*/  BSYNC.RECONVERGENT B0 ;  /* 0x0000000000007941 */ /* 0x000fea0003800200 */
.L_x_573:
[----:B------:R-:W-:Y:S04]  /*2e70*/  BSSY.RECONVERGENT B0, `(.L_x_575) ;  /* 0x0000014000007945 */ /* 0x000fe80003800200 */
[----:B------:R-:W-:Y:S05]  /*2e80*/  @P3 BRA `(.L_x_576) ;  /* 0x0000000000483947 */ /* 0x000fea0003800000 */
[----:B-12--5:R-:W-:Y:S01]  /*2e90*/  LOP3.LUT R8, R29, 0xff800000, RZ, 0xc0, !PT ;  /* 0xff8000001d087812 */ /* 0x026fe200078ec0ff */
[C---:B------:R-:W-:Y:S01]  /*2ea0*/  IMAD.SHL.U32 R12, R24.reuse, 0x4, RZ ;  /* 0x00000004180c7824 */ /* 0x040fe200078e00ff */
[----:B0-----:R-:W-:-:S03]  /*2eb0*/  SHF.L.U64.HI R7, R24, 0x2, R25 ;  /* 0x0000000218077819 */ /* 0x001fc60000010219 */
[----:B------:R-:W-:Y:S01]  /*2ec0*/  FFMA.FTZ R5, R8, 0.125, R29 ;  /* 0x3e00000008057823 */ /* 0x000fe2000001001d */
[C---:B------:R-:W-:Y:S02]  /*2ed0*/  IADD3 R10, P0, PT, R12.reuse, UR12, RZ ;  /* 0x0000000c0c0a7c10 */ /* 0x040fe4000ff1e0ff */
[C---:B------:R-:W-:Y:S02]  /*2ee0*/  IADD3 R8, P1, PT, R12.reuse, UR14, RZ ;  /* 0x0000000e0c087c10 */ /* 0x040fe4000ff3e0ff */
[C---:B------:R-:W-:Y:S01]  /*2ef0*/  IADD3.X R11, PT, PT, R7.reuse, UR13, RZ, P0, !PT ;  /* 0x0000000d070b7c10 */ /* 0x040fe200087fe4ff */
        /* <DEDUP_REMOVED lines=11> */
.L_x_576:
[----:B------:R-:W-:Y:S05]  /*2fb0*/  BSYNC.RECONVERGENT B0 ;  /* 0x0000000000007941 */ /* 0x000fea0003800200 */
.L_x_575:
[----:B------:R-:W-:-:S04]  /*2fc0*/  LEA R6, R2, R6, 0x2 ;  /* 0x0000000602067211 */ /* 0x000fc800078e10ff */
[----:B------:R-:W-:Y:S02]  /*2fd0*/  ISETP.GE.U32.AND P0, PT, R6, UR4, PT ;  /* 0x0000000406007c0c */ /* 0x000fe4000bf06070 */
[----:B0-2---:R-:W-:-:S04]  /*2fe0*/  SHF.R.S32.HI R5, RZ, 0x1f, R6 ;  /* 0x0000001fff057819 */ /* 0x005fc80000011406 */
[----:B------:R-:W-:-:S13]  /*2ff0*/  ISETP.GE.U32.AND.EX P0, PT, R5, UR5, PT, P0 ;  /* 0x0000000505007c0c */ /* 0x000fda000bf06100 */
[----:B------:R-:W-:Y:S05]  /*3000*/  @!P0 BRA `(.L_x_577) ;  /* 0xfffffff000048947 */ /* 0x000fea000383ffff */
[----:B------:R-:W-:Y:S05]  /*3010*/  BRA `(.L_x_546) ;  /* 0x0000000c00007947 */ /* 0x000fea0003800000 */
.L_x_556:
[----:B------:R-:W-:Y:S01]  /*3020*/  IMAD.MOV.U32 R5, RZ, RZ, RZ ;  /* 0x000000ffff057224 */ /* 0x000fe200078e00ff */
[----:B------:R-:W0:Y:S01]  /*3030*/  LDCU UR5, c[0x0][0x3b0] ;  /* 0x00007600ff0577ac */ /* 0x000e220008000800 */
[----:B------:R-:W1:Y:S01]  /*3040*/  LDCU UR6, c[0x0][0x3cc] ;  /* 0x00007980ff0677ac */ /* 0x000e620008000800 */
[----:B------:R-:W2:Y:S01]  /*3050*/  LDCU UR7, c[0x0][0x3b8] ;  /* 0x00007700ff0777ac */ /* 0x000ea20008000800 */
[----:B------:R-:W3:Y:S01]  /*3060*/  LDCU UR4, c[0x0][0x3b4] ;  /* 0x00007680ff0477ac */ /* 0x000ee20008000800 */
[----:B------:R-:W4:Y:S01]  /*3070*/  LDCU.64 UR10, c[0x0][0x3a8] ;  /* 0x00007500ff0a77ac */ /* 0x000f220008000a00 */
[----:B------:R-:W0:Y:S02]  /*3080*/  LDCU.64 UR12, c[0x0][0x3c0] ;  /* 0x00007800ff0c77ac */ /* 0x000e240008000a00 */
.L_x_586:
[----:B0-----:R-:W-:Y:S01]  /*3090*/  IADD3 R9, PT, PT, R0, R5, RZ ;  /* 0x0000000500097210 */ /* 0x001fe20007ffe0ff */
[----:B------:R-:W1:Y:S03]  /*30a0*/  LDC.64 R14, c[0x0][0x398] ;  /* 0x0000e600ff0e7b82 */ /* 0x000e660000000a00 */
[----:B0-----:R-:W-:Y:S02]  /*30b0*/  ISETP.GE.U32.AND P0, PT, R9, UR12, PT ;  /* 0x0000000c09007c0c */ /* 0x001fe4000bf06070 */
[----:B------:R-:W-:-:S03]  /*30c0*/  SHF.R.S32.HI R8, RZ, 0x1f, R9 ;  /* 0x0000001fff087819 */ /* 0x000fc60000011409 */
[----:B------:R-:W0:Y:S01]  /*30d0*/  LDC.64 R16, c[0x0][0x390] ;  /* 0x0000e400ff107b82 */ /* 0x000e220000000a00 */
[----:B------:R-:W-:Y:S01]  /*30e0*/  ISETP.GE.U32.AND.EX P0, PT, R8, UR13, PT, P0 ;  /* 0x0000000d08007c0c */ /* 0x000fe2000bf06100 */
[----:B------:R-:W-:Y:S01]  /*30f0*/  IMAD.MOV.U32 R31, RZ, RZ, RZ ;  /* 0x000000ffff1f7224 */ /* 0x000fe200078e00ff */
[----:B------:R-:W-:-:S05]  /*3100*/  CS2R R12, SRZ ;  /* 0x00000000000c7805 */ /* 0x000fca000001ff00 */
[----:B------:R-:W2:Y:S08]  /*3110*/  LDC.64 R18, c[0x0][0x380] ;  /* 0x0000e000ff127b82 */ /* 0x000eb00000000a00 */
[----:B------:R-:W3:Y:S02]  /*3120*/  @!P0 LDC.64 R6, c[0x0][0x3a0] ;  /* 0x0000e800ff068b82 */ /* 0x000ee40000000a00 */
[----:B---3--:R-:W-:-:S04]  /*3130*/  @!P0 LEA R6, P1, R9, R6, 0x1 ;  /* 0x0000000609068211 */ /* 0x008fc800078208ff */
[----:B------:R-:W-:-:S05]  /*3140*/  @!P0 LEA.HI.X R7, R9, R7, R8, 0x1, P1 ;  /* 0x0000000709078211 */ /* 0x000fca00008f0c08 */
[----:B------:R3:W4:Y:S01]  /*3150*/  @!P0 LDG.E.U16.CONSTANT R27, desc[UR8][R6.64] ;  /* 0x00000008061b8981 */ /* 0x000722000c1e9500 */
[----:B-1----:R-:W-:-:S04]  /*3160*/  IMAD.WIDE R20, R9, 0x4, R14 ;  /* 0x0000000409147825 */ /* 0x002fc800078e020e */
[C---:B0-----:R-:W-:Y:S01]  /*3170*/  IMAD.WIDE R32, R9.reuse, 0x4, R16 ;  /* 0x0000000409207825 */ /* 0x041fe200078e0210 */
[----:B------:R-:W4:Y:S04]  /*3180*/  @!P0 LDG.E R31, desc[UR8][R20.64] ;  /* 0x00000008141f8981 */ /* 0x000f28000c1e1900 */
[----:B------:R-:W4:Y:S01]  /*3190*/  @!P0 LDG.E R12, desc[UR8][R32.64] ;  /* 0x00000008200c8981 */ /* 0x000f22000c1e1900 */
[----:B------:R-:W-:Y:S01]  /*31a0*/  IADD3 R29, PT, PT, R2, R9, RZ ;  /* 0x00000009021d7210 */ /* 0x000fe20007ffe0ff */
[----:B--2---:R-:W-:-:S03]  /*31b0*/  IMAD.WIDE R24, R9, 0x4, R18 ;  /* 0x0000000409187825 */ /* 0x004fc600078e0212 */
[----:B------:R-:W-:Y:S01]  /*31c0*/  ISETP.GE.U32.AND P1, PT, R29, UR12, PT ;  /* 0x0000000c1d007c0c */ /* 0x000fe2000bf26070 */
[--C-:B------:R-:W-:Y:S01]  /*31d0*/  IMAD.IADD R23, R2, 0x1, R29.reuse ;  /* 0x0000000102177824 */ /* 0x100fe200078e021d */
[----:B------:R-:W-:Y:S01]  /*31e0*/  SHF.R.S32.HI R26, RZ, 0x1f, R29 ;  /* 0x0000001fff1a7819 */ /* 0x000fe2000001141d */
[----:B------:R0:W2:Y:S01]  /*31f0*/  @!P0 LDG.E R13, desc[UR8][R24.64] ;  /* 0x00000008180d8981 */ /* 0x0000a2000c1e1900 */
[----:B------:R-:W-:Y:S02]  /*3200*/  IMAD.MOV.U32 R34, RZ, RZ, RZ ;  /* 0x000000ffff227224 */ /* 0x000fe400078e00ff */
[----:B------:R-:W-:Y:S02]  /*3210*/  ISETP.GE.U32.AND.EX P1, PT, R26, UR13, PT, P1 ;  /* 0x0000000d1a007c0c */ /* 0x000fe4000bf26110 */
[----:B------:R-:W-:Y:S02]  /*3220*/  ISETP.GE.U32.AND P2, PT, R23, UR12, PT ;  /* 0x0000000c17007c0c */ /* 0x000fe4000bf46070 */
[----:B------:R-:W-:-:S02]  /*3230*/  SHF.R.S32.HI R30, RZ, 0x1f, R23 ;  /* 0x0000001fff1e7819 */ /* 0x000fc40000011417 */
[----:B------:R-:W-:Y:S02]  /*3240*/  IADD3 R22, PT, PT, R2, R23, RZ ;  /* 0x0000001702167210 */ /* 0x000fe40007ffe0ff */
[----:B------:R-:W-:Y:S02]  /*3250*/  ISETP.GE.U32.AND.EX P2, PT, R30, UR13, PT, P2 ;  /* 0x0000000d1e007c0c */ /* 0x000fe4000bf46120 */
[----:B------:R-:W-:Y:S02]  /*3260*/  ISETP.GE.U32.AND P3, PT, R22, UR12, PT ;  /* 0x0000000c16007c0c */ /* 0x000fe4000bf66070 */
[----:B---3--:R-:W-:Y:S01]  /*3270*/  SHF.R.S32.HI R6, RZ, 0x1f, R22 ;  /* 0x0000001fff067819 */ /* 0x008fe20000011416 */
[----:B------:R-:W1:Y:S03]  /*3280*/  @!P1 LDC.64 R10, c[0x0][0x3a0] ;  /* 0x0000e800ff0a9b82 */ /* 0x000e660000000a00 */
[----:B------:R-:W-:-:S05]  /*3290*/  ISETP.GE.U32.AND.EX P3, PT, R6, UR13, PT, P3 ;  /* 0x0000000d06007c0c */ /* 0x000fca000bf66130 */
[----:B------:R-:W3:Y:S08]  /*32a0*/  @!P2 LDC.64 R8, c[0x0][0x3a0] ;  /* 0x0000e800ff08ab82 */ /* 0x000ef00000000a00 */
[----:B------:R-:W4:Y:S01]  /*32b0*/  @!P3 LDC.64 R6, c[0x0][0x3a0] ;  /* 0x0000e800ff06bb82 */ /* 0x000f220000000a00 */
[----:B-1----:R-:W-:-:S04]  /*32c0*/  @!P1 LEA R10, P4, R29, R10, 0x1 ;  /* 0x0000000a1d0a9211 */ /* 0x002fc800078808ff */
[----:B------:R-:W-:Y:S02]  /*32d0*/  @!P1 LEA.HI.X R11, R29, R11, R26, 0x1, P4 ;  /* 0x0000000b1d0b9211 */ /* 0x000fe400020f0c1a */
[----:B------:R-:W1:Y:S01]  /*32e0*/  MUFU.RCP R29, UR4 ;  /* 0x00000004001d7d08 */ /* 0x000e620008001000 */
[----:B---3--:R-:W-:Y:S02]  /*32f0*/  @!P2 LEA R26, P4, R23, R8, 0x1 ;  /* 0x00000008171aa211 */ /* 0x008fe400078808ff */
[----:B------:R-:W-:Y:S01]  /*3300*/  SHF.R.S32.HI R8, RZ, 0x1f, R22 ;  /* 0x0000001fff087819 */ /* 0x000fe20000011416 */
[----:B0-----:R-:W-:-:S04]  /*3310*/  IMAD.WIDE R24, R2, 0x4, R24 ;  /* 0x0000000402187825 */ /* 0x001fc800078e0218 */
[----:B------:R-:W-:-:S04]  /*3320*/  IMAD.WIDE R20, R2, 0x4, R20 ;  /* 0x0000000402147825 */ /* 0x000fc800078e0214 */
[----:B----4-:R-:W-:Y:S01]  /*3330*/  @!P0 HADD2.F32 R34, -RZ, R27.H0_H0 ;  /* 0x2000001bff228230 */ /* 0x010fe20000004100 */
[----:B------:R-:W-:Y:S02]  /*3340*/  @!P2 LEA.HI.X R27, R23, R9, R30, 0x1, P4 ;  /* 0x00000009171ba211 */ /* 0x000fe400020f0c1e */
[----:B------:R-:W3:Y:S01]  /*3350*/  @!P1 LDG.E.U16.CONSTANT R30, desc[UR8][R10.64] ;  /* 0x000000080a1e9981 */ /* 0x000ee2000c1e9500 */
[----:B------:R-:W-:-:S03]  /*3360*/  @!P3 LEA R6, P4, R22, R6, 0x1 ;  /* 0x000000061606b211 */ /* 0x000fc600078808ff */
[----:B------:R-:W4:Y:S01]  /*3370*/  @!P2 LDG.E.U16.CONSTANT R26, desc[UR8][R26.64] ;  /* 0x000000081a1aa981 */ /* 0x000f22000c1e9500 */
[----:B------:R-:W-:Y:S01]  /*3380*/  @!P3 LEA.HI.X R7, R22, R7, R8, 0x1, P4 ;  /* 0x000000071607b211 */ /* 0x000fe200020f0c08 */
[----:B-1----:R-:W-:-:S04]  /*3390*/  FMUL.FTZ R35, R29, R34 ;  /* 0x000000221d237220 */ /* 0x002fc80000410000 */
[----:B------:R0:W4:Y:S01]  /*33a0*/  @!P3 LDG.E.U16.CONSTANT R27, desc[UR8][R6.64] ;  /* 0x00000008061bb981 */ /* 0x000122000c1e9500 */
[----:B------:R-:W-:Y:S01]  /*33b0*/  FSETP.NE.FTZ.AND P4, PT, |R35|, +INF , PT ;  /* 0x7f8000002300780b */ /* 0x000fe20003f95200 */
[----:B------:R-:W-:Y:S01]  /*33c0*/  IMAD.WIDE R8, R23, 0x4, R18 ;  /* 0x0000000417087825 */ /* 0x000fe200078e0212 */
[----:B0-----:R-:W-:-:S03]  /*33d0*/  CS2R R6, SRZ ;  /* 0x0000000000067805 */ /* 0x001fc6000001ff00 */
[----:B------:R-:W-:-:S08]  /*33e0*/  IMAD.WIDE R10, R23, 0x4, R16 ;  /* 0x00000004170a7825 */ /* 0x000fd000078e0210 */
[----:B------:R-:W0:Y:S01]  /*33f0*/  @P4 LDC R37, c[0x0][0x3b8] ;  /* 0x0000ee00ff254b82 */ /* 0x000e220000000800 */
[----:B------:R1:W5:Y:S04]  /*3400*/  @!P1 LDG.E R6, desc[UR8][R24.64] ;  /* 0x0000000818069981 */ /* 0x000368000c1e1900 */
[----:B------:R2:W5:Y:S01]  /*3410*/  @!P2 LDG.E R7, desc[UR8][R8.64] ;  /* 0x000000080807a981 */ /* 0x000562000c1e1900 */
[----:B------:R-:W-:Y:S02]  /*3420*/  IMAD.WIDE R32, R2, 0x4, R32 ;  /* 0x0000000402207825 */ /* 0x000fe400078e0220 */
[----:B-1----:R-:W1:Y:S01]  /*3430*/  @P4 LDC.64 R24, c[0x0][0x3a8] ;  /* 0x0000ea00ff184b82 */ /* 0x002e620000000a00 */
[----:B--2---:R-:W-:-:S06]  /*3440*/  CS2R R8, SRZ ;  /* 0x0000000000087805 */ /* 0x004fcc000001ff00 */
[----:B------:R2:W5:Y:S01]  /*3450*/  @!P2 LDG.E R9, desc[UR8][R10.64] ;  /* 0x000000080a09a981 */ /* 0x000562000c1e1900 */
[----:B------:R-:W-:-:S03]  /*3460*/  IMAD.WIDE R18, R22, 0x4, R18 ;  /* 0x0000000416127825 */ /* 0x000fc600078e0212 */
[----:B------:R-:W5:Y:S01]  /*3470*/  @!P1 LDG.E R8, desc[UR8][R32.64] ;  /* 0x0000000820089981 */ /* 0x000f62000c1e1900 */
[----:B--2---:R-:W-:Y:S01]  /*3480*/  CS2R R10, SRZ ;  /* 0x00000000000a7805 */ /* 0x004fe2000001ff00 */
[----:B-1----:R-:W-:-:S05]  /*3490*/  @P4 FMUL.FTZ R34, R31, R25 ;  /* 0x000000191f224220 */ /* 0x002fca0000410000 */
[----:B------:R1:W5:Y:S01]  /*34a0*/  @!P1 LDG.E R10, desc[UR8][R20.64] ;  /* 0x00000008140a9981 */ /* 0x000362000c1e1900 */
[----:B------:R-:W-:-:S04]  /*34b0*/  @P4 FMUL.FTZ R24, R12, R24 ;  /* 0x000000180c184220 */ /* 0x000fc80000410000 */
[----:B------:R-:W-:Y:S01]  /*34c0*/  @P4 FFMA.FTZ R12, R3, R35, R24 ;  /* 0x00000023030c4223 */ /* 0x000fe20000010018 */
[----:B-1----:R-:W-:-:S04]  /*34d0*/  IMAD.WIDE R20, R23, 0x4, R14 ;  /* 0x0000000417147825 */ /* 0x002fc800078e020e */
[----:B------:R-:W-:-:S04]  /*34e0*/  @P4 FMUL.FTZ R23, R4, R35 ;  /* 0x0000002304174220 */ /* 0x000fc80000410000 */
[----:B------:R-:W-:Y:S01]  /*34f0*/  @P4 FFMA.FTZ R31, R35, R23, R34 ;  /* 0x00000017231f4223 */ /* 0x000fe20000010022 */
[----:B------:R1:W5:Y:S01]  /*3500*/  @!P2 LDG.E R11, desc[UR8][R20.64] ;  /* 0x00000008140ba981 */ /* 0x000362000c1e1900 */
[----:B------:R-:W2:Y:S02]  /*3510*/  @P4 LDC R35, c[0x0][0x3b0] ;  /* 0x0000ec00ff234b82 */ /* 0x000ea40000000800 */
[----:B------:R-:W2:Y:S02]  /*3520*/  @P4 MUFU.SQRT R24, R31 ;  /* 0x0000001f00184308 */ /* 0x000ea40000002000 */
[----:B--2---:R-:W-:-:S04]  /*3530*/  @P4 FADD.FTZ R35, R24, R35 ;  /* 0x0000002318234221 */ /* 0x004fc80000010000 */
[----:B------:R-:W2:Y:S02]  /*3540*/  @P4 LDC R24, c[0x0][0x3cc] ;  /* 0x0000f300ff184b82 */ /* 0x000ea40000000800 */
[----:B------:R-:W0:Y:S01]  /*3550*/  @P4 MUFU.RCP R35, R35 ;  /* 0x0000002300234308 */ /* 0x000e220000001000 */
[----:B------:R-:W-:Y:S01]  /*3560*/  CS2R R32, SRZ ;  /* 0x0000000000207805 */ /* 0x000fe2000001ff00 */
[----:B------:R-:W-:Y:S02]  /*3570*/  HFMA2 R34, -RZ, RZ, 0, 0 ;  /* 0x00000000ff227431 */ /* 0x000fe400000001ff */
[----:B-1----:R-:W-:-:S04]  /*3580*/  IMAD.WIDE R20, R22, 0x4, R16 ;  /* 0x0000000416147825 */ /* 0x002fc800078e0210 */
[----:B------:R-:W-:Y:S01]  /*3590*/  IMAD.WIDE R22, R22, 0x4, R14 ;  /* 0x0000000416167825 */ /* 0x000fe200078e020e */
[----:B------:R1:W5:Y:S04]  /*35a0*/  @!P3 LDG.E R32, desc[UR8][R18.64] ;  /* 0x000000081220b981 */ /* 0x000368000c1e1900 */
[----:B------:R1:W5:Y:S04]  /*35b0*/  @!P3 LDG.E R33, desc[UR8][R20.64] ;  /* 0x000000081421b981 */ /* 0x000368000c1e1900 */
[----:B------:R1:W5:Y:S01]  /*35c0*/  @!P3 LDG.E R34, desc[UR8][R22.64] ;  /* 0x000000081622b981 */ /* 0x000362000c1e1900 */
[----:B0-----:R-:W-:Y:S01]  /*35d0*/  @P4 FMUL.FTZ R36, R12, R35 ;  /* 0x000000230c244220 */ /* 0x001fe20000410000 */
[----:B------:R-:W-:-:S03]  /*35e0*/  IMAD.IADD R35, R0, 0x1, R5 ;  /* 0x0000000100237824 */ /* 0x000fc600078e0205 */
[----:B--2---:R-:W-:Y:S01]  /*35f0*/  @P4 FFMA.FTZ R36, R13, R24, R36 ;  /* 0x000000180d244223 */ /* 0x004fe20000010024 */
[----:B------:R-:W-:-:S05]  /*3600*/  @!P0 IMAD.WIDE R24, R35, 0x4, R16 ;  /* 0x0000000423188825 */ /* 0x000fca00078e0210 */
[----:B------:R0:W-:Y:S02]  /*3610*/  @!P0 STG.E desc[UR8][R24.64], R12 ;  /* 0x0000000c18008986 */ /* 0x0001e4000c101908 */
[----:B0-----:R-:W-:-:S05]  /*3620*/  @!P0 IMAD.WIDE R24, R35, 0x4, R14 ;  /* 0x0000000423188825 */ /* 0x001fca00078e020e */
[----:B------:R0:W-:Y:S02]  /*3630*/  @!P0 STG.E desc[UR8][R24.64], R31 ;  /* 0x0000001f18008986 */ /* 0x0001e4000c101908 */
[----:B0-----:R-:W0:Y:S01]  /*3640*/  LDC.64 R24, c[0x0][0x380] ;  /* 0x0000e000ff187b82 */ /* 0x001e220000000a00 */
[----:B------:R-:W-:Y:S01]  /*3650*/  MOV R12, RZ ;  /* 0x000000ff000c7202 */ /* 0x000fe20000000f00 */
[----:B------:R-:W-:Y:S01]  /*3660*/  @P4 FFMA.FTZ R13, -R36, R37, R13 ;  /* 0x00000025240d4223 */ /* 0x000fe2000001010d */
[----:B------:R-:W-:Y:S01]  /*3670*/  BSSY.RECONVERGENT B0, `(.L_x_578) ;  /* 0x000001f000007945 */ /* 0x000fe20003800200 */
[----:B0-----:R-:W-:-:S05]  /*3680*/  @!P0 IMAD.WIDE R36, R35, 0x4, R24 ;  /* 0x0000000423248825 */ /* 0x001fca00078e0218 */
[----:B------:R0:W-:Y:S02]  /*3690*/  @!P0 STG.E desc[UR8][R36.64], R13 ;  /* 0x0000000d24008986 */ /* 0x0001e4000c101908 */
[----:B0-----:R-:W-:Y:S01]  /*36a0*/  HFMA2 R36, -RZ, RZ, 0, 0 ;  /* 0x00000000ff247431 */ /* 0x001fe200000001ff */
[----:B------:R-:W-:Y:S01]  /*36b0*/  MOV R13, 0x1 ;  /* 0x00000001000d7802 */ /* 0x000fe20000000f00 */
[----:B---3--:R-:W-:Y:S02]  /*36c0*/  @!P1 HADD2.F32 R12, -RZ, R30.H0_H0 ;  /* 0x2000001eff0c9230 */ /* 0x008fe40000004100 */
[----:B------:R-:W-:Y:S02]  /*36d0*/  IMAD.MOV.U32 R30, RZ, RZ, RZ ;  /* 0x000000ffff1e7224 */ /* 0x000fe400078e00ff */
[----:B----4-:R-:W-:Y:S02]  /*36e0*/  @!P2 HADD2.F32 R30, -RZ, R26.H0_H0 ;  /* 0x2000001aff1ea230 */ /* 0x010fe40000004100 */
[----:B------:R-:W-:-:S05]  /*36f0*/  FMUL.FTZ R26, R29, R12 ;  /* 0x0000000c1d1a7220 */ /* 0x000fca0000410000 */
[----:B------:R-:W-:Y:S01]  /*3700*/  FSETP.NE.FTZ.AND P0, PT, |R26|, +INF , PT ;  /* 0x7f8000001a00780b */ /* 0x000fe20003f15200 */
[----:B------:R-:W-:Y:S02]  /*3710*/  @!P3 HADD2.F32 R36, -RZ, R27.H0_H0 ;  /* 0x2000001bff24b230 */ /* 0x000fe40000004100 */
[----:B------:R-:W-:Y:S02]  /*3720*/  IMAD.MOV.U32 R27, RZ, RZ, 0x1 ;  /* 0x00000001ff1b7424 */ /* 0x000fe400078e00ff */
[C---:B------:R-:W-:Y:S01]  /*3730*/  FMUL.FTZ R12, R29.reuse, R30 ;  /* 0x0000001e1d0c7220 */ /* 0x040fe20000410000 */
[----:B------:R-:W-:Y:S02]  /*3740*/  FMUL.FTZ R29, R29, R36 ;  /* 0x000000241d1d7220 */ /* 0x000fe40000410000 */
[----:B------:R-:W-:Y:S02]  /*3750*/  @P4 PRMT R27, R28, 0x7610, R27 ;  /* 0x000076101c1b4816 */ /* 0x000fe4000000001b */
[----:B------:R-:W-:-:S02]  /*3760*/  FSETP.NE.FTZ.AND P4, PT, |R12|, +INF , PT ;  /* 0x7f8000000c00780b */ /* 0x000fc40003f95200 */
[----:B------:R-:W-:Y:S02]  /*3770*/  FSETP.NE.FTZ.AND P5, PT, |R29|, +INF , PT ;  /* 0x7f8000001d00780b */ /* 0x000fe40003fb5200 */
[----:B------:R-:W-:Y:S01]  /*3780*/  PRMT R27, R27, 0x5410, R13 ;  /* 0x000054101b1b7816 */ /* 0x000fe2000000000d */
[----:B-1----:R-:W-:Y:S10]  /*3790*/  @!P0 BRA `(.L_x_579) ;  /* 0x0000000000308947 */ /* 0x002ff40003800000 */
        /* <DEDUP_REMOVED lines=12> */
.L_x_579:
[----:B------:R-:W-:Y:S05]  /*3860*/  BSYNC.RECONVERGENT B0 ;  /* 0x0000000000007941 */ /* 0x000fea0003800200 */
.L_x_578:
[----:B------:R-:W-:Y:S01]  /*3870*/  BSSY.RECONVERGENT B0, `(.L_x_580) ;  /* 0x000000f000007945 */ /* 0x000fe20003800200 */
[----:B------:R-:W-:-:S03]  /*3880*/  IMAD.MOV.U32 R28, RZ, RZ, 0x1 ;  /* 0x00000001ff1c7424 */ /* 0x000fc600078e00ff */
        /* <DEDUP_REMOVED lines=13> */
.L_x_581:
[----:B------:R-:W-:Y:S05]  /*3960*/  BSYNC.RECONVERGENT B0 ;  /* 0x0000000000007941 */ /* 0x000fea0003800200 */
.L_x_580:
[----:B------:R-:W-:Y:S04]  /*3970*/  BSSY.RECONVERGENT B0, `(.L_x_582) ;  /* 0x000000e000007945 */ /* 0x000fe80003800200 */
[----:B------:R-:W-:Y:S05]  /*3980*/  @!P5 BRA `(.L_x_583) ;  /* 0x000000000030d947 */ /* 0x000fea0003800000 */
[----:B-----5:R-:W-:Y:S01]  /*3990*/  FMUL.FTZ R34, R34, UR11 ;  /* 0x0000000b22227c20 */ /* 0x020fe20008410000 */
[----:B------:R-:W-:Y:S01]  /*39a0*/  FMUL.FTZ R12, R4, R29 ;  /* 0x0000001d040c7220 */ /* 0x000fe20000410000 */
[----:B------:R-:W-:-:S03]  /*39b0*/  PRMT R28, R13, 0x7610, R28 ;  /* 0x000076100d1c7816 */ /* 0x000fc6000000001c */
[----:B------:R-:W-:-:S04]  /*39c0*/  FFMA.FTZ R34, R29, R12, R34 ;  /* 0x0000000c1d227223 */ /* 0x000fc80000010022 */
[----:B------:R-:W0:Y:S02]  /*39d0*/  MUFU.SQRT R12, R34 ;  /* 0x00000022000c7308 */ /* 0x000e240000002000 */
[----:B0-----:R-:W-:Y:S01]  /*39e0*/  FADD.FTZ R26, R12, UR5 ;  /* 0x000000050c1a7e21 */ /* 0x001fe20008010000 */
[----:B------:R-:W-:-:S04]  /*39f0*/  FMUL.FTZ R12, R33, UR10 ;  /* 0x0000000a210c7c20 */ /* 0x000fc80008410000 */
[----:B------:R-:W-:Y:S01]  /*3a00*/  FFMA.FTZ R33, R3, R29, R12 ;  /* 0x0000001d03217223 */ /* 0x000fe2000001000c */
[----:B------:R-:W0:Y:S03]  /*3a10*/  MUFU.RCP R26, R26 ;  /* 0x0000001a001a7308 */ /* 0x000e260000001000 */
[----:B0-----:R-:W-:-:S04]  /*3a20*/  FMUL.FTZ R27, R33, R26 ;  /* 0x0000001a211b7220 */ /* 0x001fc80000410000 */
[----:B------:R-:W-:-:S04]  /*3a30*/  FFMA.FTZ R27, R32, UR6, R27 ;  /* 0x00000006201b7c23 */ /* 0x000fc8000801001b */
[----:B------:R-:W-:-:S07]  /*3a40*/  FFMA.FTZ R32, -R27, UR7, R32 ;  /* 0x000000071b207c23 */ /* 0x000fce0008010120 */
.L_x_583:
[----:B------:R-:W-:Y:S05]  /*3a50*/  BSYNC.RECONVERGENT B0 ;  /* 0x0000000000007941 */ /* 0x000fea0003800200 */
.L_x_582:
[----:B------:R-:W-:Y:S04]  /*3a60*/  BSSY.RECONVERGENT B0, `(.L_x_584) ;  /* 0x000000b000007945 */ /* 0x000fe80003800200 */
[----:B------:R-:W-:Y:S05]  /*3a70*/  @P1 BRA `(.L_x_585) ;  /* 0x0000000000241947 */ /* 0x000fea0003800000 */
[----:B------:R-:W-:-:S04]  /*3a80*/  IMAD.WIDE R26, R35, 0x4, R16 ;  /* 0x00000004231a7825 */ /* 0x000fc800078e0210 */
        /* <DEDUP_REMOVED lines=8> */
.L_x_585:
[----:B------:R-:W-:Y:S05]  /*3b10*/  BSYNC.RECONVERGENT B0 ;  /* 0x0000000000007941 */ /* 0x000fea0003800200 */
.L_x_584:
[C---:B0-----:R-:W-:Y:S01]  /*3b20*/  @!P2 IADD3 R13, PT, PT, R2.reuse, R5, R0 ;  /* 0x00000005020da210 */ /* 0x041fe20007ffe000 */
[----:B------:R-:W-:-:S03]  /*3b30*/  IMAD R5, R2, 0x4, R5 ;  /* 0x0000000402057824 */ /* 0x000fc600078e0205 */
[----:B------:R-:W-:Y:S02]  /*3b40*/  @!P2 IADD3 R13, PT, PT, R2, R13, RZ ;  /* 0x0000000d020da210 */ /* 0x000fe40007ffe0ff */
[----:B------:R-:W-:Y:S02]  /*3b50*/  ISETP.GE.U32.AND P0, PT, R5, UR12, PT ;  /* 0x0000000c05007c0c */ /* 0x000fe4000bf06070 */
[----:B-----5:R-:W-:Y:S01]  /*3b60*/  SHF.R.S32.HI R6, RZ, 0x1f, R5 ;  /* 0x0000001fff067819 */ /* 0x020fe20000011405 */
[----:B------:R-:W-:-:S03]  /*3b70*/  @!P2 IMAD.WIDE R16, R13, 0x4, R16 ;  /* 0x000000040d10a825 */ /* 0x000fc600078e0210 */
[----:B------:R-:W-:Y:S01]  /*3b80*/  ISETP.GE.U32.AND.EX P0, PT, R6, UR13, PT, P0 ;  /* 0x0000000d06007c0c */ /* 0x000fe2000bf06100 */
[C---:B------:R-:W-:Y:S01]  /*3b90*/  @!P2 IMAD.WIDE R14, R13.reuse, 0x4, R14 ;  /* 0x000000040d0ea825 */ /* 0x040fe200078e020e */
[----:B------:R0:W-:Y:S03]  /*3ba0*/  @!P2 STG.E desc[UR8][R16.64], R9 ;  /* 0x000000091000a986 */ /* 0x0001e6000c101908 */
[----:B------:R-:W-:Y:S01]  /*3bb0*/  @!P2 IMAD.WIDE R24, R13, 0x4, R24 ;  /* 0x000000040d18a825 */ /* 0x000fe200078e0218 */
[----:B------:R0:W-:Y:S04]  /*3bc0*/  @!P2 STG.E desc[UR8][R14.64], R11 ;  /* 0x0000000b0e00a986 */ /* 0x0001e8000c101908 */
[----:B------:R0:W-:Y:S04]  /*3bd0*/  @!P2 STG.E desc[UR8][R24.64], R7 ;  /* 0x000000071800a986 */ /* 0x0001e8000c101908 */
[----:B------:R0:W-:Y:S04]  /*3be0*/  @!P3 STG.E desc[UR8][R20.64], R33 ;  /* 0x000000211400b986 */ /* 0x0001e8000c101908 */
[----:B------:R0:W-:Y:S04]  /*3bf0*/  @!P3 STG.E desc[UR8][R22.64], R34 ;  /* 0x000000221600b986 */ /* 0x0001e8000c101908 */
[----:B------:R0:W-:Y:S01]  /*3c00*/  @!P3 STG.E desc[UR8][R18.64], R32 ;  /* 0x000000201200b986 */ /* 0x0001e2000c101908 */
[----:B------:R-:W-:Y:S05]  /*3c10*/  @!P0 BRA `(.L_x_586) ;  /* 0xfffffff4001c8947 */ /* 0x000fea000383ffff */
.L_x_546:
[----:B------:R-:W-:-:S04]  /*3c20*/  LOP3.LUT P0, RZ, R28, 0xff, RZ, 0xc0, !PT ;  /* 0x000000ff1cff7812 */ /* 0x000fc8000780c0ff */
[----:B------:R-:W-:-:S13]  /*3c30*/  PLOP3.LUT P0, PT, P0, PT, PT, 0x8, 0x80 ;  /* 0x000000000080781c */ /* 0x000fda000070e170 */
.L_x_522:
[----:B------:R-:W4:Y:S02]  /*3c40*/  LDCU.64 UR4, c[0x0][0x388] ;  /* 0x00007100ff0477ac */ /* 0x000f240008000a00 */
[----:B----4-:R-:W-:-:S04]  /*3c50*/  ISETP.NE.U32.AND P1, PT, RZ, UR4, PT ;  /* 0x00000004ff007c0c */ /* 0x010fc8000bf25070 */
[----:B------:R-:W-:-:S13]  /*3c60*/  ISETP.NE.AND.EX P1, PT, RZ, UR5, PT, P1 ;  /* 0x00000005ff007c0c */ /* 0x000fda000bf25310 */
[----:B------:R-:W-:Y:S05]  /*3c70*/  @!P1 EXIT ;  /* 0x000000000000994d */ /* 0x000fea0003800000 */
[----:B------:R-:W-:Y:S06]  /*3c80*/  BAR.SYNC.DEFER_BLOCKING 0x0 ;  /* 0x0000000000007b1d */ /* 0x000fec0000010000 */
[----:B------:R-:W-:Y:S05]  /*3c90*/  @P0 EXIT ;  /* 0x000000000000094d */ /* 0x000fea0003800000 */
[----:B------:R-:W4:Y:S01]  /*3ca0*/  LDC.64 R2, c[0x0][0x388] ;  /* 0x0000e200ff027b82 */ /* 0x000f220000000a00 */
[----:B------:R-:W-:-:S05]  /*3cb0*/  HFMA2 R0, -RZ, RZ, 0, 7.3909759521484375e-06 ;  /* 0x0000007cff007431 */ /* 0x000fca00000001ff */
[----:B----4-:R-:W-:Y:S01]  /*3cc0*/  STG.E.U8 desc[UR8][R2.64], R0 ;  /* 0x0000000002007986 */ /* 0x010fe2000c101108 */
[----:B------:R-:W-:Y:S05]  /*3cd0*/  EXIT ;  /* 0x000000000000794d */ /* 0x000fea0003800000 */
.L_x_587:
        /* <DEDUP_REMOVED lines=10> */
.L_x_872:


//--------------------- .text._Z27reversible_adam_cuda_kernelIffhEvPT_PT1_S1_S1_PKT0_fffffm10adamMode_tf --------------------------
	.section	.text._Z27reversible_adam_cuda_kernelIffhEvPT_PT1_S1_S1_PKT0_fffffm10adamMode_tf,"ax",@progbits
	.align	128
        .global         _Z27reversible_adam_cuda_kernelIffhEvPT_PT1_S1_S1_PKT0_fffffm10adamMode_tf
        .type           _Z27reversible_adam_cuda_kernelIffhEvPT_PT1_S1_S1_PKT0_fffffm10adamMode_tf,@function
        .size           _Z27reversible_adam_cuda_kernelIffhEvPT_PT1_S1_S1_PKT0_fffffm10adamMode_tf,(.L_x_873 - _Z27reversible_adam_cuda_kernelIffhEvPT_PT1_S1_S1_PKT0_fffffm10adamMode_tf)
        .other          _Z27reversible_adam_cuda_kernelIffhEvPT_PT1_S1_S1_PKT0_fffffm10adamMode_tf,@"STO_CUDA_ENTRY STV_DEFAULT"
_Z27reversible_adam_cuda_kernelIffhEvPT_PT1_S1_S1_PKT0_fffffm10adamMode_tf:
.text._Z27reversible_adam_cuda_kernelIffhEvPT_PT1_S1_S1_PKT0_fffffm10adamMode_tf:
        /* <DEDUP_REMOVED lines=44> */
.L_x_611:
[----:B-1----:R-:W-:Y:S01]  /*02c0*/  IMAD.IADD R39, R0, 0x1, R7 ;  /* 0x0000000100277824 */ /* 0x002fe200078e0207 */
[----:B------:R-:W1:Y:S01]  /*02d0*/  LDC.64 R26, c[0x0][0x380] ;  /* 0x0000e000ff1a7b82 */ /* 0x000e620000000a00 */
[----:B------:R-:W-:Y:S02]  /*02e0*/  IMAD.MOV.U32 R38, RZ, RZ, RZ ;  /* 0x000000ffff267224 */ /* 0x000fe400078e00ff */
[----:B------:R-:W-:Y:S01]  /*02f0*/  IMAD.MOV.U32 R40, RZ, RZ, RZ ;  /* 0x000000ffff287224 */ /* 0x000fe200078e00ff */
[----:B0--3--:R-:W-:Y:S02]  /*0300*/  IADD3 R9, PT, PT, R2, R39, RZ ;  /* 0x0000002702097210 */ /* 0x009fe40007ffe0ff */
[----:B0-----:R-:W-:Y:S02]  /*0310*/  ISETP.GE.U32.AND P1, PT, R39, UR16, PT ;  /* 0x0000001027007c0c */ /* 0x001fe4000bf26070 */
[----:B------:R-:W-:Y:S01]  /*0320*/  SHF.R.S32.HI R8, RZ, 0x1f, R39 ;  /* 0x0000001fff087819 */ /* 0x000fe20000011427 */
[----:B------:R-:W0:Y:S01]  /*0330*/  LDC.64 R24, c[0x0][0x390] ;  /* 0x0000e400ff187b82 */ /* 0x000e220000000a00 */
[----:B------:R-:W-:-:S02]  /*0340*/  ISETP.GE.U32.AND P0, PT, R9, UR16, PT ;  /* 0x0000001009007c0c */ /* 0x000fc4000bf06070 */
[----:B------:R-:W-:Y:S02]  /*0350*/  SHF.R.S32.HI R10, RZ, 0x1f, R9 ;  /* 0x0000001fff0a7819 */ /* 0x000fe40000011409 */
[----:B------:R-:W-:Y:S02]  /*0360*/  ISETP.GE.U32.AND.EX P1, PT, R8, UR17, PT, P1 ;  /* 0x0000001108007c0c */ /* 0x000fe4000bf26110 */
[----:B------:R-:W-:Y:S01]  /*0370*/  ISETP.GE.U32.AND.EX P0, PT, R10, UR17, PT, P0 ;  /* 0x000000110a007c0c */ /* 0x000fe2000bf06100 */
[----:B------:R-:W2:Y:S10]  /*0380*/  LDC.64 R22, c[0x0][0x398] ;  /* 0x0000e600ff167b82 */ /* 0x000eb40000000a00 */
[----:B------:R-:W3:Y:S08]  /*0390*/  @!P1 LDC.64 R16, c[0x0][0x3a0] ;  /* 0x0000e800ff109b82 */ /* 0x000ef00000000a00 */
[----:B------:R-:W4:Y:S01]  /*03a0*/  @!P0 LDC.64 R18, c[0x0][0x3a0] ;  /* 0x0000e800ff128b82 */ /* 0x000f220000000a00 */
[----:B-1----:R-:W-:-:S04]  /*03b0*/  IMAD.WIDE R26, R39, 0x4, R26 ;  /* 0x00000004271a7825 */ /* 0x002fc800078e021a */
[----:B0-----:R-:W-:-:S04]  /*03c0*/  IMAD.WIDE R24, R39, 0x4, R24 ;  /* 0x0000000427187825 */ /* 0x001fc800078e0218 */
[C---:B--2---:R-:W-:Y:S01]  /*03d0*/  IMAD.WIDE R22, R39.reuse, 0x4, R22 ;  /* 0x0000000427167825 */ /* 0x044fe200078e0216 */
[----:B---3--:R-:W-:-:S04]  /*03e0*/  @!P1 LEA R16, P2, R39, R16, 0x2 ;  /* 0x0000001027109211 */ /* 0x008fc800078410ff */
[----:B------:R-:W-:Y:S02]  /*03f0*/  @!P1 LEA.HI.X R17, R39, R17, R8, 0x2, P2 ;  /* 0x0000001127119211 */ /* 0x000fe400010f1408 */
[----:B----4-:R-:W-:-:S03]  /*0400*/  @!P0 LEA R18, P3, R9, R18, 0x2 ;  /* 0x0000001209128211 */ /* 0x010fc600078610ff */
[----:B------:R0:W5:Y:S01]  /*0410*/  @!P1 LDG.E.CONSTANT R38, desc[UR8][R16.64] ;  /* 0x0000000810269981 */ /* 0x000162000c1e9900 */
[----:B------:R-:W-:Y:S02]  /*0420*/  @!P0 LEA.HI.X R19, R9, R19, R10, 0x2, P3 ;  /* 0x0000001309138211 */ /* 0x000fe400018f140a */
[----:B------:R-:W-:Y:S01]  /*0430*/  CS2R R14, SRZ ;  /* 0x00000000000e7805 */ /* 0x000fe2000001ff00 */
[----:B------:R-:W-:Y:S01]  /*0440*/  IMAD.MOV.U32 R31, RZ, RZ, RZ ;  /* 0x000000ffff1f7224 */ /* 0x000fe200078e00ff */
[----:B------:R-:W-:Y:S01]  /*0450*/  MOV R33, RZ ;  /* 0x000000ff00217202 */ /* 0x000fe20000000f00 */
[C---:B------:R-:W-:Y:S01]  /*0460*/  IMAD.WIDE R20, R2.reuse, 0x4, R22 ;  /* 0x0000000402147825 */ /* 0x040fe200078e0216 */
[----:B------:R1:W5:Y:S03]  /*0470*/  @!P0 LDG.E.CONSTANT R40, desc[UR8][R18.64] ;  /* 0x0000000812288981 */ /* 0x000366000c1e9900 */
[C---:B0-----:R-:W-:Y:S01]  /*0480*/  IMAD.WIDE R16, R2.reuse, 0x4, R26 ;  /* 0x0000000402107825 */ /* 0x041fe200078e021a */
[----:B------:R0:W5:Y:S04]  /*0490*/  @!P0 LDG.E R33, desc[UR8][R20.64] ;  /* 0x0000000814218981 */ /* 0x000168000c1e1900 */
[----:B------:R0:W5:Y:S01]  /*04a0*/  @!P0 LDG.E R15, desc[UR8][R16.64] ;  /* 0x00000008100f8981 */ /* 0x000162000c1e1900 */
[----:B-1----:R-:W-:-:S04]  /*04b0*/  IMAD.WIDE R18, R2, 0x4, R24 ;  /* 0x0000000402127825 */ /* 0x002fc800078e0218 */
[----:B------:R-:W-:Y:S01]  /*04c0*/  HFMA2 R11, -RZ, RZ, 0, 0 ;  /* 0x00000000ff0b7431 */ /* 0x000fe200000001ff */
[----:B------:R0:W5:Y:S04]  /*04d0*/  @!P1 LDG.E R14, desc[UR8][R22.64] ;  /* 0x00000008160e9981 */ /* 0x000168000c1e1900 */
[----:B------:R0:W5:Y:S01]  /*04e0*/  @!P0 LDG.E R31, desc[UR8][R18.64] ;  /* 0x00000008121f8981 */ /* 0x000162000c1e1900 */
[----:B------:R-:W-:Y:S02]  /*04f0*/  IMAD.MOV.U32 R12, RZ, RZ, RZ ;  /* 0x000000ffff0c7224 */ /* 0x000fe400078e00ff */
[----:B------:R-:W-:Y:S01]  /*0500*/  IMAD.IADD R35, R2, 0x1, R9 ;  /* 0x0000000102237824 */ /* 0x000fe200078e0209 */
[----:B------:R0:W5:Y:S04]  /*0510*/  @!P1 LDG.E R11, desc[UR8][R26.64] ;  /* 0x000000081a0b9981 */ /* 0x000168000c1e1900 */
[----:B------:R0:W5:Y:S01]  /*0520*/  @!P1 LDG.E R12, desc[UR8][R24.64] ;  /* 0x00000008180c9981 */ /* 0x000162000c1e1900 */
[----:B------:R-:W-:-:S02]  /*0530*/  ISETP.GE.U32.AND P1, PT, R35, UR16, PT ;  /* 0x0000001023007c0c */ /* 0x000fc4000bf26070 */
[----:B------:R-:W-:-:S04]  /*0540*/  SHF.R.S32.HI R32, RZ, 0x1f, R35 ;  /* 0x0000001fff207819 */ /* 0x000fc80000011423 */
[----:B------:R-:W-:Y:S01]  /*0550*/  ISETP.GE.U32.AND.EX P1, PT, R32, UR17, PT, P1 ;  /* 0x0000001120007c0c */ /* 0x000fe2000bf26110 */
[----:B------:R-:W-:Y:S01]  /*0560*/  IMAD.IADD R30, R2, 0x1, R35 ;  /* 0x00000001021e7824 */ /* 0x000fe200078e0223 */
[----:B------:R-:W-:Y:S01]  /*0570*/  BSSY.RECONVERGENT B0, `(.L_x_591) ;  /* 0x0000017000007945 */ /* 0x000fe20003800200 */
[----:B------:R-:W-:-:S03]  /*0580*/  HFMA2 R6, -RZ, RZ, 0, 0 ;  /* 0x00000000ff067431 */ /* 0x000fc600000001ff */
[----:B------:R-:W-:Y:S02]  /*0590*/  ISETP.GE.U32.AND P2, PT, R30, UR16, PT ;  /* 0x000000101e007c0c */ /* 0x000fe4000bf46070 */
[----:B------:R-:W-:Y:S01]  /*05a0*/  SHF.R.S32.HI R37, RZ, 0x1f, R30 ;  /* 0x0000001fff257819 */ /* 0x000fe2000001141e */
[----:B------:R-:W-:Y:S01]  /*05b0*/  IMAD.MOV.U32 R5, RZ, RZ, RZ ;  /* 0x000000ffff057224 */ /* 0x000fe200078e00ff */
[----:B------:R-:W-:Y:S01]  /*05c0*/  MOV R43, RZ ;  /* 0x000000ff002b7202 */ /* 0x000fe20000000f00 */
[----:B------:R-:W-:Y:S01]  /*05d0*/  IMAD.MOV.U32 R34, RZ, RZ, RZ ;  /* 0x000000ffff227224 */ /* 0x000fe200078e00ff */
[----:B------:R-:W-:Y:S01]  /*05e0*/  ISETP.GE.U32.AND.EX P2, PT, R37, UR17, PT, P2 ;  /* 0x0000001125007c0c */ /* 0x000fe2000bf46120 */
[----:B0-----:R-:W-:-:S12]  /*05f0*/  @P1 BRA `(.L_x_592) ;  /* 0x0000000000381947 */ /* 0x001fd80003800000 */
[C---:B------:R-:W-:Y:S01]  /*0600*/  IMAD.SHL.U32 R22, R35.reuse, 0x4, RZ ;  /* 0x0000000423167824 */ /* 0x040fe200078e00ff */
[----:B------:R-:W-:-:S04]  /*0610*/  SHF.L.U64.HI R5, R35, 0x2, R32 ;  /* 0x0000000223057819 */ /* 0x000fc80000010220 */
[C---:B------:R-:W-:Y:S02]  /*0620*/  IADD3 R28, P3, PT, R22.reuse, UR4, RZ ;  /* 0x00000004161c7c10 */ /* 0x040fe4000ff7e0ff */
[C---:B------:R-:W-:Y:S02]  /*0630*/  IADD3 R26, P4, PT, R22.reuse, UR12, RZ ;  /* 0x0000000c161a7c10 */ /* 0x040fe4000ff9e0ff */
[C---:B------:R-:W-:Y:S02]  /*0640*/  IADD3 R24, P5, PT, R22.reuse, UR14, RZ ;  /* 0x0000000e16187c10 */ /* 0x040fe4000ffbe0ff */
[C---:B------:R-:W-:Y:S02]  /*0650*/  IADD3.X R29, PT, PT, R5.reuse, UR5, RZ, P3, !PT ;  /* 0x00000005051d7c10 */ /* 0x040fe40009ffe4ff */
[----:B------:R-:W-:Y:S02]  /*0660*/  IADD3 R22, P3, PT, R22, UR18, RZ ;  /* 0x0000001216167c10 */ /* 0x000fe4000ff7e0ff */
[C---:B------:R-:W-:Y:S01]  /*0670*/  IADD3.X R27, PT, PT, R5.reuse, UR13, RZ, P4, !PT ;  /* 0x0000000d051b7c10 */ /* 0x040fe2000a7fe4ff */
[----:B------:R0:W5:Y:S01]  /*0680*/  LDG.E R34, desc[UR8][R28.64] ;  /* 0x000000081c227981 */ /* 0x000162000c1e1900 */
[----:B------:R-:W-:-:S02]  /*0690*/  IADD3.X R25, PT, PT, R5, UR15, RZ, P5, !PT ;  /* 0x0000000f05197c10 */ /* 0x000fc4000affe4ff */
[----:B------:R-:W-:Y:S01]  /*06a0*/  IADD3.X R23, PT, PT, R5, UR19, RZ, P3, !PT ;  /* 0x0000001305177c10 */ /* 0x000fe20009ffe4ff */
[----:B------:R0:W5:Y:S04]  /*06b0*/  LDG.E R6, desc[UR8][R26.64] ;  /* 0x000000081a067981 */ /* 0x000168000c1e1900 */
[----:B------:R0:W5:Y:S04]  /*06c0*/  LDG.E R5, desc[UR8][R24.64] ;  /* 0x0000000818057981 */ /* 0x000168000c1e1900 */
[----:B------:R0:W5:Y:S02]  /*06d0*/  LDG.E.CONSTANT R43, desc[UR8][R22.64] ;  /* 0x00000008162b7981 */ /* 0x000164000c1e9900 */
.L_x_592:
[----:B------:R-:W-:Y:S05]  /*06e0*/  BSYNC.RECONVERGENT B0 ;  /* 0x0000000000007941 */ /* 0x000fea0003800200 */
.L_x_591:
[----:B------:R-:W-:Y:S01]  /*06f0*/  BSSY.RECONVERGENT B0, `(.L_x_593) ;  /* 0x0000014000007945 */ /* 0x000fe20003800200 */
[----:B------:R-:W-:Y:S02]  /*0700*/  HFMA2 R42, -RZ, RZ, 0, 0 ;  /* 0x00000000ff2a7431 */ /* 0x000fe400000001ff */
[----:B------:R-:W-:Y:S02]  /*0710*/  IMAD.MOV.U32 R41, RZ, RZ, RZ ;  /* 0x000000ffff297224 */ /* 0x000fe400078e00ff */
[----:B------:R-:W-:Y:S02]  /*0720*/  IMAD.MOV.U32 R36, RZ, RZ, RZ ;  /* 0x000000ffff247224 */ /* 0x000fe400078e00ff */
[----:B0-----:R-:W-:Y:S01]  /*0730*/  IMAD.MOV.U32 R28, RZ, RZ, RZ ;  /* 0x000000ffff1c7224 */ /* 0x001fe200078e00ff */
[----:B------:R-:W-:Y:S06]  /*0740*/  @P2 BRA `(.L_x_594) ;  /* 0x0000000000382947 */ /* 0x000fec0003800000 */
[C---:B------:R-:W-:Y:S02]  /*0750*/  SHF.L.U32 R28, R30.reuse, 0x2, RZ ;  /* 0x000000021e1c7819 */ /* 0x040fe400000006ff */
[----:B------:R-:W-:Y:S02]  /*0760*/  SHF.L.U64.HI R29, R30, 0x2, R37 ;  /* 0x000000021e1d7819 */ /* 0x000fe40000010225 */
[C---:B------:R-:W-:Y:S02]  /*0770*/  IADD3 R22, P3, PT, R28.reuse, UR4, RZ ;  /* 0x000000041c167c10 */ /* 0x040fe4000ff7e0ff */
[C---:B------:R-:W-:Y:S02]  /*0780*/  IADD3 R24, P4, PT, R28.reuse, UR12, RZ ;  /* 0x0000000c1c187c10 */ /* 0x040fe4000ff9e0ff */
[----:B------:R-:W-:Y:S02]  /*0790*/  IADD3.X R23, PT, PT, R29, UR5, RZ, P3, !PT ;  /* 0x000000051d177c10 */ /* 0x000fe40009ffe4ff */
[----:B------:R-:W-:-:S02]  /*07a0*/  IADD3 R26, P3, PT, R28, UR14, RZ ;  /* 0x0000000e1c1a7c10 */ /* 0x000fc4000ff7e0ff */
[----:B------:R-:W-:Y:S01]  /*07b0*/  IADD3 R28, P5, PT, R28, UR18, RZ ;  /* 0x000000121c1c7c10 */ /* 0x000fe2000ffbe0ff */
[----:B------:R0:W5:Y:S01]  /*07c0*/  LDG.E R36, desc[UR8][R22.64] ;  /* 0x0000000816247981 */ /* 0x000162000c1e1900 */
[C---:B------:R-:W-:Y:S02]  /*07d0*/  IADD3.X R25, PT, PT, R29.reuse, UR13, RZ, P4, !PT ;  /* 0x0000000d1d197c10 */ /* 0x040fe4000a7fe4ff */
[C---:B------:R-:W-:Y:S02]  /*07e0*/  IADD3.X R27, PT, PT, R29.reuse, UR15, RZ, P3, !PT ;  /* 0x0000000f1d1b7c10 */ /* 0x040fe40009ffe4ff */
[----:B------:R-:W-:Y:S01]  /*07f0*/  IADD3.X R29, PT, PT, R29, UR19, RZ, P5, !PT ;  /* 0x000000131d1d7c10 */ /* 0x000fe2000affe4ff */
[----:B------:R0:W5:Y:S04]  /*0800*/  LDG.E R41, desc[UR8][R24.64] ;  /* 0x0000000818297981 */ /* 0x000168000c1e1900 */
[----:B------:R0:W5:Y:S04]  /*0810*/  LDG.E R42, desc[UR8][R26.64] ;  /* 0x000000081a2a7981 */ /* 0x000168000c1e1900 */
[----:B------:R0:W5:Y:S02]  /*0820*/  LDG.E.CONSTANT R28, desc[UR8][R28.64] ;  /* 0x000000081c1c7981 */ /* 0x000164000c1e9900 */
.L_x_594:
[----:B------:R-:W-:Y:S05]  /*0830*/  BSYNC.RECONVERGENT B0 ;  /* 0x0000000000007941 */ /* 0x000fea0003800200 */
.L_x_593:
[----:B0-----:R-:W0:Y:S01]  /*0840*/  MUFU.RCP R23, UR6 ;  /* 0x0000000600177d08 */ /* 0x001e220008001000 */
[----:B------:R-:W-:Y:S01]  /*0850*/  IMAD.MOV.U32 R22, RZ, RZ, 0x1 ;  /* 0x00000001ff167424 */ /* 0x000fe200078e00ff */
[----:B------:R-:W-:Y:S01]  /*0860*/  BSSY.RECONVERGENT B0, `(.L_x_595) ;  /* 0x0000014000007945 */ /* 0x000fe20003800200 */
[----:B------:R-:W-:-:S05]  /*0870*/  IMAD.MOV.U32 R24, RZ, RZ, 0x1 ;  /* 0x00000001ff187424 */ /* 0x000fca00078e00ff */
[----:B------:R-:W-:Y:S01]  /*0880*/  PRMT R22, R22, 0x5410, R24 ;  /* 0x0000541016167816 */ /* 0x000fe20000000018 */
[C---:B0----5:R-:W-:Y:S01]  /*0890*/  FMUL.FTZ R38, R23.reuse, R38 ;  /* 0x0000002617267220 */ /* 0x061fe20000410000 */
[----:B------:R-:W-:-:S04]  /*08a0*/  FMUL.FTZ R40, R23, R40 ;  /* 0x0000002817287220 */ /* 0x000fc80000410000 */
[----:B------:R-:W-:Y:S02]  /*08b0*/  FSETP.NE.FTZ.AND P3, PT, |R38|, +INF , PT ;  /* 0x7f8000002600780b */ /* 0x000fe40003f75200 */
[----:B------:R-:W-:-:S11]  /*08c0*/  FSETP.NE.FTZ.AND P4, PT, |R40|, +INF , PT ;  /* 0x7f8000002800780b */ /* 0x000fd60003f95200 */
[----:B------:R-:W-:Y:S05]  /*08d0*/  @!P3 BRA `(.L_x_596) ;  /* 0x000000000030b947 */ /* 0x000fea0003800000 */
[----:B------:R-:W-:Y:S01]  /*08e0*/  FMUL.FTZ R25, R14, UR21 ;  /* 0x000000150e197c20 */ /* 0x000fe20008410000 */
        /* <DEDUP_REMOVED lines=11> */
.L_x_596:
[----:B------:R-:W-:Y:S05]  /*09a0*/  BSYNC.RECONVERGENT B0 ;  /* 0x0000000000007941 */ /* 0x000fea0003800200 */
.L_x_595:
[----:B------:R-:W-:Y:S04]  /*09b0*/  BSSY.RECONVERGENT B0, `(.L_x_597) ;  /* 0x000000e000007945 */ /* 0x000fe80003800200 */
[----:B------:R-:W-:Y:S05]  /*09c0*/  @!P4 BRA `(.L_x_598) ;  /* 0x000000000030c947 */ /* 0x000fea0003800000 */
[----:B------:R-:W-:Y:S01]  /*09d0*/  FMUL.FTZ R33, R33, UR21 ;  /* 0x0000001521217c20 */ /* 0x000fe20008410000 */
        /* <DEDUP_REMOVED lines=11> */
.L_x_598:
[----:B------:R-:W-:Y:S05]  /*0a90*/  BSYNC.RECONVERGENT B0 ;  /* 0x0000000000007941 */ /* 0x000fea0003800200 */
.L_x_597:
[----:B------:R-:W-:Y:S01]  /*0aa0*/  FMUL.FTZ R26, R23, R43 ;  /* 0x0000002b171a7220 */ /* 0x000fe20000410000 */
[----:B------:R-:W-:Y:S01]  /*0ab0*/  MOV R13, 0x1 ;  /* 0x00000001000d7802 */ /* 0x000fe20000000f00 */
[----:B------:R-:W-:Y:S03]  /*0ac0*/  BSSY.RECONVERGENT B0, `(.L_x_599) ;  /* 0x0000010000007945 */ /* 0x000fe60003800200 */
[----:B------:R-:W-:Y:S02]  /*0ad0*/  FSETP.NE.FTZ.AND P3, PT, |R26|, +INF , PT ;  /* 0x7f8000001a00780b */ /* 0x000fe40003f75200 */
[----:B------:R-:W-:-:S11]  /*0ae0*/  PRMT R13, R13, 0x5410, R13 ;  /* 0x000054100d0d7816 */ /* 0x000fd6000000000d */
[----:B------:R-:W-:Y:S05]  /*0af0*/  @!P3 BRA `(.L_x_600) ;  /* 0x000000000030b947 */ /* 0x000fea0003800000 */
[----:B------:R-:W-:Y:S01]  /*0b00*/  FMUL.FTZ R5, R5, UR21 ;  /* 0x0000001505057c20 */ /* 0x000fe20008410000 */
        /* <DEDUP_REMOVED lines=8> */
[----:B------:R-:W-:Y:S01]  /*0b90*/  FFMA.FTZ R25, R34, UR10, R13 ;  /* 0x0000000a22197c23 */ /* 0x000fe2000801000d */
[----:B------:R-:W-:-:S03]  /*0ba0*/  PRMT R13, R13, 0x5410, R22 ;  /* 0x000054100d0d7816 */ /* 0x000fc60000000016 */
[----:B------:R-:W-:-:S07]  /*0bb0*/  FFMA.FTZ R34, -R25, UR11, R34 ;  /* 0x0000000b19227c23 */ /* 0x000fce0008010122 */
.L_x_600:
[----:B------:R-:W-:Y:S05]  /*0bc0*/  BSYNC.RECONVERGENT B0 ;  /* 0x0000000000007941 */ /* 0x000fea0003800200 */
.L_x_599:
[----:B------:R-:W-:Y:S01]  /*0bd0*/  FMUL.FTZ R25, R23, R28 ;  /* 0x0000001c17197220 */ /* 0x000fe20000410000 */
[----:B------:R-:W-:Y:S01]  /*0be0*/  IMAD.MOV.U32 R22, RZ, RZ, 0x1 ;  /* 0x00000001ff167424 */ /* 0x000fe200078e00ff */
[----:B------:R-:W-:Y:S01]  /*0bf0*/  ISETP.GE.U32.AND P3, PT, R39, UR16, PT ;  /* 0x0000001027007c0c */ /* 0x000fe2000bf66070 */
[----:B------:R-:W-:Y:S02]  /*0c00*/  BSSY.RECONVERGENT B0, `(.L_x_601) ;  /* 0x0000011000007945 */ /* 0x000fe40003800200 */
[----:B------:R-:W-:Y:S02]  /*0c10*/  FSETP.NE.FTZ.AND P4, PT, |R25|, +INF , PT ;  /* 0x7f8000001900780b */ /* 0x000fe40003f95200 */
[----:B------:R-:W-:Y:S02]  /*0c20*/  ISETP.GE.U32.AND.EX P3, PT, R8, UR17, PT, P3 ;  /* 0x0000001108007c0c */ /* 0x000fe4000bf66130 */
[----:B------:R-:W-:-:S09]  /*0c30*/  PRMT R13, R22, 0x7610, R13 ;  /* 0x00007610160d7816 */ /* 0x000fd2000000000d */
        /* <DEDUP_REMOVED lines=13> */
.L_x_602:
[----:B------:R-:W-:Y:S05]  /*0d10*/  BSYNC.RECONVERGENT B0 ;  /* 0x0000000000007941 */ /* 0x000fea0003800200 */
.L_x_601:
[----:B------:R-:W-:Y:S04]  /*0d20*/  BSSY.RECONVERGENT B0, `(.L_x_603) ;  /* 0x0000014000007945 */ /* 0x000fe80003800200 */
[----:B------:R-:W-:Y:S05]  /*0d30*/  @P3 BRA `(.L_x_604) ;  /* 0x0000000000483947 */ /* 0x000fea0003800000 */
[----:B------:R-:W-:Y:S01]  /*0d40*/  LOP3.LUT R22, R11, 0xff800000, RZ, 0xc0, !PT ;  /* 0xff8000000b167812 */ /* 0x000fe200078ec0ff */
[C---:B------:R-:W-:Y:S01]  /*0d50*/  IMAD.SHL.U32 R28, R39.reuse, 0x4, RZ ;  /* 0x00000004271c7824 */ /* 0x040fe200078e00ff */
[C---:B------:R-:W-:Y:S02]  /*0d60*/  SHF.L.U64.HI R29, R39.reuse, 0x2, R8 ;  /* 0x00000002271d7819 */ /* 0x040fe40000010208 */
[----:B------:R-:W-:Y:S01]  /*0d70*/  IADD3 R26, P5, PT, R39, UR26, RZ ;  /* 0x0000001a271a7c10 */ /* 0x000fe2000ffbe0ff */
[----:B------:R-:W-:Y:S01]  /*0d80*/  FFMA.FTZ R38, R22, 0.125, R11 ;  /* 0x3e00000016267823 */ /* 0x000fe2000001000b */
[C---:B------:R-:W-:Y:S02]  /*0d90*/  IADD3 R22, P3, PT, R28.reuse, UR12, RZ ;  /* 0x0000000c1c167c10 */ /* 0x040fe4000ff7e0ff */
[C---:B------:R-:W-:Y:S02]  /*0da0*/  IADD3 R24, P4, PT, R28.reuse, UR14, RZ ;  /* 0x0000000e1c187c10 */ /* 0x040fe4000ff9e0ff */
[----:B------:R-:W-:Y:S01]  /*0db0*/  IADD3.X R23, PT, PT, R29, UR13, RZ, P3, !PT ;  /* 0x0000000d1d177c10 */ /* 0x000fe20009ffe4ff */
[----:B------:R-:W0:Y:S01]  /*0dc0*/  F2F.F16.F32 R38, R38 ;  /* 0x0000002600267304 */ /* 0x000e220000200800 */
[----:B------:R-:W-:-:S02]  /*0dd0*/  IADD3 R28, P3, PT, R28, UR24, RZ ;  /* 0x000000181c1c7c10 */ /* 0x000fc4000ff7e0ff */
[C---:B------:R-:W-:Y:S01]  /*0de0*/  IADD3.X R25, PT, PT, R29.reuse, UR15, RZ, P4, !PT ;  /* 0x0000000f1d197c10 */ /* 0x040fe2000a7fe4ff */
[----:B------:R1:W-:Y:S01]  /*0df0*/  STG.E desc[UR8][R22.64], R12 ;  /* 0x0000000c16007986 */ /* 0x0003e2000c101908 */
[----:B------:R-:W-:Y:S02]  /*0e00*/  IADD3.X R29, PT, PT, R29, UR25, RZ, P3, !PT ;  /* 0x000000191d1d7c10 */ /* 0x000fe40009ffe4ff */
[----:B------:R-:W-:Y:S01]  /*0e10*/  IADD3.X R27, PT, PT, R8, UR27, RZ, P5, !PT ;  /* 0x0000001b081b7c10 */ /* 0x000fe2000affe4ff */
[----:B------:R1:W-:Y:S04]  /*0e20*/  STG.E desc[UR8][R24.64], R14 ;  /* 0x0000000e18007986 */ /* 0x0003e8000c101908 */
[----:B------:R1:W-:Y:S01]  /*0e30*/  STG.E desc[UR8][R28.64], R11 ;  /* 0x0000000b1c007986 */ /* 0x0003e2000c101908 */
[----:B0-----:R-:W-:-:S05]  /*0e40*/  SHF.R.U32.HI R39, RZ, 0x8, R38 ;  /* 0x00000008ff277819 */ /* 0x001fca0000011626 */
[----:B------:R1:W-:Y:S02]  /*0e50*/  STG.E.U8 desc[UR8][R26.64], R39 ;  /* 0x000000271a007986 */ /* 0x0003e4000c101108 */
.L_x_604:
[----:B------:R-:W-:Y:S05]  /*0e60*/  BSYNC.RECONVERGENT B0 ;  /* 0x0000000000007941 */ /* 0x000fea0003800200 */
.L_x_603:
[----:B------:R-:W-:Y:S04]  /*0e70*/  BSSY.RECONVERGENT B0, `(.L_x_605) ;  /* 0x000000c000007945 */ /* 0x000fe80003800200 */
[----:B------:R-:W-:Y:S05]  /*0e80*/  @P0 BRA `(.L_x_606) ;  /* 0x0000000000280947 */ /* 0x000fea0003800000 */
[----:B------:R-:W-:Y:S01]  /*0e90*/  LOP3.LUT R8, R15, 0xff800000, RZ, 0xc0, !PT ;  /* 0xff8000000f087812 */ /* 0x000fe200078ec0ff */
[----:B------:R0:W-:Y:S04]  /*0ea0*/  STG.E desc[UR8][R18.64], R31 ;  /* 0x0000001f12007986 */ /* 0x0001e8000c101908 */
[----:B-1----:R-:W-:Y:S01]  /*0eb0*/  FFMA.FTZ R11, R8, 0.125, R15 ;  /* 0x3e000000080b7823 */ /* 0x002fe2000001000f */
[----:B------:R-:W-:Y:S01]  /*0ec0*/  IADD3 R8, P0, PT, R9, UR22, RZ ;  /* 0x0000001609087c10 */ /* 0x000fe2000ff1e0ff */
[----:B------:R0:W-:Y:S03]  /*0ed0*/  STG.E desc[UR8][R20.64], R33 ;  /* 0x0000002114007986 */ /* 0x0001e6000c101908 */
[----:B------:R-:W-:Y:S01]  /*0ee0*/  IADD3.X R9, PT, PT, R10, UR23, RZ, P0, !PT ;  /* 0x000000170a097c10 */ /* 0x000fe200087fe4ff */
[----:B------:R-:W1:Y:S01]  /*0ef0*/  F2F.F16.F32 R11, R11 ;  /* 0x0000000b000b7304 */ /* 0x000e620000200800 */
[----:B------:R0:W-:Y:S01]  /*0f00*/  STG.E desc[UR8][R16.64], R15 ;  /* 0x0000000f10007986 */ /* 0x0001e2000c101908 */
[----:B-1----:R-:W-:-:S05]  /*0f10*/  SHF.R.U32.HI R23, RZ, 0x8, R11 ;  /* 0x00000008ff177819 */ /* 0x002fca000001160b */
[----:B------:R0:W-:Y:S02]  /*0f20*/  STG.E.U8 desc[UR8][R8.64], R23 ;  /* 0x0000001708007986 */ /* 0x0001e4000c101108 */
.L_x_606:
[----:B------:R-:W-:Y:S05]  /*0f30*/  BSYNC.RECONVERGENT B0 ;  /* 0x0000000000007941 */ /* 0x000fea0003800200 */
.L_x_605:
[----:B------:R-:W-:Y:S04]  /*0f40*/  BSSY.RECONVERGENT B0, `(.L_x_607) ;  /* 0x0000014000007945 */ /* 0x000fe80003800200 */
[----:B------:R-:W-:Y:S05]  /*0f50*/  @P1 BRA `(.L_x_608) ;  /* 0x0000000000481947 */ /* 0x000fea0003800000 */
[----:B0-----:R-:W-:Y:S02]  /*0f60*/  LOP3.LUT R9, R34, 0xff800000, RZ, 0xc0, !PT ;  /* 0xff80000022097812 */ /* 0x001fe400078ec0ff */
[C---:B------:R-:W-:Y:S02]  /*0f70*/  SHF.L.U32 R16, R35.reuse, 0x2, RZ ;  /* 0x0000000223107819 */ /* 0x040fe400000006ff */
[----:B------:R-:W-:Y:S01]  /*0f80*/  SHF.L.U64.HI R17, R35, 0x2, R32 ;  /* 0x0000000223117819 */ /* 0x000fe20000010220 */
[----:B-1----:R-:W-:Y:S01]  /*0f90*/  FFMA.FTZ R12, R9, 0.125, R34 ;  /* 0x3e000000090c7823 */ /* 0x002fe20000010022 */
[C---:B------:R-:W-:Y:S02]  /*0fa0*/  IADD3 R10, P0, PT, R16.reuse, UR12, RZ ;  /* 0x0000000c100a7c10 */ /* 0x040fe4000ff1e0ff */
[C---:B------:R-:W-:Y:S02]  /*0fb0*/  IADD3 R8, P1, PT, R16.reuse, UR14, RZ ;  /* 0x0000000e10087c10 */ /* 0x040fe4000ff3e0ff */
[----:B------:R-:W-:Y:S01]  /*0fc0*/  IADD3.X R11, PT, PT, R17, UR13, RZ, P0, !PT ;  /* 0x0000000d110b7c10 */ /* 0x000fe200087fe4ff */
[----:B------:R-:W0:Y:S01]  /*0fd0*/  F2F.F16.F32 R12, R12 ;  /* 0x0000000c000c7304 */ /* 0x000e220000200800 */
[----:B------:R-:W-:-:S02]  /*0fe0*/  IADD3 R16, P3, PT, R16, UR24, RZ ;  /* 0x0000001810107c10 */ /* 0x000fc4000ff7e0ff */
[----:B------:R-:W-:Y:S01]  /*0ff0*/  IADD3 R14, P0, PT, R35, UR26, RZ ;  /* 0x0000001a230e7c10 */ /* 0x000fe2000ff1e0ff */
[----:B------:R2:W-:Y:S01]  /*1000*/  STG.E desc[UR8][R10.64], R6 ;  /* 0x000000060a007986 */ /* 0x0005e2000c101908 */
[C---:B------:R-:W-:Y:S02]  /*1010*/  IADD3.X R9, PT, PT, R17.reuse, UR15, RZ, P1, !PT ;  /* 0x0000000f11097c10 */ /* 0x040fe40008ffe4ff */
[----:B------:R-:W-:Y:S02]  /*1020*/  IADD3.X R17, PT, PT, R17, UR25, RZ, P3, !PT ;  /* 0x0000001911117c10 */ /* 0x000fe40009ffe4ff */
[----:B------:R-:W-:Y:S01]  /*1030*/  IADD3.X R15, PT, PT, R32, UR27, RZ, P0, !PT ;  /* 0x0000001b200f7c10 */ /* 0x000fe200087fe4ff */
[----:B------:R2:W-:Y:S04]  /*1040*/  STG.E desc[UR8][R8.64], R5 ;  /* 0x0000000508007986 */ /* 0x0005e8000c101908 */
[----:B------:R2:W-:Y:S01]  /*1050*/  STG.E desc[UR8][R16.64], R34 ;  /* 0x0000002210007986 */ /* 0x0005e2000c101908 */
[----:B0-----:R-:W-:-:S05]  /*1060*/  SHF.R.U32.HI R19, RZ, 0x8, R12 ;  /* 0x00000008ff137819 */ /* 0x001fca000001160c */
[----:B------:R2:W-:Y:S02]  /*1070*/  STG.E.U8 desc[UR8][R14.64], R19 ;  /* 0x000000130e007986 */ /* 0x0005e4000c101108 */
.L_x_608:
[----:B------:R-:W-:Y:S05]  /*1080*/  BSYNC.RECONVERGENT B0 ;  /* 0x0000000000007941 */ /* 0x000fea0003800200 */
.L_x_607:
[----:B------:R-:W-:Y:S04]  /*1090*/  BSSY.RECONVERGENT B0, `(.L_x_609) ;  /* 0x0000014000007945 */ /* 0x000fe80003800200 */
[----:B------:R-:W-:Y:S05]  /*10a0*/  @P2 BRA `(.L_x_610) ;  /* 0x0000000000482947 */ /* 0x000fea0003800000 */
[----:B--2---:R-:W-:Y:S01]  /*10b0*/  LOP3.LUT R5, R36, 0xff800000, RZ, 0xc0, !PT ;  /* 0xff80000024057812 */ /* 0x004fe200078ec0ff */
[C---:B-1----:R-:W-:Y:S01]  /*10c0*/  IMAD.SHL.U32 R14, R30.reuse, 0x4, RZ ;  /* 0x000000041e0e7824 */ /* 0x042fe200078e00ff */
[----:B------:R-:W-:-:S03]  /*10d0*/  SHF.L.U64.HI R6, R30, 0x2, R37 ;  /* 0x000000021e067819 */ /* 0x000fc60000010225 */
[----:B------:R-:W-:Y:S01]  /*10e0*/  FFMA.FTZ R5, R5, 0.125, R36 ;  /* 0x3e00000005057823 */ /* 0x000fe20000010024 */
[C---:B0-----:R-:W-:Y:S02]  /*10f0*/  IADD3 R8, P0, PT, R14.reuse, UR12, RZ ;  /* 0x0000000c0e087c10 */ /* 0x041fe4000ff1e0ff */
[----:B------:R-:W-:Y:S02]  /*1100*/  IADD3 R10, P1, PT, R14, UR14, RZ ;  /* 0x0000000e0e0a7c10 */ /* 0x000fe4000ff3e0ff */
[----:B------:R-:W-:Y:S01]  /*1110*/  IADD3.X R9, PT, PT, R6, UR13, RZ, P0, !PT ;  /* 0x0000000d06097c10 */ /* 0x000fe200087fe4ff */
        /* <DEDUP_REMOVED lines=11> */
.L_x_610:
[----:B------:R-:W-:Y:S05]  /*11d0*/  BSYNC.RECONVERGENT B0 ;  /* 0x0000000000007941 */ /* 0x000fea0003800200 */
.L_x_609:
[----:B------:R-:W-:-:S05]  /*11e0*/  IMAD R7, R2, 0x4, R7 ;  /* 0x0000000402077824 */ /* 0x000fca00078e0207 */
[----:B------:R-:W-:Y:S02]  /*11f0*/  ISETP.GE.U32.AND P0, PT, R7, UR16, PT ;  /* 0x0000001007007c0c */ /* 0x000fe4000bf06070 */
[----:B--2---:R-:W-:-:S04]  /*1200*/  SHF.R.S32.HI R5, RZ, 0x1f, R7 ;  /* 0x0000001fff057819 */ /* 0x004fc80000011407 */
[----:B------:R-:W-:-:S13]  /*1210*/  ISETP.GE.U32.AND.EX P0, PT, R5, UR17, PT, P0 ;  /* 0x0000001105007c0c */ /* 0x000fda000bf06100 */
[----:B------:R-:W-:Y:S05]  /*1220*/  @!P0 BRA `(.L_x_611) ;  /* 0xfffffff000248947 */ /* 0x000fea000383ffff */
[----:B------:R-:W-:Y:S05]  /*1230*/  BRA `(.L_x_612) ;  /* 0x0000002400e47947 */ /* 0x000fea0003800000 */
.L_x_590:
[----:B------:R-:W-:Y:S01]  /*1240*/  HFMA2 R5, -RZ, RZ, 0, 0 ;  /* 0x00000000ff057431 */ /* 0x000fe200000001ff */
[----:B------:R-:W0:Y:S01]  /*1250*/  LDCU UR7, c[0x0][0x3b0] ;  /* 0x00007600ff0777ac */ /* 0x000e220008000800 */
[----:B------:R-:W1:Y:S01]  /*1260*/  LDCU UR12, c[0x0][0x3cc] ;  /* 0x00007980ff0c77ac */ /* 0x000e620008000800 */
[----:B------:R-:W2:Y:S01]  /*1270*/  LDCU UR13, c[0x0][0x3b8] ;  /* 0x00007700ff0d77ac */ /* 0x000ea20008000800 */
[----:B------:R-:W3:Y:S01]  /*1280*/  LDCU UR6, c[0x0][0x3b4] ;  /* 0x00007680ff0677ac */ /* 0x000ee20008000800 */
[----:B------:R-:W4:Y:S01]  /*1290*/  LDCU.64 UR10, c[0x0][0x3a8] ;  /* 0x00007500ff0a77ac */ /* 0x000f220008000a00 */
[----:B------:R-:W0:Y:S02]  /*12a0*/  LDCU.64 UR4, c[0x0][0x3c0] ;  /* 0x00007800ff0477ac */ /* 0x000e240008000a00 */
.L_x_621:
[----:B-1----:R-:W-:Y:S01]  /*12b0*/  IMAD.IADD R25, R0, 0x1, R5 ;  /* 0x0000000100197824 */ /* 0x002fe200078e0205 */
[----:B------:R-:W-:Y:S01]  /*12c0*/  CS2R R40, SRZ ;  /* 0x0000000000287805 */ /* 0x000fe2000001ff00 */
[----:B------:R-:W1:Y:S03]  /*12d0*/  LDC.64 R14, c[0x0][0x398] ;  /* 0x0000e600ff0e7b82 */ /* 0x000e660000000a00 */
[----:B0-----:R-:W-:Y:S02]  /*12e0*/  ISETP.GE.U32.AND P0, PT, R25, UR4, PT ;  /* 0x0000000419007c0c */ /* 0x001fe4000bf06070 */
[----:B------:R-:W-:Y:S02]  /*12f0*/  SHF.R.S32.HI R8, RZ, 0x1f, R25 ;  /* 0x0000001fff087819 */ /* 0x000fe40000011419 */
[----:B------:R-:W-:Y:S01]  /*1300*/  CS2R R36, SRZ ;  /* 0x0000000000247805 */ /* 0x000fe2000001ff00 */
[----:B------:R-:W0:Y:S01]  /*1310*/  LDC.64 R16, c[0x0][0x390] ;  /* 0x0000e400ff107b82 */ /* 0x000e220000000a00 */
[----:B------:R-:W-:Y:S01]  /*1320*/  ISETP.GE.U32.AND.EX P0, PT, R8, UR5, PT, P0 ;  /* 0x0000000508007c0c */ /* 0x000fe2000bf06100 */
[----:B------:R-:W-:-:S06]  /*1330*/  IMAD.MOV.U32 R9, RZ, RZ, RZ ;  /* 0x000000ffff097224 */ /* 0x000fcc00078e00ff */
[----:B------:R-:W2:Y:S08]  /*1340*/  LDC.64 R18, c[0x0][0x380] ;  /* 0x0000e000ff127b82 */ /* 0x000eb00000000a00 */
[----:B------:R-:W3:Y:S02]  /*1350*/  @!P0 LDC.64 R6, c[0x0][0x3a0] ;  /* 0x0000e800ff068b82 */ /* 0x000ee40000000a00 */
[----:B---3--:R-:W-:-:S04]  /*1360*/  @!P0 LEA R6, P1, R25, R6, 0x2 ;  /* 0x0000000619068211 */ /* 0x008fc800078210ff */
[----:B------:R-:W-:-:S05]  /*1370*/  @!P0 LEA.HI.X R7, R25, R7, R8, 0x2, P1 ;  /* 0x0000000719078211 */ /* 0x000fca00008f1408 */
[----:B------:R3:W4:Y:S01]  /*1380*/  @!P0 LDG.E.CONSTANT R40, desc[UR8][R6.64] ;  /* 0x0000000806288981 */ /* 0x000722000c1e9900 */
[----:B-1----:R-:W-:-:S05]  /*1390*/  IMAD.WIDE R20, R25, 0x4, R14 ;  /* 0x0000000419147825 */ /* 0x002fca00078e020e */
[----:B------:R-:W4:Y:S01]  /*13a0*/  @!P0 LDG.E R36, desc[UR8][R20.64] ;  /* 0x0000000814248981 */ /* 0x000f22000c1e1900 */
[----:B0-----:R-:W-:Y:S01]  /*13b0*/  IMAD.WIDE R22, R25, 0x4, R16 ;  /* 0x0000000419167825 */ /* 0x001fe200078e0210 */
[----:B------:R-:W-:-:S04]  /*13c0*/  IADD3 R33, PT, PT, R2, R25, RZ ;  /* 0x0000001902217210 */ /* 0x000fc80007ffe0ff */
[----:B------:R-:W4:Y:S01]  /*13d0*/  @!P0 LDG.E R9, desc[UR8][R22.64] ;  /* 0x0000000816098981 */ /* 0x000f22000c1e1900 */
[----:B------:R-:W-:Y:S01]  /*13e0*/  ISETP.GE.U32.AND P1, PT, R33, UR4, PT ;  /* 0x0000000421007c0c */ /* 0x000fe2000bf26070 */
[--C-:B------:R-:W-:Y:S01]  /*13f0*/  IMAD.IADD R27, R2, 0x1, R33.reuse ;  /* 0x00000001021b7824 */ /* 0x100fe200078e0221 */
[----:B------:R-:W-:Y:S01]  /*1400*/  SHF.R.S32.HI R8, RZ, 0x1f, R33 ;  /* 0x0000001fff087819 */ /* 0x000fe20000011421 */
[----:B--2---:R-:W-:Y:S01]  /*1410*/  IMAD.WIDE R24, R25, 0x4, R18 ;  /* 0x0000000419187825 */ /* 0x004fe200078e0212 */
[----:B------:R-:W-:Y:S01]  /*1420*/  MOV R34, RZ ;  /* 0x000000ff00227202 */ /* 0x000fe20000000f00 */
[----:B------:R-:W4:Y:S01]  /*1430*/  MUFU.RCP R35, UR6 ;  /* 0x0000000600237d08 */ /* 0x000f220008001000 */
[----:B------:R-:W-:Y:S01]  /*1440*/  ISETP.GE.U32.AND.EX P1, PT, R8, UR5, PT, P1 ;  /* 0x0000000508007c0c */ /* 0x000fe2000bf26110 */
[--C-:B------:R-:W-:Y:S01]  /*1450*/  IMAD.IADD R31, R2, 0x1, R27.reuse ;  /* 0x00000001021f7824 */ /* 0x100fe200078e021b */
[----:B------:R-:W-:Y:S02]  /*1460*/  ISETP.GE.U32.AND P2, PT, R27, UR4, PT ;  /* 0x000000041b007c0c */ /* 0x000fe4000bf46070 */
[----:B------:R-:W-:Y:S01]  /*1470*/  SHF.R.S32.HI R12, RZ, 0x1f, R27 ;  /* 0x0000001fff0c7819 */ /* 0x000fe2000001141b */
[----:B------:R0:W2:Y:S01]  /*1480*/  @!P0 LDG.E R34, desc[UR8][R24.64] ;  /* 0x0000000818228981 */ /* 0x0000a2000c1e1900 */
[----:B------:R-:W-:-:S02]  /*1490*/  ISETP.GE.U32.AND P3, PT, R31, UR4, PT ;  /* 0x000000041f007c0c */ /* 0x000fc4000bf66070 */
[----:B------:R-:W-:Y:S02]  /*14a0*/  ISETP.GE.U32.AND.EX P2, PT, R12, UR5, PT, P2 ;  /* 0x000000050c007c0c */ /* 0x000fe4000bf46120 */
[----:B---3--:R-:W-:-:S03]  /*14b0*/  SHF.R.S32.HI R6, RZ, 0x1f, R31 ;  /* 0x0000001fff067819 */ /* 0x008fc6000001141f */
[----:B------:R-:W1:Y:S01]  /*14c0*/  @!P1 LDC.64 R28, c[0x0][0x3a0] ;  /* 0x0000e800ff1c9b82 */ /* 0x000e620000000a00 */
[----:B------:R-:W-:-:S07]  /*14d0*/  ISETP.GE.U32.AND.EX P3, PT, R6, UR5, PT, P3 ;  /* 0x0000000506007c0c */ /* 0x000fce000bf66130 */
[----:B------:R-:W3:Y:S08]  /*14e0*/  @!P2 LDC.64 R10, c[0x0][0x3a0] ;  /* 0x0000e800ff0aab82 */ /* 0x000ef00000000a00 */
[----:B------:R-:W0:Y:S01]  /*14f0*/  @!P3 LDC.64 R6, c[0x0][0x3a0] ;  /* 0x0000e800ff06bb82 */ /* 0x000e220000000a00 */
[----:B-1----:R-:W-:-:S04]  /*1500*/  @!P1 LEA R28, P5, R33, R28, 0x2 ;  /* 0x0000001c211c9211 */ /* 0x002fc800078a10ff */
[----:B------:R-:W-:Y:S02]  /*1510*/  @!P1 LEA.HI.X R29, R33, R29, R8, 0x2, P5 ;  /* 0x0000001d211d9211 */ /* 0x000fe400028f1408 */
[----:B---3--:R-:W-:-:S04]  /*1520*/  @!P2 LEA R42, P5, R27, R10, 0x2 ;  /* 0x0000000a1b2aa211 */ /* 0x008fc800078a10ff */
[----:B------:R-:W-:Y:S02]  /*1530*/  @!P2 LEA.HI.X R43, R27, R11, R12, 0x2, P5 ;  /* 0x0000000b1b2ba211 */ /* 0x000fe400028f140c */
[----:B------:R-:W-:-:S06]  /*1540*/  CS2R R10, SRZ ;  /* 0x00000000000a7805 */ /* 0x000fcc000001ff00 */
[----:B------:R-:W3:Y:S01]  /*1550*/  @!P1 LDG.E.CONSTANT R10, desc[UR8][R28.64] ;  /* 0x000000081c0a9981 */ /* 0x000ee2000c1e9900 */
[----:B------:R-:W-:Y:S02]  /*1560*/  SHF.R.S32.HI R8, RZ, 0x1f, R31 ;  /* 0x0000001fff087819 */ /* 0x000fe4000001141f */
[C---:B0-----:R-:W-:Y:S01]  /*1570*/  @!P3 LEA R38, P6, R31.reuse, R6, 0x2 ;  /* 0x000000061f26b211 */ /* 0x041fe200078c10ff */
[----:B------:R-:W-:Y:S01]  /*1580*/  IMAD.MOV.U32 R12, RZ, RZ, RZ ;  /* 0x000000ffff0c7224 */ /* 0x000fe200078e00ff */
[----:B------:R-:W3:Y:S02]  /*1590*/  @!P2 LDG.E.CONSTANT R11, desc[UR8][R42.64] ;  /* 0x000000082a0ba981 */ /* 0x000ee4000c1e9900 */
[----:B------:R-:W-:-:S05]  /*15a0*/  @!P3 LEA.HI.X R39, R31, R7, R8, 0x2, P6 ;  /* 0x000000071f27b211 */ /* 0x000fca00030f1408 */
[----:B------:R0:W3:Y:S01]  /*15b0*/  @!P3 LDG.E.CONSTANT R12, desc[UR8][R38.64] ;  /* 0x00000008260cb981 */ /* 0x0000e2000c1e9900 */
[----:B------:R-:W-:Y:S01]  /*15c0*/  CS2R R6, SRZ ;  /* 0x0000000000067805 */ /* 0x000fe2000001ff00 */
[----:B------:R-:W-:Y:S02]  /*15d0*/  IMAD.MOV.U32 R8, RZ, RZ, RZ ;  /* 0x000000ffff087224 */ /* 0x000fe400078e00ff */
[----:B------:R-:W-:-:S04]  /*15e0*/  IMAD.WIDE R24, R2, 0x4, R24 ;  /* 0x0000000402187825 */ /* 0x000fc800078e0218 */
[C---:B------:R-:W-:Y:S01]  /*15f0*/  IMAD.WIDE R22, R2.reuse, 0x4, R22 ;  /* 0x0000000402167825 */ /* 0x040fe200078e0216 */
[----:B------:R1:W5:Y:S03]  /*1600*/  @!P1 LDG.E R6, desc[UR8][R24.64] ;  /* 0x0000000818069981 */ /* 0x000366000c1e1900 */
[----:B------:R-:W-:Y:S01]  /*1610*/  IMAD.WIDE R20, R2, 0x4, R20 ;  /* 0x0000000402147825 */ /* 0x000fe200078e0214 */
[----:B------:R1:W5:Y:S01]  /*1620*/  @!P1 LDG.E R7, desc[UR8][R22.64] ;  /* 0x0000000816079981 */ /* 0x000362000c1e1900 */
[----:B0-----:R-:W-:Y:S02]  /*1630*/  CS2R R38, SRZ ;  /* 0x0000000000267805 */ /* 0x001fe4000001ff00 */
[----:B------:R-:W-:Y:S01]  /*1640*/  MOV R43, RZ ;  /* 0x000000ff002b7202 */ /* 0x000fe20000000f00 */
[----:B------:R0:W5:Y:S01]  /*1650*/  @!P1 LDG.E R8, desc[UR8][R20.64] ;  /* 0x0000000814089981 */ /* 0x000162000c1e1900 */
[----:B------:R-:W-:-:S02]  /*1660*/  IMAD.MOV.U32 R45, RZ, RZ, RZ ;  /* 0x000000ffff2d7224 */ /* 0x000fc400078e00ff */
[----:B-1----:R-:W-:-:S04]  /*1670*/  IMAD.WIDE R24, R27, 0x4, R14 ;  /* 0x000000041b187825 */ /* 0x002fc800078e020e */
[C---:B------:R-:W-:Y:S01]  /*1680*/  IMAD.WIDE R22, R27.reuse, 0x4, R16 ;  /* 0x000000041b167825 */ /* 0x040fe200078e0210 */
[----:B------:R1:W5:Y:S03]  /*1690*/  @!P2 LDG.E R41, desc[UR8][R24.64] ;  /* 0x000000081829a981 */ /* 0x000366000c1e1900 */
[----:B0-----:R-:W-:Y:S01]  /*16a0*/  IMAD.WIDE R20, R27, 0x4, R18 ;  /* 0x000000041b147825 */ /* 0x001fe200078e0212 */
[----:B------:R1:W5:Y:S03]  /*16b0*/  @!P2 LDG.E R39, desc[UR8][R22.64] ;  /* 0x000000081627a981 */ /* 0x000366000c1e1900 */
[----:B------:R-:W-:Y:S01]  /*16c0*/  IMAD.WIDE R28, R31, 0x4, R16 ;  /* 0x000000041f1c7825 */ /* 0x000fe200078e0210 */
[----:B------:R1:W5:Y:S04]  /*16d0*/  @!P2 LDG.E R37, desc[UR8][R20.64] ;  /* 0x000000081425a981 */ /* 0x000368000c1e1900 */
[----:B------:R1:W5:Y:S01]  /*16e0*/  @!P3 LDG.E R45, desc[UR8][R28.64] ;  /* 0x000000081c2db981 */ /* 0x000362000c1e1900 */
[----:B------:R-:W-:Y:S01]  /*16f0*/  BSSY.RECONVERGENT B0, `(.L_x_613) ;  /* 0x0000037000007945 */ /* 0x000fe20003800200 */
[----:B----4-:R-:W-:-:S05]  /*1700*/  FMUL.FTZ R40, R35, R40 ;  /* 0x0000002823287220 */ /* 0x010fca0000410000 */
[----:B------:R-:W-:-:S13]  /*1710*/  FSETP.NE.FTZ.AND P4, PT, |R40|, +INF , PT ;  /* 0x7f8000002800780b */ /* 0x000fda0003f95200 */
[----:B------:R-:W0:Y:S01]  /*1720*/  @P4 LDC.64 R32, c[0x0][0x3a8] ;  /* 0x0000ea00ff204b82 */ /* 0x000e220000000a00 */
[----:B------:R-:W-:-:S07]  /*1730*/  @P4 FMUL.FTZ R26, R4, R40 ;  /* 0x00000028041a4220 */ /* 0x000fce0000410000 */
[----:B------:R-:W2:Y:S08]  /*1740*/  @P4 LDC R42, c[0x0][0x3cc] ;  /* 0x0000f300ff2a4b82 */ /* 0x000eb00000000800 */
[----:B------:R-:W4:Y:S01]  /*1750*/  @P4 LDC R44, c[0x0][0x3b8] ;  /* 0x0000ee00ff2c4b82 */ /* 0x000f220000000800 */
[----:B0-----:R-:W-:-:S04]  /*1760*/  @P4 FMUL.FTZ R33, R36, R33 ;  /* 0x0000002124214220 */ /* 0x001fc80000410000 */
[----:B------:R-:W-:-:S03]  /*1770*/  @P4 FFMA.FTZ R36, R40, R26, R33 ;  /* 0x0000001a28244223 */ /* 0x000fc60000010021 */
[----:B------:R-:W0:Y:S01]  /*1780*/  @P4 LDC R33, c[0x0][0x3b0] ;  /* 0x0000ec00ff214b82 */ /* 0x000e220000000800 */
[----:B------:R-:W-:-:S04]  /*1790*/  @P4 FMUL.FTZ R32, R9, R32 ;  /* 0x0000002009204220 */ /* 0x000fc80000410000 */
[----:B------:R-:W-:Y:S01]  /*17a0*/  @P4 FFMA.FTZ R9, R3, R40, R32 ;  /* 0x0000002803094223 */ /* 0x000fe20000010020 */
[----:B0-----:R-:W-:-:S06]  /*17b0*/  @P4 FADD.FTZ R40, R36, R33 ;  /* 0x0000002124284221 */ /* 0x001fcc0000010000 */
[----:B------:R-:W0:Y:S08]  /*17c0*/  @P4 MUFU.SQRT R40, R40 ;  /* 0x0000002800284308 */ /* 0x000e300000002000 */
[----:B0-----:R0:W1:Y:S01]  /*17d0*/  @P4 MUFU.RCP R32, R40 ;  /* 0x0000002800204308 */ /* 0x0010620000001000 */
[----:B------:R-:W-:-:S04]  /*17e0*/  IMAD.WIDE R26, R31, 0x4, R18 ;  /* 0x000000041f1a7825 */ /* 0x000fc800078e0212 */
[----:B------:R-:W-:Y:S01]  /*17f0*/  IMAD.WIDE R30, R31, 0x4, R14 ;  /* 0x000000041f1e7825 */ /* 0x000fe200078e020e */
[----:B------:R1:W5:Y:S03]  /*1800*/  @!P3 LDG.E R43, desc[UR8][R26.64] ;  /* 0x000000081a2bb981 */ /* 0x000366000c1e1900 */
[----:B0-----:R-:W-:Y:S01]  /*1810*/  IMAD.IADD R40, R0, 0x1, R5 ;  /* 0x0000000100287824 */ /* 0x001fe200078e0205 */
[----:B------:R0:W5:Y:S01]  /*1820*/  @!P3 LDG.E R38, desc[UR8][R30.64] ;  /* 0x000000081e26b981 */ /* 0x000162000c1e1900 */
[----:B-1----:R-:W-:-:S04]  /*1830*/  @P4 FMUL.FTZ R33, R9, R32 ;  /* 0x0000002009214220 */ /* 0x002fc80000410000 */
[----:B--2---:R-:W-:Y:S01]  /*1840*/  @P4 FFMA.FTZ R42, R34, R42, R33 ;  /* 0x0000002a222a4223 */ /* 0x004fe20000010021 */
[----:B------:R-:W-:-:S05]  /*1850*/  @!P0 IMAD.WIDE R32, R40, 0x4, R16 ;  /* 0x0000000428208825 */ /* 0x000fca00078e0210 */
[----:B------:R1:W-:Y:S01]  /*1860*/  @!P0 STG.E desc[UR8][R32.64], R9 ;  /* 0x0000000920008986 */ /* 0x0003e2000c101908 */
[----:B----4-:R-:W-:Y:S01]  /*1870*/  @P4 FFMA.FTZ R34, -R42, R44, R34 ;  /* 0x0000002c2a224223 */ /* 0x010fe20000010122 */
[----:B---3--:R-:W-:Y:S01]  /*1880*/  FMUL.FTZ R10, R35, R10 ;  /* 0x0000000a230a7220 */ /* 0x008fe20000410000 */
[----:B-1----:R-:W-:-:S05]  /*1890*/  @!P0 IMAD.WIDE R32, R40, 0x4, R14 ;  /* 0x0000000428208825 */ /* 0x002fca00078e020e */
[----:B------:R1:W-:Y:S02]  /*18a0*/  @!P0 STG.E desc[UR8][R32.64], R36 ;  /* 0x0000002420008986 */ /* 0x0003e4000c101908 */
[----:B-1----:R-:W-:-:S05]  /*18b0*/  @!P0 IMAD.WIDE R32, R40, 0x4, R18 ;  /* 0x0000000428208825 */ /* 0x002fca00078e0212 */
[----:B------:R1:W-:Y:S01]  /*18c0*/  @!P0 STG.E desc[UR8][R32.64], R34 ;  /* 0x0000002220008986 */ /* 0x0003e2000c101908 */
[----:B------:R-:W-:Y:S02]  /*18d0*/  FSETP.NE.FTZ.AND P0, PT, |R10|, +INF , PT ;  /* 0x7f8000000a00780b */ /* 0x000fe40003f15200 */
[----:B------:R-:W-:Y:S01]  /*18e0*/  MOV R42, 0x1 ;  /* 0x00000001002a7802 */ /* 0x000fe20000000f00 */
[C---:B------:R-:W-:Y:S01]  /*18f0*/  FMUL.FTZ R11, R35.reuse, R11 ;  /* 0x0000000b230b7220 */ /* 0x040fe20000410000 */
[----:B------:R-:W-:Y:S01]  /*1900*/  FMUL.FTZ R12, R35, R12 ;  /* 0x0000000c230c7220 */ /* 0x000fe20000410000 */
[----:B------:R-:W-:Y:S01]  /*1910*/  IMAD.MOV.U32 R9, RZ, RZ, 0x1 ;  /* 0x00000001ff097424 */ /* 0x000fe200078e00ff */
[----:B------:R-:W-:Y:S01]  /*1920*/  PRMT R13, R13, 0x5410, R42 ;  /* 0x000054100d0d7816 */ /* 0x000fe2000000002a */
[----:B-1----:R-:W-:-:S03]  /*1930*/  IMAD.MOV.U32 R33, RZ, RZ, 0x1 ;  /* 0x00000001ff217424 */ /* 0x002fc600078e00ff */
[----:B------:R-:W-:Y:S02]  /*1940*/  @P4 PRMT R13, R13, 0x5410, R13 ;  /* 0x000054100d0d4816 */ /* 0x000fe4000000000d */
[----:B------:R-:W-:Y:S02]  /*1950*/  FSETP.NE.FTZ.AND P4, PT, |R11|, +INF , PT ;  /* 0x7f8000000b00780b */ /* 0x000fe40003f95200 */
[----:B------:R-:W-:Y:S02]  /*1960*/  FSETP.NE.FTZ.AND P5, PT, |R12|, +INF , PT ;  /* 0x7f8000000c00780b */ /* 0x000fe40003fb5200 */
[----:B------:R-:W-:Y:S02]  /*1970*/  MOV R32, 0x1 ;  /* 0x0000000100207802 */ /* 0x000fe40000000f00 */
[----:B------:R-:W-:Y:S01]  /*1980*/  PRMT R9, R9, 0x5410, R33 ;  /* 0x0000541009097816 */ /* 0x000fe20000000021 */
[----:B0-----:R-:W-:Y:S08]  /*1990*/  @!P0 BRA `(.L_x_614) ;  /* 0x0000000000308947 */ /* 0x001ff00003800000 */
        /* <DEDUP_REMOVED lines=12> */
.L_x_614:
[----:B------:R-:W-:Y:S05]  /*1a60*/  BSYNC.RECONVERGENT B0 ;  /* 0x0000000000007941 */ /* 0x000fea0003800200 */
.L_x_613:
[----:B------:R-:W-:Y:S04]  /*1a70*/  BSSY.RECONVERGENT B0, `(.L_x_615) ;  /* 0x000000e000007945 */ /* 0x000fe80003800200 */
        /* <DEDUP_REMOVED lines=8> */
[----:B------:R-:W0:Y:S08]  /*1b00*/  MUFU.SQRT R13, R13 ;  /* 0x0000000d000d7308 */ /* 0x000e300000002000 */
[----:B0-----:R-:W0:Y:S02]  /*1b10*/  MUFU.RCP R34, R13 ;  /* 0x0000000d00227308 */ /* 0x001e240000001000 */
[----:B0-----:R-:W-:-:S04]  /*1b20*/  FMUL.FTZ R10, R39, R34 ;  /* 0x00000022270a7220 */ /* 0x001fc80000410000 */
[----:B------:R-:W-:-:S04]  /*1b30*/  FFMA.FTZ R10, R37, UR12, R10 ;  /* 0x0000000c250a7c23 */ /* 0x000fc8000801000a */
[----:B------:R-:W-:-:S07]  /*1b40*/  FFMA.FTZ R37, -R10, UR13, R37 ;  /* 0x0000000d0a257c23 */ /* 0x000fce0008010125 */
.L_x_616:
[----:B------:R-:W-:Y:S05]  /*1b50*/  BSYNC.RECONVERGENT B0 ;  /* 0x0000000000007941 */ /* 0x000fea0003800200 */
.L_x_615:
[----:B------:R-:W-:Y:S01]  /*1b60*/  BSSY.RECONVERGENT B0, `(.L_x_617) ;  /* 0x000000f000007945 */ /* 0x000fe20003800200 */
[----:B------:R-:W-:-:S03]  /*1b70*/  PRMT R13, R32, 0x7610, R13 ;  /* 0x00007610200d7816 */ /* 0x000fc6000000000d */
        /* <DEDUP_REMOVED lines=13> */
.L_x_618:
[----:B------:R-:W-:Y:S05]  /*1c50*/  BSYNC.RECONVERGENT B0 ;  /* 0x0000000000007941 */ /* 0x000fea0003800200 */
.L_x_617:
        /* <DEDUP_REMOVED lines=11> */
.L_x_620:
[----:B------:R-:W-:Y:S05]  /*1d10*/  BSYNC.RECONVERGENT B0 ;  /* 0x0000000000007941 */ /* 0x000fea0003800200 */
.L_x_619:
[----:B-----5:R1:W-:Y:S01]  /*1d20*/  @!P2 STG.E desc[UR8][R22.64], R39 ;  /* 0x000000271600a986 */ /* 0x0203e2000c101908 */
[----:B------:R-:W-:-:S03]  /*1d30*/  IMAD R5, R2, 0x4, R5 ;  /* 0x0000000402057824 */ /* 0x000fc600078e0205 */
[----:B------:R1:W-:Y:S02]  /*1d40*/  @!P2 STG.E desc[UR8][R24.64], R41 ;  /* 0x000000291800a986 */ /* 0x0003e4000c101908 */
[----:B------:R-:W-:Y:S02]  /*1d50*/  ISETP.GE.U32.AND P0, PT, R5, UR4, PT ;  /* 0x0000000405007c0c */ /* 0x000fe4000bf06070 */
[----:B------:R1:W-:Y:S01]  /*1d60*/  @!P2 STG.E desc[UR8][R20.64], R37 ;  /* 0x000000251400a986 */ /* 0x0003e2000c101908 */
[----:B0-----:R-:W-:-:S03]  /*1d70*/  SHF.R.S32.HI R6, RZ, 0x1f, R5 ;  /* 0x0000001fff067819 */ /* 0x001fc60000011405 */
[----:B------:R1:W-:Y:S01]  /*1d80*/  @!P3 STG.E desc[UR8][R28.64], R45 ;  /* 0x0000002d1c00b986 */ /* 0x0003e2000c101908 */
[----:B------:R-:W-:-:S03]  /*1d90*/  ISETP.GE.U32.AND.EX P0, PT, R6, UR5, PT, P0 ;  /* 0x0000000506007c0c */ /* 0x000fc6000bf06100 */
[----:B------:R1:W-:Y:S04]  /*1da0*/  @!P3 STG.E desc[UR8][R30.64], R38 ;  /* 0x000000261e00b986 */ /* 0x0003e8000c101908 */
[----:B------:R1:W-:Y:S06]  /*1db0*/  @!P3 STG.E desc[UR8][R26.64], R43 ;  /* 0x0000002b1a00b986 */ /* 0x0003ec000c101908 */
[----:B------:R-:W-:Y:S05]  /*1dc0*/  @!P0 BRA `(.L_x_621) ;  /* 0xfffffff400388947 */ /* 0x000fea000383ffff */
[----:B------:R-:W-:Y:S05]  /*1dd0*/  BRA `(.L_x_612) ;  /* 0x0000001800fc7947 */ /* 0x000fea0003800000 */
.L_x_589:
        /* <DEDUP_REMOVED lines=16> */
.L_x_643:
[----:B-1----:R-:W-:Y:S01]  /*1ee0*/  IADD3 R39, PT, PT, R0, R7, RZ ;  /* 0x0000000700277210 */ /* 0x002fe20007ffe0ff */
[----:B------:R-:W1:Y:S01]  /*1ef0*/  LDC.64 R26, c[0x0][0x380] ;  /* 0x0000e000ff1a7b82 */ /* 0x000e620000000a00 */
[----:B------:R-:W-:Y:S01]  /*1f00*/  IMAD.MOV.U32 R38, RZ, RZ, RZ ;  /* 0x000000ffff267224 */ /* 0x000fe200078e00ff */
[----:B------:R-:W-:Y:S02]  /*1f10*/  MOV R40, RZ ;  /* 0x000000ff00287202 */ /* 0x000fe40000000f00 */
[--C-:B0--3--:R-:W-:Y:S01]  /*1f20*/  IMAD.IADD R9, R2, 0x1, R39.reuse ;  /* 0x0000000102097824 */ /* 0x109fe200078e0227 */
        /* <DEDUP_REMOVED lines=17> */
[----:B------:R-:W-:Y:S01]  /*2040*/  @!P1 LEA.HI.X R19, R9, R19, R10, 0x2, P3 ;  /* 0x0000001309139211 */ /* 0x000fe200018f140a */
[----:B------:R-:W-:Y:S01]  /*2050*/  IMAD.MOV.U32 R11, RZ, RZ, RZ ;  /* 0x000000ffff0b7224 */ /* 0x000fe200078e00ff */
[----:B------:R-:W-:Y:S01]  /*2060*/  CS2R R14, SRZ ;  /* 0x00000000000e7805 */ /* 0x000fe2000001ff00 */
[----:B------:R-:W-:Y:S02]  /*2070*/  IMAD.MOV.U32 R12, RZ, RZ, RZ ;  /* 0x000000ffff0c7224 */ /* 0x000fe400078e00ff */
[----:B------:R-:W-:Y:S01]  /*2080*/  HFMA2 R31, -RZ, RZ, 0, 0 ;  /* 0x00000000ff1f7431 */ /* 0x000fe200000001ff */
[----:B------:R1:W5:Y:S01]  /*2090*/  @!P1 LDG.E.CONSTANT R40, desc[UR8][R18.64] ;  /* 0x0000000812289981 */ /* 0x000362000c1e9900 */
[----:B------:R-:W-:Y:S02]  /*20a0*/  IMAD.MOV.U32 R33, RZ, RZ, RZ ;  /* 0x000000ffff217224 */ /* 0x000fe400078e00ff */
[C---:B0-----:R-:W-:Y:S01]  /*20b0*/  IMAD.WIDE R16, R2.reuse, 0x4, R26 ;  /* 0x0000000402107825 */ /* 0x041fe200078e021a */
[----:B------:R0:W5:Y:S03]  /*20c0*/  @!P0 LDG.E R11, desc[UR8][R26.64] ;  /* 0x000000081a0b8981 */ /* 0x000166000c1e1900 */
[C---:B------:R-:W-:Y:S01]  /*20d0*/  IMAD.WIDE R20, R2.reuse, 0x4, R22 ;  /* 0x0000000402147825 */ /* 0x040fe200078e0216 */
[----:B------:R0:W5:Y:S03]  /*20e0*/  @!P0 LDG.E R12, desc[UR8][R24.64] ;  /* 0x00000008180c8981 */ /* 0x000166000c1e1900 */
[C---:B-1----:R-:W-:Y:S01]  /*20f0*/  IMAD.WIDE R18, R2.reuse, 0x4, R24 ;  /* 0x0000000402127825 */ /* 0x042fe200078e0218 */
[----:B------:R0:W5:Y:S04]  /*2100*/  @!P0 LDG.E R14, desc[UR8][R22.64] ;  /* 0x00000008160e8981 */ /* 0x000168000c1e1900 */
[----:B------:R0:W5:Y:S04]  /*2110*/  @!P1 LDG.E R15, desc[UR8][R16.64] ;  /* 0x00000008100f9981 */ /* 0x000168000c1e1900 */
[----:B------:R0:W5:Y:S04]  /*2120*/  @!P1 LDG.E R31, desc[UR8][R18.64] ;  /* 0x00000008121f9981 */ /* 0x000168000c1e1900 */
[----:B------:R0:W5:Y:S01]  /*2130*/  @!P1 LDG.E R33, desc[UR8][R20.64] ;  /* 0x0000000814219981 */ /* 0x000162000c1e1900 */
[----:B------:R-:W-:-:S05]  /*2140*/  IMAD.IADD R35, R2, 0x1, R9 ;  /* 0x0000000102237824 */ /* 0x000fca00078e0209 */
[----:B------:R-:W-:Y:S02]  /*2150*/  ISETP.GE.U32.AND P2, PT, R35, UR4, PT ;  /* 0x0000000423007c0c */ /* 0x000fe4000bf46070 */
[----:B------:R-:W-:-:S04]  /*2160*/  SHF.R.S32.HI R32, RZ, 0x1f, R35 ;  /* 0x0000001fff207819 */ /* 0x000fc80000011423 */
[----:B------:R-:W-:Y:S02]  /*2170*/  ISETP.GE.U32.AND.EX P2, PT, R32, UR5, PT, P2 ;  /* 0x0000000520007c0c */ /* 0x000fe4000bf46120 */
[----:B------:R-:W-:Y:S01]  /*2180*/  IADD3 R30, PT, PT, R2, R35, RZ ;  /* 0x00000023021e7210 */ /* 0x000fe20007ffe0ff */
[----:B------:R-:W-:Y:S03]  /*2190*/  BSSY.RECONVERGENT B0, `(.L_x_623) ;  /* 0x0000017000007945 */ /* 0x000fe60003800200 */
[----:B------:R-:W-:Y:S02]  /*21a0*/  ISETP.GE.U32.AND P3, PT, R30, UR4, PT ;  /* 0x000000041e007c0c */ /* 0x000fe4000bf66070 */
[----:B------:R-:W-:Y:S01]  /*21b0*/  SHF.R.S32.HI R37, RZ, 0x1f, R30 ;  /* 0x0000001fff257819 */ /* 0x000fe2000001141e */
[----:B------:R-:W-:Y:S01]  /*21c0*/  IMAD.MOV.U32 R6, RZ, RZ, RZ ;  /* 0x000000ffff067224 */ /* 0x000fe200078e00ff */
[----:B------:R-:W-:Y:S01]  /*21d0*/  MOV R34, RZ ;  /* 0x000000ff00227202 */ /* 0x000fe20000000f00 */
[----:B------:R-:W-:Y:S01]  /*21e0*/  IMAD.MOV.U32 R5, RZ, RZ, RZ ;  /* 0x000000ffff057224 */ /* 0x000fe200078e00ff */
[----:B------:R-:W-:Y:S01]  /*21f0*/  ISETP.GE.U32.AND.EX P3, PT, R37, UR5, PT, P3 ;  /* 0x0000000525007c0c */ /* 0x000fe2000bf66130 */
[----:B------:R-:W-:Y:S01]  /*2200*/  IMAD.MOV.U32 R43, RZ, RZ, RZ ;  /* 0x000000ffff2b7224 */ /* 0x000fe200078e00ff */
[----:B0-----:R-:W-:Y:S11]  /*2210*/  @P2 BRA `(.L_x_624) ;  /* 0x0000000000382947 */ /* 0x001ff60003800000 */
        /* <DEDUP_REMOVED lines=14> */
.L_x_624:
[----:B------:R-:W-:Y:S05]  /*2300*/  BSYNC.RECONVERGENT B0 ;  /* 0x0000000000007941 */ /* 0x000fea0003800200 */
.L_x_623:
[----:B------:R-:W-:Y:S01]  /*2310*/  BSSY.RECONVERGENT B0, `(.L_x_625) ;  /* 0x0000014000007945 */ /* 0x000fe20003800200 */
[----:B------:R-:W-:Y:S02]  /*2320*/  HFMA2 R41, -RZ, RZ, 0, 0 ;  /* 0x00000000ff297431 */ /* 0x000fe400000001ff */
[----:B------:R-:W-:Y:S01]  /*2330*/  IMAD.MOV.U32 R42, RZ, RZ, RZ ;  /* 0x000000ffff2a7224 */ /* 0x000fe200078e00ff */
[----:B0-----:R-:W-:Y:S01]  /*2340*/  MOV R28, RZ ;  /* 0x000000ff001c7202 */ /* 0x001fe20000000f00 */
[----:B------:R-:W-:Y:S01]  /*2350*/  IMAD.MOV.U32 R36, RZ, RZ, RZ ;  /* 0x000000ffff247224 */ /* 0x000fe200078e00ff */
[----:B------:R-:W-:Y:S06]  /*2360*/  @P3 BRA `(.L_x_626) ;  /* 0x0000000000383947 */ /* 0x000fec0003800000 */
[C---:B------:R-:W-:Y:S01]  /*2370*/  IMAD.SHL.U32 R28, R30.reuse, 0x4, RZ ;  /* 0x000000041e1c7824 */ /* 0x040fe200078e00ff */
[----:B------:R-:W-:-:S04]  /*2380*/  SHF.L.U64.HI R29, R30, 0x2, R37 ;  /* 0x000000021e1d7819 */ /* 0x000fc80000010225 */
[C---:B------:R-:W-:Y:S02]  /*2390*/  IADD3 R22, P5, PT, R28.reuse, UR6, RZ ;  /* 0x000000061c167c10 */ /* 0x040fe4000ffbe0ff */
[C---:B------:R-:W-:Y:S02]  /*23a0*/  IADD3 R24, P4, PT, R28.reuse, UR12, RZ ;  /* 0x0000000c1c187c10 */ /* 0x040fe4000ff9e0ff */
[C---:B------:R-:W-:Y:S02]  /*23b0*/  IADD3.X R23, PT, PT, R29.reuse, UR7, RZ, P5, !PT ;  /* 0x000000071d177c10 */ /* 0x040fe4000affe4ff */
[C---:B------:R-:W-:Y:S02]  /*23c0*/  IADD3 R26, P5, PT, R28.reuse, UR14, RZ ;  /* 0x0000000e1c1a7c10 */ /* 0x040fe4000ffbe0ff */
[----:B------:R-:W-:Y:S01]  /*23d0*/  IADD3 R28, P6, PT, R28, UR10, RZ ;  /* 0x0000000a1c1c7c10 */ /* 0x000fe2000ffde0ff */
[----:B------:R0:W5:Y:S01]  /*23e0*/  LDG.E R36, desc[UR8][R22.64] ;  /* 0x0000000816247981 */ /* 0x000162000c1e1900 */
[----:B------:R-:W-:-:S02]  /*23f0*/  IADD3.X R25, PT, PT, R29, UR13, RZ, P4, !PT ;  /* 0x0000000d1d197c10 */ /* 0x000fc4000a7fe4ff */
[C---:B------:R-:W-:Y:S02]  /*2400*/  IADD3.X R27, PT, PT, R29.reuse, UR15, RZ, P5, !PT ;  /* 0x0000000f1d1b7c10 */ /* 0x040fe4000affe4ff */
[----:B------:R-:W-:Y:S01]  /*2410*/  IADD3.X R29, PT, PT, R29, UR11, RZ, P6, !PT ;  /* 0x0000000b1d1d7c10 */ /* 0x000fe2000b7fe4ff */
[----:B------:R0:W5:Y:S04]  /*2420*/  LDG.E R41, desc[UR8][R24.64] ;  /* 0x0000000818297981 */ /* 0x000168000c1e1900 */
[----:B------:R0:W5:Y:S04]  /*2430*/  LDG.E R42, desc[UR8][R26.64] ;  /* 0x000000081a2a7981 */ /* 0x000168000c1e1900 */
[----:B------:R0:W5:Y:S02]  /*2440*/  LDG.E.CONSTANT R28, desc[UR8][R28.64] ;  /* 0x000000081c1c7981 */ /* 0x000164000c1e9900 */
.L_x_626:
[----:B------:R-:W-:Y:S05]  /*2450*/  BSYNC.RECONVERGENT B0 ;  /* 0x0000000000007941 */ /* 0x000fea0003800200 */
.L_x_625:
[----:B0-----:R-:W0:Y:S01]  /*2460*/  MUFU.RCP R23, UR16 ;  /* 0x0000001000177d08 */ /* 0x001e220008001000 */
[----:B------:R-:W-:Y:S02]  /*2470*/  IMAD.MOV.U32 R22, RZ, RZ, 0x1 ;  /* 0x00000001ff167424 */ /* 0x000fe400078e00ff */
[----:B------:R-:W-:Y:S01]  /*2480*/  HFMA2 R24, -RZ, RZ, 0, 5.9604644775390625e-08 ;  /* 0x00000001ff187431 */ /* 0x000fe200000001ff */
[----:B------:R-:W-:Y:S04]  /*2490*/  BSSY.RECONVERGENT B0, `(.L_x_627) ;  /* 0x0000013000007945 */ /* 0x000fe80003800200 */
        /* <DEDUP_REMOVED lines=18> */
.L_x_628:
[----:B------:R-:W-:Y:S05]  /*25c0*/  BSYNC.RECONVERGENT B0 ;  /* 0x0000000000007941 */ /* 0x000fea0003800200 */
.L_x_627:
        /* <DEDUP_REMOVED lines=14> */
.L_x_630:
[----:B------:R-:W-:Y:S05]  /*26b0*/  BSYNC.RECONVERGENT B0 ;  /* 0x0000000000007941 */ /* 0x000fea0003800200 */
.L_x_629:
[----:B------:R-:W-:Y:S01]  /*26c0*/  FMUL.FTZ R26, R23, R43 ;  /* 0x0000002b171a7220 */ /* 0x000fe20000410000 */
[----:B------:R-:W-:Y:S01]  /*26d0*/  IMAD.MOV.U32 R13, RZ, RZ, 0x1 ;  /* 0x00000001ff0d7424 */ /* 0x000fe200078e00ff */
        /* <DEDUP_REMOVED lines=9> */
[----:B------:R-:W0:Y:S02]  /*2770*/  MUFU.SQRT R13, R5 ;  /* 0x00000005000d7308 */ /* 0x000e240000002000 */
[----:B0-----:R-:W-:-:S06]  /*2780*/  FADD.FTZ R24, R13, UR17 ;  /* 0x000000110d187e21 */ /* 0x001fcc0008010000 */
[----:B------:R-:W0:Y:S02]  /*2790*/  MUFU.RCP R13, R24 ;  /* 0x00000018000d7308 */ /* 0x000e240000001000 */
[----:B0-----:R-:W-:-:S04]  /*27a0*/  FMUL.FTZ R13, R6, R13 ;  /* 0x0000000d060d7220 */ /* 0x001fc80000410000 */
[----:B------:R-:W-:Y:S01]  /*27b0*/  FFMA.FTZ R25, R34, UR20, R13 ;  /* 0x0000001422197c23 */ /* 0x000fe2000801000d */
[----:B------:R-:W-:-:S03]  /*27c0*/  PRMT R13, R13, 0x5410, R22 ;  /* 0x000054100d0d7816 */ /* 0x000fc60000000016 */
[----:B------:R-:W-:-:S07]  /*27d0*/  FFMA.FTZ R34, -R25, UR21, R34 ;  /* 0x0000001519227c23 */ /* 0x000fce0008010122 */
.L_x_632:
[----:B------:R-:W-:Y:S05]  /*27e0*/  BSYNC.RECONVERGENT B0 ;  /* 0x0000000000007941 */ /* 0x000fea0003800200 */
.L_x_631:
        /* <DEDUP_REMOVED lines=18> */
.L_x_634:
[----:B------:R-:W-:Y:S05]  /*2910*/  BSYNC.RECONVERGENT B0 ;  /* 0x0000000000007941 */ /* 0x000fea0003800200 */
.L_x_633:
[----:B------:R-:W-:Y:S04]  /*2920*/  BSSY.RECONVERGENT B0, `(.L_x_635) ;  /* 0x0000014000007945 */ /* 0x000fe80003800200 */
[----:B------:R-:W-:Y:S05]  /*2930*/  @P0 BRA `(.L_x_636) ;  /* 0x0000000000480947 */ /* 0x000fea0003800000 */
[----:B------:R-:W-:Y:S02]  /*2940*/  LOP3.LUT R22, R11, 0xff800000, RZ, 0xc0, !PT ;  /* 0xff8000000b167812 */ /* 0x000fe400078ec0ff */
[C---:B------:R-:W-:Y:S02]  /*2950*/  SHF.L.U32 R28, R39.reuse, 0x2, RZ ;  /* 0x00000002271c7819 */ /* 0x040fe400000006ff */
[----:B------:R-:W-:Y:S01]  /*2960*/  SHF.L.U64.HI R29, R39, 0x2, R8 ;  /* 0x00000002271d7819 */ /* 0x000fe20000010208 */
[----:B------:R-:W-:Y:S01]  /*2970*/  FFMA.FTZ R38, R22, 0.125, R11 ;  /* 0x3e00000016267823 */ /* 0x000fe2000001000b */
        /* <DEDUP_REMOVED lines=14> */
.L_x_636:
[----:B------:R-:W-:Y:S05]  /*2a60*/  BSYNC.RECONVERGENT B0 ;  /* 0x0000000000007941 */ /* 0x000fea0003800200 */
.L_x_635:
        /* <DEDUP_REMOVED lines=12> */
.L_x_638:
[----:B------:R-:W-:Y:S05]  /*2b30*/  BSYNC.RECONVERGENT B0 ;  /* 0x0000000000007941 */ /* 0x000fea0003800200 */
.L_x_637:
[----:B------:R-:W-:Y:S04]  /*2b40*/  BSSY.RECONVERGENT B0, `(.L_x_639) ;  /* 0x0000014000007945 */ /* 0x000fe80003800200 */
[----:B------:R-:W-:Y:S05]  /*2b50*/  @P2 BRA `(.L_x_640) ;  /* 0x0000000000482947 */ /* 0x000fea0003800000 */
[----:B0-----:R-:W-:Y:S01]  /*2b60*/  LOP3.LUT R9, R34, 0xff800000, RZ, 0xc0, !PT ;  /* 0xff80000022097812 */ /* 0x001fe200078ec0ff */
[C---:B------:R-:W-:Y:S01]  /*2b70*/  IMAD.SHL.U32 R16, R35.reuse, 0x4, RZ ;  /* 0x0000000423107824 */ /* 0x040fe200078e00ff */
[----:B------:R-:W-:-:S03]  /*2b80*/  SHF.L.U64.HI R17, R35, 0x2, R32 ;  /* 0x0000000223117819 */ /* 0x000fc60000010220 */
[----:B-1----:R-:W-:Y:S01]  /*2b90*/  FFMA.FTZ R12, R9, 0.125, R34 ;  /* 0x3e000000090c7823 */ /* 0x002fe20000010022 */
[C---:B------:R-:W-:Y:S02]  /*2ba0*/  IADD3 R10, P0, PT, R16.reuse, UR12, RZ ;  /* 0x0000000c100a7c10 */ /* 0x040fe4000ff1e0ff */
[C---:B------:R-:W-:Y:S02]  /*2bb0*/  IADD3 R8, P1, PT, R16.reuse, UR14, RZ ;  /* 0x0000000e10087c10 */ /* 0x040fe4000ff3e0ff */
        /* <DEDUP_REMOVED lines=12> */
.L_x_640:
[----:B------:R-:W-:Y:S05]  /*2c80*/  BSYNC.RECONVERGENT B0 ;  /* 0x0000000000007941 */ /* 0x000fea0003800200 */
.L_x_639:
        /* <DEDUP_REMOVED lines=20> */
.L_x_642:
[----:B------:R-:W-:Y:S05]  /*2dd0*/  BSYNC.RECONVERGENT B0 ;  /* 0x0000000000007941 */ /* 0x000fea0003800200 */
.L_x_641:
[----:B------:R-:W-:-:S04]  /*2de0*/  LEA R7, R2, R7, 0x2 ;  /* 0x0000000702077211 */ /* 0x000fc800078e10ff */
[----:B------:R-:W-:Y:S02]  /*2df0*/  ISETP.GE.U32.AND P0, PT, R7, UR4, PT ;  /* 0x0000000407007c0c */ /* 0x000fe4000bf06070 */
[----:B--2---:R-:W-:-:S04]  /*2e00*/  SHF.R.S32.HI R5, RZ, 0x1f, R7 ;  /* 0x0000001fff057819 */ /* 0x004fc80000011407 */
[----:B------:R-:W-:-:S13]  /*2e10*/  ISETP.GE.U32.AND.EX P0, PT, R5, UR5, PT, P0 ;  /* 0x0000000505007c0c */ /* 0x000fda000bf06100 */
[----:B------:R-:W-:Y:S05]  /*2e20*/  @!P0 BRA `(.L_x_643) ;  /* 0xfffffff0002c8947 */ /* 0x000fea000383ffff */
[----:B------:R-:W-:Y:S05]  /*2e30*/  BRA `(.L_x_612) ;  /* 0x0000000800e47947 */ /* 0x000fea0003800000 */
.L_x_622:
[----:B------:R-:W-:Y:S01]  /*2e40*/  IMAD.MOV.U32 R5, RZ, RZ, RZ ;  /* 0x000000ffff057224 */ /* 0x000fe200078e00ff */
[----:B------:R-:W0:Y:S01]  /*2e50*/  LDCU UR7, c[0x0][0x3b0] ;  /* 0x00007600ff0777ac */ /* 0x000e220008000800 */
[----:B------:R-:W1:Y:S01]  /*2e60*/  LDCU UR10, c[0x0][0x3cc] ;  /* 0x00007980ff0a77ac */ /* 0x000e620008000800 */
[----:B------:R-:W2:Y:S01]  /*2e70*/  LDCU UR11, c[0x0][0x3b8] ;  /* 0x00007700ff0b77ac */ /* 0x000ea20008000800 */
[----:B------:R-:W3:Y:S01]  /*2e80*/  LDCU UR6, c[0x0][0x3b4] ;  /* 0x00007680ff0677ac */ /* 0x000ee20008000800 */
[----:B------:R-:W4:Y:S01]  /*2e90*/  LDCU.64 UR12, c[0x0][0x3a8] ;  /* 0x00007500ff0c77ac */ /* 0x000f220008000a00 */
[----:B------:R-:W0:Y:S02]  /*2ea0*/  LDCU.64 UR4, c[0x0][0x3c0] ;  /* 0x00007800ff0477ac */ /* 0x000e240008000a00 */
.L_x_652:
[----:B-1----:R-:W-:Y:S01]  /*2eb0*/  IMAD.IADD R25, R0, 0x1, R5 ;  /* 0x0000000100197824 */ /* 0x002fe200078e0205 */
[----:B------:R-:W-:Y:S01]  /*2ec0*/  CS2R R40, SRZ ;  /* 0x0000000000287805 */ /* 0x000fe2000001ff00 */
[----:B------:R-:W1:Y:S03]  /*2ed0*/  LDC.64 R14, c[0x0][0x398] ;  /* 0x0000e600ff0e7b82 */ /* 0x000e660000000a00 */
[----:B0-----:R-:W-:Y:S02]  /*2ee0*/  ISETP.GE.U32.AND P0, PT, R25, UR4, PT ;  /* 0x0000000419007c0c */ /* 0x001fe4000bf06070 */
[----:B------:R-:W-:-:S03]  /*2ef0*/  SHF.R.S32.HI R8, RZ, 0x1f, R25 ;  /* 0x0000001fff087819 */ /* 0x000fc60000011419 */
[----:B------:R-:W0:Y:S01]  /*2f00*/  LDC.64 R16, c[0x0][0x390] ;  /* 0x0000e400ff107b82 */ /* 0x000e220000000a00 */
[----:B------:R-:W-:Y:S02]  /*2f10*/  ISETP.GE.U32.AND.EX P0, PT, R8, UR5, PT, P0 ;  /* 0x0000000508007c0c */ /* 0x000fe4000bf06100 */
[----:B------:R-:W-:Y:S02]  /*2f20*/  CS2R R36, SRZ ;  /* 0x0000000000247805 */ /* 0x000fe4000001ff00 */
[----:B------:R-:W-:-:S03]  /*2f30*/  MOV R9, RZ ;  /* 0x000000ff00097202 */ /* 0x000fc60000000f00 */
[----:B------:R-:W2:Y:S08]  /*2f40*/  LDC.64 R18, c[0x0][0x380] ;  /* 0x0000e000ff127b82 */ /* 0x000eb00000000a00 */
[----:B------:R-:W3:Y:S02]  /*2f50*/  @!P0 LDC.64 R6, c[0x0][0x3a0] ;  /* 0x0000e800ff068b82 */ /* 0x000ee40000000a00 */
[----:B---3--:R-:W-:-:S04]  /*2f60*/  @!P0 LEA R6, P1, R25, R6, 0x2 ;  /* 0x0000000619068211 */ /* 0x008fc800078210ff */
[----:B------:R-:W-:-:S05]  /*2f70*/  @!P0 LEA.HI.X R7, R25, R7, R8, 0x2, P1 ;  /* 0x0000000719078211 */ /* 0x000fca00008f1408 */
[----:B------:R3:W4:Y:S01]  /*2f80*/  @!P0 LDG.E.CONSTANT R40, desc[UR8][R6.64] ;  /* 0x0000000806288981 */ /* 0x000722000c1e9900 */
[----:B-1----:R-:W-:-:S04]  /*2f90*/  IMAD.WIDE R20, R25, 0x4, R14 ;  /* 0x0000000419147825 */ /* 0x002fc800078e020e */
[----:B0-----:R-:W-:Y:S01]  /*2fa0*/  IMAD.WIDE R22, R25, 0x4, R16 ;  /* 0x0000000419167825 */ /* 0x001fe200078e0210 */
[----:B------:R-:W4:Y:S04]  /*2fb0*/  @!P0 LDG.E R36, desc[UR8][R20.64] ;  /* 0x0000000814248981 */ /* 0x000f28000c1e1900 */
[----:B------:R-:W4:Y:S01]  /*2fc0*/  @!P0 LDG.E R9, desc[UR8][R22.64] ;  /* 0x0000000816098981 */ /* 0x000f22000c1e1900 */
[C---:B------:R-:W-:Y:S01]  /*2fd0*/  IMAD.IADD R33, R2.reuse, 0x1, R25 ;  /* 0x0000000102217824 */ /* 0x040fe200078e0219 */
[----:B------:R-:W4:Y:S01]  /*2fe0*/  MUFU.RCP R35, UR6 ;  /* 0x0000000600237d08 */ /* 0x000f220008001000 */
[----:B------:R-:W-:Y:S02]  /*2ff0*/  IMAD.MOV.U32 R34, RZ, RZ, RZ ;  /* 0x000000ffff227224 */ /* 0x000fe400078e00ff */
[----:B------:R-:W-:Y:S01]  /*3000*/  IMAD.IADD R27, R2, 0x1, R33 ;  /* 0x00000001021b7824 */ /* 0x000fe200078e0221 */
[----:B------:R-:W-:Y:S01]  /*3010*/  ISETP.GE.U32.AND P1, PT, R33, UR4, PT ;  /* 0x0000000421007c0c */ /* 0x000fe2000bf26070 */
[----:B--2---:R-:W-:Y:S01]  /*3020*/  IMAD.WIDE R24, R25, 0x4, R18 ;  /* 0x0000000419187825 */ /* 0x004fe200078e0212 */
[----:B------:R-:W-:-:S02]  /*3030*/  SHF.R.S32.HI R8, RZ, 0x1f, R33 ;  /* 0x0000001fff087819 */ /* 0x000fc40000011421 */
[----:B------:R-:W-:Y:S02]  /*3040*/  ISETP.GE.U32.AND P2, PT, R27, UR4, PT ;  /* 0x000000041b007c0c */ /* 0x000fe4000bf46070 */
[----:B------:R-:W-:Y:S01]  /*3050*/  ISETP.GE.U32.AND.EX P1, PT, R8, UR5, PT, P1 ;  /* 0x0000000508007c0c */ /* 0x000fe2000bf26110 */
[----:B------:R0:W2:Y:S01]  /*3060*/  @!P0 LDG.E R34, desc[UR8][R24.64] ;  /* 0x0000000818228981 */ /* 0x0000a2000c1e1900 */
[----:B------:R-:W-:Y:S02]  /*3070*/  SHF.R.S32.HI R12, RZ, 0x1f, R27 ;  /* 0x0000001fff0c7819 */ /* 0x000fe4000001141b */
[----:B------:R-:W-:Y:S02]  /*3080*/  IADD3 R31, PT, PT, R2, R27, RZ ;  /* 0x0000001b021f7210 */ /* 0x000fe40007ffe0ff */
[----:B------:R-:W-:Y:S02]  /*3090*/  ISETP.GE.U32.AND.EX P2, PT, R12, UR5, PT, P2 ;  /* 0x000000050c007c0c */ /* 0x000fe4000bf46120 */
[----:B------:R-:W-:-:S02]  /*30a0*/  ISETP.GE.U32.AND P3, PT, R31, UR4, PT ;  /* 0x000000041f007c0c */ /* 0x000fc4000bf66070 */
        /* <DEDUP_REMOVED lines=18> */
[----:B------:R-:W-:Y:S02]  /*31d0*/  HFMA2 R8, -RZ, RZ, 0, 0 ;  /* 0x00000000ff087431 */ /* 0x000fe400000001ff */
[----:B------:R-:W-:-:S04]  /*31e0*/  IMAD.WIDE R24, R2, 0x4, R24 ;  /* 0x0000000402187825 */ /* 0x000fc800078e0218 */
[C---:B------:R-:W-:Y:S01]  /*31f0*/  IMAD.WIDE R22, R2.reuse, 0x4, R22 ;  /* 0x0000000402167825 */ /* 0x040fe200078e0216 */
[----:B------:R1:W5:Y:S03]  /*3200*/  @!P1 LDG.E R6, desc[UR8][R24.64] ;  /* 0x0000000818069981 */ /* 0x000366000c1e1900 */
[----:B------:R-:W-:Y:S01]  /*3210*/  IMAD.WIDE R20, R2, 0x4, R20 ;  /* 0x0000000402147825 */ /* 0x000fe200078e0214 */
[----:B------:R1:W5:Y:S01]  /*3220*/  @!P1 LDG.E R7, desc[UR8][R22.64] ;  /* 0x0000000816079981 */ /* 0x000362000c1e1900 */
[----:B0-----:R-:W-:-:S03]  /*3230*/  CS2R R38, SRZ ;  /* 0x0000000000267805 */ /* 0x001fc6000001ff00 */
[----:B------:R0:W5:Y:S01]  /*3240*/  @!P1 LDG.E R8, desc[UR8][R20.64] ;  /* 0x0000000814089981 */ /* 0x000162000c1e1900 */
[----:B------:R-:W-:Y:S02]  /*3250*/  IMAD.MOV.U32 R43, RZ, RZ, RZ ;  /* 0x000000ffff2b7224 */ /* 0x000fe400078e00ff */
[----:B-1----:R-:W-:-:S04]  /*3260*/  IMAD.WIDE R24, R27, 0x4, R14 ;  /* 0x000000041b187825 */ /* 0x002fc800078e020e */
[C---:B------:R-:W-:Y:S01]  /*3270*/  IMAD.WIDE R22, R27.reuse, 0x4, R16 ;  /* 0x000000041b167825 */ /* 0x040fe200078e0210 */
[----:B------:R1:W5:Y:S03]  /*3280*/  @!P2 LDG.E R41, desc[UR8][R24.64] ;  /* 0x000000081829a981 */ /* 0x000366000c1e1900 */
[----:B0-----:R-:W-:Y:S01]  /*3290*/  IMAD.WIDE R20, R27, 0x4, R18 ;  /* 0x000000041b147825 */ /* 0x001fe200078e0212 */
[----:B------:R1:W5:Y:S03]  /*32a0*/  @!P2 LDG.E R39, desc[UR8][R22.64] ;  /* 0x000000081627a981 */ /* 0x000366000c1e1900 */
[----:B------:R-:W-:Y:S01]  /*32b0*/  IMAD.MOV.U32 R45, RZ, RZ, RZ ;  /* 0x000000ffff2d7224 */ /* 0x000fe200078e00ff */
[----:B------:R1:W5:Y:S01]  /*32c0*/  @!P2 LDG.E R37, desc[UR8][R20.64] ;  /* 0x000000081425a981 */ /* 0x000362000c1e1900 */
[----:B------:R-:W-:-:S05]  /*32d0*/  IMAD.WIDE R28, R31, 0x4, R16 ;  /* 0x000000041f1c7825 */ /* 0x000fca00078e0210 */
        /* <DEDUP_REMOVED lines=8> */
[----:B0-----:R-:W-:Y:S01]  /*3360*/  @P4 FMUL.FTZ R33, R36, R33 ;  /* 0x0000002124214220 */ /* 0x001fe20000410000 */
[----:B------:R-:W-:-:S03]  /*3370*/  @P4 FMUL.FTZ R32, R9, R32 ;  /* 0x0000002009204220 */ /* 0x000fc60000410000 */
[----:B------:R-:W-:-:S03]  /*3380*/  @P4 FFMA.FTZ R36, R40, R26, R33 ;  /* 0x0000001a28244223 */ /* 0x000fc60000010021 */
[----:B------:R-:W0:Y:S01]  /*3390*/  @P4 LDC R33, c[0x0][0x3b0] ;  /* 0x0000ec00ff214b82 */ /* 0x000e220000000800 */
[----:B------:R-:W-:Y:S02]  /*33a0*/  @P4 FFMA.FTZ R9, R3, R40, R32 ;  /* 0x0000002803094223 */ /* 0x000fe40000010020 */
[----:B------:R-:W0:Y:S02]  /*33b0*/  @P4 MUFU.SQRT R32, R36 ;  /* 0x0000002400204308 */ /* 0x000e240000002000 */
[----:B0-----:R-:W-:-:S06]  /*33c0*/  @P4 FADD.FTZ R40, R32, R33 ;  /* 0x0000002120284221 */ /* 0x001fcc0000010000 */
[----:B------:R-:W0:Y:S01]  /*33d0*/  @P4 MUFU.RCP R40, R40 ;  /* 0x0000002800284308 */ /* 0x000e220000001000 */
[----:B------:R-:W-:-:S04]  /*33e0*/  IMAD.WIDE R26, R31, 0x4, R18 ;  /* 0x000000041f1a7825 */ /* 0x000fc800078e0212 */
[----:B------:R-:W-:Y:S01]  /*33f0*/  IMAD.WIDE R30, R31, 0x4, R14 ;  /* 0x000000041f1e7825 */ /* 0x000fe200078e020e */
[----:B------:R1:W5:Y:S04]  /*3400*/  @!P3 LDG.E R43, desc[UR8][R26.64] ;  /* 0x000000081a2bb981 */ /* 0x000368000c1e1900 */
[----:B------:R1:W5:Y:S01]  /*3410*/  @!P3 LDG.E R38, desc[UR8][R30.64] ;  /* 0x000000081e26b981 */ /* 0x000362000c1e1900 */
[----:B0-----:R-:W-:Y:S01]  /*3420*/  @P4 FMUL.FTZ R33, R9, R40 ;  /* 0x0000002809214220 */ /* 0x001fe20000410000 */
[----:B------:R-:W-:-:S03]  /*3430*/  IADD3 R40, PT, PT, R0, R5, RZ ;  /* 0x0000000500287210 */ /* 0x000fc60007ffe0ff */
[----:B--2---:R-:W-:Y:S02]  /*3440*/  @P4 FFMA.FTZ R42, R34, R42, R33 ;  /* 0x0000002a222a4223 */ /* 0x004fe40000010021 */
[----:B------:R-:W-:-:S05]  /*3450*/  @!P0 IMAD.WIDE R32, R40, 0x4, R16 ;  /* 0x0000000428208825 */ /* 0x000fca00078e0210 */
[----:B------:R0:W-:Y:S01]  /*3460*/  @!P0 STG.E desc[UR8][R32.64], R9 ;  /* 0x0000000920008986 */ /* 0x0001e2000c101908 */
[----:B----4-:R-:W-:Y:S01]  /*3470*/  @P4 FFMA.FTZ R34, -R42, R44, R34 ;  /* 0x0000002c2a224223 */ /* 0x010fe20000010122 */
[----:B---3--:R-:W-:Y:S01]  /*3480*/  FMUL.FTZ R10, R35, R10 ;  /* 0x0000000a230a7220 */ /* 0x008fe20000410000 */
[----:B0-----:R-:W-:-:S05]  /*3490*/  @!P0 IMAD.WIDE R32, R40, 0x4, R14 ;  /* 0x0000000428208825 */ /* 0x001fca00078e020e */
[----:B------:R0:W-:Y:S01]  /*34a0*/  @!P0 STG.E desc[UR8][R32.64], R36 ;  /* 0x0000002420008986 */ /* 0x0001e2000c101908 */
[----:B------:R-:W-:Y:S02]  /*34b0*/  IMAD.MOV.U32 R42, RZ, RZ, 0x1 ;  /* 0x00000001ff2a7424 */ /* 0x000fe400078e00ff */
[----:B0-----:R-:W-:-:S05]  /*34c0*/  @!P0 IMAD.WIDE R32, R40, 0x4, R18 ;  /* 0x0000000428208825 */ /* 0x001fca00078e0212 */
[----:B------:R0:W-:Y:S01]  /*34d0*/  @!P0 STG.E desc[UR8][R32.64], R34 ;  /* 0x0000002220008986 */ /* 0x0001e2000c101908 */
[----:B------:R-:W-:Y:S01]  /*34e0*/  FSETP.NE.FTZ.AND P0, PT, |R10|, +INF , PT ;  /* 0x7f8000000a00780b */ /* 0x000fe20003f15200 */
[----:B------:R-:W-:Y:S01]  /*34f0*/  FMUL.FTZ R11, R35, R11 ;  /* 0x0000000b230b7220 */ /* 0x000fe20000410000 */
[----:B------:R-:W-:Y:S01]  /*3500*/  PRMT R13, R13, 0x5410, R42 ;  /* 0x000054100d0d7816 */ /* 0x000fe2000000002a */
[----:B------:R-:W-:Y:S01]  /*3510*/  FMUL.FTZ R12, R35, R12 ;  /* 0x0000000c230c7220 */ /* 0x000fe20000410000 */
[----:B------:R-:W-:Y:S02]  /*3520*/  MOV R9, 0x1 ;  /* 0x0000000100097802 */ /* 0x000fe40000000f00 */
[----:B------:R-:W-:Y:S01]  /*3530*/  @P4 PRMT R13, R13, 0x5410, R13 ;  /* 0x000054100d0d4816 */ /* 0x000fe2000000000d */
[----:B0-----:R-:W-:Y:S02]  /*3540*/  IMAD.MOV.U32 R33, RZ, RZ, 0x1 ;  /* 0x00000001ff217424 */ /* 0x001fe400078e00ff */
[----:B------:R-:W-:Y:S01]  /*3550*/  HFMA2 R32, -RZ, RZ, 0, 5.9604644775390625e-08 ;  /* 0x00000001ff207431 */ /* 0x000fe200000001ff */
        /* <DEDUP_REMOVED lines=16> */
.L_x_645:
[----:B------:R-:W-:Y:S05]  /*3660*/  BSYNC.RECONVERGENT B0 ;  /* 0x0000000000007941 */ /* 0x000fea0003800200 */
.L_x_644:
        /* <DEDUP_REMOVED lines=14> */
.L_x_647:
[----:B------:R-:W-:Y:S05]  /*3750*/  BSYNC.RECONVERGENT B0 ;  /* 0x0000000000007941 */ /* 0x000fea0003800200 */
.L_x_646:
[----:B------:R-:W-:Y:S01]  /*3760*/  BSSY.RECONVERGENT B0, `(.L_x_648) ;  /* 0x000000f000007945 */ /* 0x000fe20003800200 */
[----:B------:R-:W-:-:S03]  /*3770*/  PRMT R13, R32, 0x7610, R13 ;  /* 0x00007610200d7816 */ /* 0x000fc6000000000d */
        /* <DEDUP_REMOVED lines=13> */
.L_x_649:
[----:B------:R-:W-:Y:S05]  /*3850*/  BSYNC.RECONVERGENT B0 ;  /* 0x0000000000007941 */ /* 0x000fea0003800200 */
.L_x_648:
        /* <DEDUP_REMOVED lines=11> */
.L_x_651:
[----:B------:R-:W-:Y:S05]  /*3910*/  BSYNC.RECONVERGENT B0 ;  /* 0x0000000000007941 */ /* 0x000fea0003800200 */
.L_x_650:
        /* <DEDUP_REMOVED lines=11> */
.L_x_612:
[----:B------:R-:W-:-:S04]  /*39d0*/  LOP3.LUT P0, RZ, R13, 0xff, RZ, 0xc0, !PT ;  /* 0x000000ff0dff7812 */ /* 0x000fc8000780c0ff */
[----:B------:R-:W-:-:S13]  /*39e0*/  PLOP3.LUT P0, PT, P0, PT, PT, 0x8, 0x80 ;  /* 0x000000000080781c */ /* 0x000fda000070e170 */
.L_x_588:
[----:B------:R-:W2:Y:S02]  /*39f0*/  LDCU.64 UR4, c[0x0][0x388] ;  /* 0x00007100ff0477ac */ /* 0x000ea40008000a00 */
[----:B--2---:R-:W-:-:S04]  /*3a00*/  ISETP.NE.U32.AND P1, PT, RZ, UR4, PT ;  /* 0x00000004ff007c0c */ /* 0x004fc8000bf25070 */
[----:B------:R-:W-:-:S13]  /*3a10*/  ISETP.NE.AND.EX P1, PT, RZ, UR5, PT, P1 ;  /* 0x00000005ff007c0c */ /* 0x000fda000bf25310 */
[----:B------:R-:W-:Y:S05]  /*3a20*/  @!P1 EXIT ;  /* 0x000000000000994d */ /* 0x000fea0003800000 */
[----:B------:R-:W-:Y:S06]  /*3a30*/  BAR.SYNC.DEFER_BLOCKING 0x0 ;  /* 0x0000000000007b1d */ /* 0x000fec0000010000 */
[----:B------:R-:W-:Y:S05]  /*3a40*/  @P0 EXIT ;  /* 0x000000000000094d */ /* 0x000fea0003800000 */
[----:B------:R-:W2:Y:S01]  /*3a50*/  LDC.64 R2, c[0x0][0x388] ;  /* 0x0000e200ff027b82 */ /* 0x000ea20000000a00 */
[----:B------:R-:W-:-:S05]  /*3a60*/  HFMA2 R0, -RZ, RZ, 0, 7.3909759521484375e-06 ;  /* 0x0000007cff007431 */ /* 0x000fca00000001ff */
[----:B--2---:R-:W-:Y:S01]  /*3a70*/  STG.E.U8 desc[UR8][R2.64], R0 ;  /* 0x0000000002007986 */ /* 0x004fe2000c101108 */
[----:B------:R-:W-:Y:S05]  /*3a80*/  EXIT ;  /* 0x000000000000794d */ /* 0x000fea0003800000 */
.L_x_653:
        /* <DEDUP_REMOVED lines=15> */
.L_x_873:


//--------------------- .text._Z27reversible_adam_cuda_kernelIfN3c104HalfES1_EvPT_PT1_S3_S3_PKT0_fffffm10adamMode_tf --------------------------
	.section	.text._Z27reversible_adam_cuda_kernelIfN3c104HalfES1_EvPT_PT1_S3_S3_PKT0_fffffm10adamMode_tf,"ax",@progbits
	.align	128
        .global         _Z27reversible_adam_cuda_kernelIfN3c104HalfES1_EvPT_PT1_S3_S3_PKT0_fffffm10adamMode_tf
        .type           _Z27reversible_adam_cuda_kernelIfN3c104HalfES1_EvPT_PT1_S3_S3_PKT0_fffffm10adamMode_tf,@function
        .size           _Z27reversible_adam_cuda_kernelIfN3c104HalfES1_EvPT_PT1_S3_S3_PKT0_fffffm10adamMode_tf,(.L_x_874 - _Z27reversible_adam_cuda_kernelIfN3c104HalfES1_EvPT_PT1_S3_S3_PKT0_fffffm10adamMode_tf)
        .other          _Z27reversible_adam_cuda_kernelIfN3c104HalfES1_EvPT_PT1_S3_S3_PKT0_fffffm10adamMode_tf,@"STO_CUDA_ENTRY STV_DEFAULT"
_Z27reversible_adam_cuda_kernelIfN3c104HalfES1_EvPT_PT1_S3_S3_PKT0_fffffm10adamMode_tf:
.text._Z27reversible_adam_cuda_kernelIfN3c104HalfES1_EvPT_PT1_S3_S3_PKT0_fffffm10adamMode_tf:
        /* <DEDUP_REMOVED lines=44> */
.L_x_677:
[----:B------:R-:W-:Y:S01]  /*02c0*/  IMAD.IADD R31, R0, 0x1, R32 ;  /* 0x00000001001f7824 */ /* 0x000fe200078e0220 */
[----:B01----:R-:W1:Y:S04]  /*02d0*/  LDC.64 R20, c[0x0][0x380] ;  /* 0x0000e000ff147b82 */ /* 0x003e680000000a00 */
[----:B0-----:R-:W-:Y:S02]  /*02e0*/  ISETP.GE.U32.AND P2, PT, R31, UR16, PT ;  /* 0x000000101f007c0c */ /* 0x001fe4000bf46070 */
[----:B------:R-:W-:Y:S02]  /*02f0*/  SHF.R.S32.HI R6, RZ, 0x1f, R31 ;  /* 0x0000001fff067819 */ /* 0x000fe4000001141f */
[----:B--2---:R-:W-:Y:S01]  /*0300*/  IADD3 R13, PT, PT, R2, R31, RZ ;  /* 0x0000001f020d7210 */ /* 0x004fe20007ffe0ff */
[----:B------:R-:W0:Y:S01]  /*0310*/  LDC.64 R18, c[0x0][0x398] ;  /* 0x0000e600ff127b82 */ /* 0x000e220000000a00 */
[----:B------:R-:W-:-:S02]  /*0320*/  ISETP.GE.U32.AND.EX P2, PT, R6, UR17, PT, P2 ;  /* 0x0000001106007c0c */ /* 0x000fc4000bf46120 */
[----:B------:R-:W-:Y:S02]  /*0330*/  ISETP.GE.U32.AND P0, PT, R13, UR16, PT ;  /* 0x000000100d007c0c */ /* 0x000fe4000bf06070 */
[----:B-----5:R-:W-:-:S04]  /*0340*/  SHF.R.S32.HI R10, RZ, 0x1f, R13 ;  /* 0x0000001fff0a7819 */ /* 0x020fc8000001140d */
[----:B------:R-:W-:-:S05]  /*0350*/  ISETP.GE.U32.AND.EX P0, PT, R10, UR17, PT, P0 ;  /* 0x000000110a007c0c */ /* 0x000fca000bf06100 */
[----:B------:R-:W2:Y:S08]  /*0360*/  @!P2 LDC.64 R8, c[0x0][0x3a0] ;  /* 0x0000e800ff08ab82 */ /* 0x000eb00000000a00 */
[----:B------:R-:W3:Y:S01]  /*0370*/  @!P0 LDC.64 R22, c[0x0][0x3a0] ;  /* 0x0000e800ff168b82 */ /* 0x000ee20000000a00 */
[----:B--2---:R-:W-:-:S04]  /*0380*/  @!P2 LEA R8, P1, R31, R8, 0x1 ;  /* 0x000000081f08a211 */ /* 0x004fc800078208ff */
[----:B------:R-:W-:-:S03]  /*0390*/  @!P2 LEA.HI.X R9, R31, R9, R6, 0x1, P1 ;  /* 0x000000091f09a211 */ /* 0x000fc600008f0c06 */
[----:B------:R-:W2:Y:S01]  /*03a0*/  LDC.64 R6, c[0x0][0x390] ;  /* 0x0000e400ff067b82 */ /* 0x000ea20000000a00 */
[----:B---3--:R-:W-:Y:S01]  /*03b0*/  @!P0 LEA R22, P3, R13, R22, 0x1 ;  /* 0x000000160d168211 */ /* 0x008fe200078608ff */
[----:B-1----:R-:W-:Y:S01]  /*03c0*/  IMAD.WIDE R20, R31, 0x4, R20 ;  /* 0x000000041f147825 */ /* 0x002fe200078e0214 */
[----:B------:R-:W-:Y:S02]  /*03d0*/  CS2R R26, SRZ ;  /* 0x00000000001a7805 */ /* 0x000fe4000001ff00 */
[----:B------:R-:W-:Y:S02]  /*03e0*/  CS2R R24, SRZ ;  /* 0x0000000000187805 */ /* 0x000fe4000001ff00 */
[----:B------:R-:W-:Y:S01]  /*03f0*/  @!P0 LEA.HI.X R23, R13, R23, R10, 0x1, P3 ;  /* 0x000000170d178211 */ /* 0x000fe200018f0c0a */
[----:B------:R1:W3:Y:S01]  /*0400*/  @!P2 LDG.E.U16.CONSTANT R5, desc[UR8][R8.64] ;  /* 0x000000080805a981 */ /* 0x0002e2000c1e9500 */
[----:B------:R-:W-:-:S03]  /*0410*/  IMAD.WIDE R16, R2, 0x4, R20 ;  /* 0x0000000402107825 */ /* 0x000fc600078e0214 */
[----:B------:R-:W4:Y:S01]  /*0420*/  @!P0 LDG.E.U16.CONSTANT R22, desc[UR8][R22.64] ;  /* 0x0000000816168981 */ /* 0x000f22000c1e9500 */
[----:B------:R-:W-:-:S03]  /*0430*/  IMAD.MOV.U32 R30, RZ, RZ, RZ ;  /* 0x000000ffff1e7224 */ /* 0x000fc600078e00ff */
[----:B------:R-:W5:Y:S01]  /*0440*/  @!P2 LDG.E R27, desc[UR8][R20.64] ;  /* 0x00000008141ba981 */ /* 0x000f62000c1e1900 */
[----:B------:R-:W-:Y:S02]  /*0450*/  IMAD.MOV.U32 R29, RZ, RZ, RZ ;  /* 0x000000ffff1d7224 */ /* 0x000fe400078e00ff */
[C---:B--2---:R-:W-:Y:S01]  /*0460*/  IMAD.WIDE R6, R31.reuse, 0x4, R6 ;  /* 0x000000041f067825 */ /* 0x044fe200078e0206 */
[----:B------:R-:W5:Y:S01]  /*0470*/  @!P0 LDG.E R25, desc[UR8][R16.64] ;  /* 0x0000000810198981 */ /* 0x000f62000c1e1900 */
[C---:B------:R-:W-:Y:S02]  /*0480*/  IADD3 R13, PT, PT, R2.reuse, R13, RZ ;  /* 0x0000000d020d7210 */ /* 0x040fe40007ffe0ff */
[----:B0-----:R-:W-:Y:S01]  /*0490*/  IMAD.WIDE R10, R31, 0x4, R18 ;  /* 0x000000041f0a7825 */ /* 0x001fe200078e0212 */
[----:B------:R-:W-:Y:S01]  /*04a0*/  BSSY.RECONVERGENT B0, `(.L_x_657) ;  /* 0x0000020000007945 */ /* 0x000fe20003800200 */
[----:B------:R0:W5:Y:S02]  /*04b0*/  @!P2 LDG.E R26, desc[UR8][R6.64] ;  /* 0x00000008061aa981 */ /* 0x000164000c1e1900 */
[C---:B------:R-:W-:Y:S01]  /*04c0*/  IMAD.WIDE R14, R2.reuse, 0x4, R6 ;  /* 0x00000004020e7825 */ /* 0x040fe200078e0206 */
[----:B------:R-:W-:Y:S01]  /*04d0*/  ISETP.GE.U32.AND P1, PT, R13, UR16, PT ;  /* 0x000000100d007c0c */ /* 0x000fe2000bf26070 */
[----:B------:R2:W5:Y:S01]  /*04e0*/  @!P2 LDG.E R30, desc[UR8][R10.64] ;  /* 0x000000080a1ea981 */ /* 0x000562000c1e1900 */
[----:B------:R-:W-:Y:S01]  /*04f0*/  SHF.R.S32.HI R34, RZ, 0x1f, R13 ;  /* 0x0000001fff227819 */ /* 0x000fe2000001140d */
[----:B-1----:R-:W-:-:S02]  /*0500*/  IMAD.WIDE R8, R2, 0x4, R10 ;  /* 0x0000000402087825 */ /* 0x002fc400078e020a */
[----:B------:R-:W5:Y:S01]  /*0510*/  @!P0 LDG.E R24, desc[UR8][R14.64] ;  /* 0x000000080e188981 */ /* 0x000f62000c1e1900 */
[----:B------:R-:W-:Y:S01]  /*0520*/  ISETP.GE.U32.AND.EX P1, PT, R34, UR17, PT, P1 ;  /* 0x0000001122007c0c */ /* 0x000fe2000bf26110 */
[----:B------:R-:W-:Y:S02]  /*0530*/  IMAD.MOV.U32 R12, RZ, RZ, RZ ;  /* 0x000000ffff0c7224 */ /* 0x000fe400078e00ff */
[----:B------:R1:W5:Y:S01]  /*0540*/  @!P0 LDG.E R29, desc[UR8][R8.64] ;  /* 0x00000008081d8981 */ /* 0x000362000c1e1900 */
[----:B0-----:R-:W-:Y:S01]  /*0550*/  IMAD.MOV.U32 R7, RZ, RZ, RZ ;  /* 0x000000ffff077224 */ /* 0x001fe200078e00ff */
[----:B--2---:R-:W-:Y:S02]  /*0560*/  CS2R R10, SRZ ;  /* 0x00000000000a7805 */ /* 0x004fe4000001ff00 */
[----:B-1----:R-:W-:Y:S01]  /*0570*/  CS2R R8, SRZ ;  /* 0x0000000000087805 */ /* 0x002fe2000001ff00 */
[----:B---3--:R-:W-:Y:S02]  /*0580*/  @!P2 HADD2.F32 R12, -RZ, R5.H0_H0 ;  /* 0x20000005ff0ca230 */ /* 0x008fe40000004100 */
[----:B----4-:R-:W-:-:S03]  /*0590*/  @!P0 HADD2.F32 R11, -RZ, R22.H0_H0 ;  /* 0x20000016ff0b8230 */ /* 0x010fc60000004100 */
[----:B------:R-:W-:Y:S05]  /*05a0*/  @P1 BRA `(.L_x_658) ;  /* 0x00000000003c1947 */ /* 0x000fea0003800000 */
[C---:B------:R-:W-:Y:S02]  /*05b0*/  LEA R8, P2, R13.reuse, UR18, 0x1 ;  /* 0x000000120d087c11 */ /* 0x040fe4000f8408ff */
[C---:B------:R-:W-:Y:S02]  /*05c0*/  SHF.L.U32 R6, R13.reuse, 0x2, RZ ;  /* 0x000000020d067819 */ /* 0x040fe400000006ff */
[C-C-:B------:R-:W-:Y:S02]  /*05d0*/  LEA.HI.X R9, R13.reuse, UR19, R34.reuse, 0x1, P2 ;  /* 0x000000130d097c11 */ /* 0x140fe400090f0c22 */
[----:B------:R-:W-:Y:S02]  /*05e0*/  SHF.L.U64.HI R7, R13, 0x2, R34 ;  /* 0x000000020d077819 */ /* 0x000fe40000010222 */
[C---:B------:R-:W-:Y:S01]  /*05f0*/  IADD3 R22, P2, PT, R6.reuse, UR4, RZ ;  /* 0x0000000406167c10 */ /* 0x040fe2000ff5e0ff */
[----:B------:R-:W2:Y:S01]  /*0600*/  LDG.E.U16.CONSTANT R5, desc[UR8][R8.64] ;  /* 0x0000000808057981 */ /* 0x000ea2000c1e9500 */
[----:B------:R-:W-:-:S02]  /*0610*/  IADD3 R20, P3, PT, R6, UR12, RZ ;  /* 0x0000000c06147c10 */ /* 0x000fc4000ff7e0ff */
[C---:B------:R-:W-:Y:S02]  /*0620*/  IADD3.X R23, PT, PT, R7.reuse, UR5, RZ, P2, !PT ;  /* 0x0000000507177c10 */ /* 0x040fe400097fe4ff */
[C---:B------:R-:W-:Y:S02]  /*0630*/  IADD3.X R21, PT, PT, R7.reuse, UR13, RZ, P3, !PT ;  /* 0x0000000d07157c10 */ /* 0x040fe40009ffe4ff */
[----:B------:R-:W-:Y:S01]  /*0640*/  IADD3 R6, P4, PT, R6, UR14, RZ ;  /* 0x0000000e06067c10 */ /* 0x000fe2000ff9e0ff */
[----:B------:R-:W5:Y:S04]  /*0650*/  LDG.E R8, desc[UR8][R22.64] ;  /* 0x0000000816087981 */ /* 0x000f68000c1e1900 */
[----:B------:R-:W5:Y:S01]  /*0660*/  LDG.E R10, desc[UR8][R20.64] ;  /* 0x00000008140a7981 */ /* 0x000f62000c1e1900 */
[----:B------:R-:W-:-:S05]  /*0670*/  IADD3.X R7, PT, PT, R7, UR15, RZ, P4, !PT ;  /* 0x0000000f07077c10 */ /* 0x000fca000a7fe4ff */
[----:B------:R2:W5:Y:S02]  /*0680*/  LDG.E R9, desc[UR8][R6.64] ;  /* 0x0000000806097981 */ /* 0x000564000c1e1900 */
[----:B--2---:R-:W-:-:S07]  /*0690*/  HADD2.F32 R7, -RZ, R5.H0_H0 ;  /* 0x20000005ff077230 */ /* 0x004fce0000004100 */
.L_x_658:
[----:B------:R-:W-:Y:S05]  /*06a0*/  BSYNC.RECONVERGENT B0 ;  /* 0x0000000000007941 */ /* 0x000fea0003800200 */
.L_x_657:
[----:B------:R-:W-:Y:S01]  /*06b0*/  IMAD.IADD R6, R2, 0x1, R13 ;  /* 0x0000000102067824 */ /* 0x000fe200078e020d */
[----:B------:R-:W-:Y:S01]  /*06c0*/  BSSY.RECONVERGENT B0, `(.L_x_659) ;  /* 0x0000017000007945 */ /* 0x000fe20003800200 */
[----:B------:R-:W-:Y:S01]  /*06d0*/  HFMA2 R37, -RZ, RZ, 0, 0 ;  /* 0x00000000ff257431 */ /* 0x000fe200000001ff */
[----:B------:R-:W-:Y:S01]  /*06e0*/  CS2R R34, SRZ ;  /* 0x0000000000227805 */ /* 0x000fe2000001ff00 */
[----:B------:R-:W-:Y:S01]  /*06f0*/  IMAD.MOV.U32 R33, RZ, RZ, RZ ;  /* 0x000000ffff217224 */ /* 0x000fe200078e00ff */
[----:B------:R-:W-:Y:S02]  /*0700*/  ISETP.GE.U32.AND P2, PT, R6, UR16, PT ;  /* 0x0000001006007c0c */ /* 0x000fe4000bf46070 */
[----:B------:R-:W-:-:S04]  /*0710*/  SHF.R.S32.HI R5, RZ, 0x1f, R6 ;  /* 0x0000001fff057819 */ /* 0x000fc80000011406 */
        /* <DEDUP_REMOVED lines=17> */
.L_x_660:
[----:B------:R-:W-:Y:S05]  /*0830*/  BSYNC.RECONVERGENT B0 ;  /* 0x0000000000007941 */ /* 0x000fea0003800200 */
.L_x_659:
        /* <DEDUP_REMOVED lines=14> */
[----:B0-----:R-:W-:Y:S01]  /*0920*/  FMUL.FTZ R12, R26, R21 ;  /* 0x000000151a0c7220 */ /* 0x001fe20000410000 */
[----:B------:R-:W-:-:S03]  /*0930*/  PRMT R21, R28, 0x7610, R21 ;  /* 0x000076101c157816 */ /* 0x000fc60000000015 */
[----:B------:R-:W-:-:S04]  /*0940*/  FFMA.FTZ R12, R27, UR10, R12 ;  /* 0x0000000a1b0c7c23 */ /* 0x000fc8000801000c */
[----:B------:R-:W-:-:S07]  /*0950*/  FFMA.FTZ R27, -R12, UR11, R27 ;  /* 0x0000000b0c1b7c23 */ /* 0x000fce000801011b */
.L_x_662:
[----:B------:R-:W-:Y:S05]  /*0960*/  BSYNC.RECONVERGENT B0 ;  /* 0x0000000000007941 */ /* 0x000fea0003800200 */
.L_x_661:
[----:B------:R-:W-:Y:S01]  /*0970*/  FMUL.FTZ R11, R20, R11 ;  /* 0x0000000b140b7220 */ /* 0x000fe20000410000 */
[----:B------:R-:W-:Y:S01]  /*0980*/  BSSY.RECONVERGENT B0, `(.L_x_663) ;  /* 0x0000010000007945 */ /* 0x000fe20003800200 */
[----:B------:R-:W-:-:S03]  /*0990*/  MOV R12, 0x1 ;  /* 0x00000001000c7802 */ /* 0x000fc60000000f00 */
        /* <DEDUP_REMOVED lines=14> */
.L_x_664:
[----:B------:R-:W-:Y:S05]  /*0a80*/  BSYNC.RECONVERGENT B0 ;  /* 0x0000000000007941 */ /* 0x000fea0003800200 */
.L_x_663:
        /* <DEDUP_REMOVED lines=18> */
.L_x_666:
[----:B------:R-:W-:Y:S05]  /*0bb0*/  BSYNC.RECONVERGENT B0 ;  /* 0x0000000000007941 */ /* 0x000fea0003800200 */
.L_x_665:
        /* <DEDUP_REMOVED lines=21> */
.L_x_668:
[----:B------:R-:W-:Y:S05]  /*0d10*/  BSYNC.RECONVERGENT B0 ;  /* 0x0000000000007941 */ /* 0x000fea0003800200 */
.L_x_667:
[----:B------:R-:W-:Y:S04]  /*0d20*/  BSSY.RECONVERGENT B0, `(.L_x_669) ;  /* 0x0000011000007945 */ /* 0x000fe80003800200 */
[----:B------:R-:W-:Y:S05]  /*0d30*/  @P3 BRA `(.L_x_670) ;  /* 0x00000000003c3947 */ /* 0x000fea0003800000 */
[C---:B------:R-:W-:Y:S02]  /*0d40*/  SHF.L.U32 R22, R31.reuse, 0x2, RZ ;  /* 0x000000021f167819 */ /* 0x040fe400000006ff */
[----:B------:R-:W-:Y:S02]  /*0d50*/  SHF.L.U64.HI R7, R31, 0x2, R11 ;  /* 0x000000021f077819 */ /* 0x000fe4000001020b */
[----:B------:R-:W-:Y:S02]  /*0d60*/  IADD3 R20, P3, PT, R22, UR12, RZ ;  /* 0x0000000c16147c10 */ /* 0x000fe4000ff7e0ff */
[----:B-----5:R-:W-:Y:S02]  /*0d70*/  F2FP.F16.F32.PACK_AB R12, RZ, R27 ;  /* 0x0000001bff0c723e */ /* 0x020fe400000000ff */
[----:B------:R-:W-:-:S05]  /*0d80*/  IADD3.X R21, PT, PT, R7, UR13, RZ, P3, !PT ;  /* 0x0000000d07157c10 */ /* 0x000fca0009ffe4ff */
[----:B------:R0:W-:Y:S02]  /*0d90*/  STG.E desc[UR8][R20.64], R26 ;  /* 0x0000001a14007986 */ /* 0x0001e4000c101908 */
[----:B0-----:R-:W-:-:S04]  /*0da0*/  IADD3 R20, P3, PT, R22, UR14, RZ ;  /* 0x0000000e16147c10 */ /* 0x001fc8000ff7e0ff */
[----:B------:R-:W-:Y:S02]  /*0db0*/  IADD3.X R21, PT, PT, R7, UR15, RZ, P3, !PT ;  /* 0x0000000f07157c10 */ /* 0x000fe40009ffe4ff */
[----:B------:R-:W-:-:S03]  /*0dc0*/  IADD3 R22, P3, PT, R22, UR24, RZ ;  /* 0x0000001816167c10 */ /* 0x000fc6000ff7e0ff */
[----:B------:R0:W-:Y:S01]  /*0dd0*/  STG.E desc[UR8][R20.64], R30 ;  /* 0x0000001e14007986 */ /* 0x0001e2000c101908 */
[----:B------:R-:W-:-:S05]  /*0de0*/  IADD3.X R23, PT, PT, R7, UR25, RZ, P3, !PT ;  /* 0x0000001907177c10 */ /* 0x000fca0009ffe4ff */
[----:B------:R1:W-:Y:S01]  /*0df0*/  STG.E desc[UR8][R22.64], R27 ;  /* 0x0000001b16007986 */ /* 0x0003e2000c101908 */
[----:B0-----:R-:W-:-:S04]  /*0e00*/  LEA R20, P4, R31, UR26, 0x1 ;  /* 0x0000001a1f147c11 */ /* 0x001fc8000f8808ff */
[----:B------:R-:W-:-:S05]  /*0e10*/  LEA.HI.X R21, R31, UR27, R11, 0x1, P4 ;  /* 0x0000001b1f157c11 */ /* 0x000fca000a0f0c0b */
[----:B------:R1:W-:Y:S04]  /*0e20*/  STG.E.U16 desc[UR8][R20.64], R12 ;  /* 0x0000000c14007986 */ /* 0x0003e8000c101508 */
.L_x_670:
[----:B------:R-:W-:Y:S05]  /*0e30*/  BSYNC.RECONVERGENT B0 ;  /* 0x0000000000007941 */ /* 0x000fea0003800200 */
.L_x_669:
[----:B------:R-:W-:Y:S04]  /*0e40*/  BSSY.RECONVERGENT B0, `(.L_x_671) ;  /* 0x000000e000007945 */ /* 0x000fe80003800200 */
[----:B------:R-:W-:Y:S05]  /*0e50*/  @P0 BRA `(.L_x_672) ;  /* 0x0000000000300947 */ /* 0x000fea0003800000 */
[----:B------:R-:W-:Y:S01]  /*0e60*/  IMAD.IADD R7, R0, 0x1, R32 ;  /* 0x0000000100077824 */ /* 0x000fe200078e0220 */
[----:B-----5:R0:W-:Y:S01]  /*0e70*/  STG.E desc[UR8][R14.64], R24 ;  /* 0x000000180e007986 */ /* 0x0201e2000c101908 */
[----:B-1----:R-:W-:-:S04]  /*0e80*/  IMAD.WIDE R20, R31, 0x4, R18 ;  /* 0x000000041f147825 */ /* 0x002fc800078e0212 */
[C---:B------:R-:W-:Y:S01]  /*0e90*/  IMAD.IADD R11, R2.reuse, 0x1, R7 ;  /* 0x00000001020b7824 */ /* 0x040fe200078e0207 */
[----:B------:R-:W-:Y:S01]  /*0ea0*/  F2FP.F16.F32.PACK_AB R7, RZ, R25 ;  /* 0x00000019ff07723e */ /* 0x000fe200000000ff */
[----:B------:R-:W-:-:S03]  /*0eb0*/  IMAD.WIDE R20, R2, 0x4, R20 ;  /* 0x0000000402147825 */ /* 0x000fc600078e0214 */
[----:B------:R-:W-:Y:S02]  /*0ec0*/  SHF.R.S32.HI R12, RZ, 0x1f, R11 ;  /* 0x0000001fff0c7819 */ /* 0x000fe4000001140b */
[C---:B------:R-:W-:Y:S01]  /*0ed0*/  LEA R18, P0, R11.reuse, UR22, 0x1 ;  /* 0x000000160b127c11 */ /* 0x040fe2000f8008ff */
[----:B------:R0:W-:Y:S03]  /*0ee0*/  STG.E desc[UR8][R20.64], R29 ;  /* 0x0000001d14007986 */ /* 0x0001e6000c101908 */
[----:B------:R-:W-:Y:S01]  /*0ef0*/  LEA.HI.X R19, R11, UR23, R12, 0x1, P0 ;  /* 0x000000170b137c11 */ /* 0x000fe200080f0c0c */
[----:B------:R0:W-:Y:S04]  /*0f00*/  STG.E desc[UR8][R16.64], R25 ;  /* 0x0000001910007986 */ /* 0x0001e8000c101908 */
[----:B------:R0:W-:Y:S04]  /*0f10*/  STG.E.U16 desc[UR8][R18.64], R7 ;  /* 0x0000000712007986 */ /* 0x0001e8000c101508 */
.L_x_672:
[----:B------:R-:W-:Y:S05]  /*0f20*/  BSYNC.RECONVERGENT B0 ;  /* 0x0000000000007941 */ /* 0x000fea0003800200 */
.L_x_671:
[----:B------:R-:W-:Y:S04]  /*0f30*/  BSSY.RECONVERGENT B0, `(.L_x_673) ;  /* 0x0000012000007945 */ /* 0x000fe80003800200 */
[----:B------:R-:W-:Y:S05]  /*0f40*/  @P1 BRA `(.L_x_674) ;  /* 0x0000000000401947 */ /* 0x000fea0003800000 */
[----:B01----:R-:W-:Y:S02]  /*0f50*/  SHF.R.S32.HI R20, RZ, 0x1f, R13 ;  /* 0x0000001fff147819 */ /* 0x003fe4000001140d */
[C---:B------:R-:W-:Y:S02]  /*0f60*/  SHF.L.U32 R18, R13.reuse, 0x2, RZ ;  /* 0x000000020d127819 */ /* 0x040fe400000006ff */
[C---:B------:R-:W-:Y:S02]  /*0f70*/  LEA R14, P0, R13.reuse, UR26, 0x1 ;  /* 0x0000001a0d0e7c11 */ /* 0x040fe4000f8008ff */
[----:B------:R-:W-:Y:S02]  /*0f80*/  SHF.L.U64.HI R11, R13, 0x2, R20 ;  /* 0x000000020d0b7819 */ /* 0x000fe40000010214 */
[C---:B------:R-:W-:Y:S02]  /*0f90*/  IADD3 R16, P1, PT, R18.reuse, UR12, RZ ;  /* 0x0000000c12107c10 */ /* 0x040fe4000ff3e0ff */
[----:B------:R-:W-:-:S02]  /*0fa0*/  IADD3 R12, P3, PT, R18, UR14, RZ ;  /* 0x0000000e120c7c10 */ /* 0x000fc4000ff7e0ff */
[----:B------:R-:W-:Y:S02]  /*0fb0*/  LEA.HI.X R15, R13, UR27, R20, 0x1, P0 ;  /* 0x0000001b0d0f7c11 */ /* 0x000fe400080f0c14 */
[----:B------:R-:W-:Y:S02]  /*0fc0*/  IADD3 R18, P0, PT, R18, UR24, RZ ;  /* 0x0000001812127c10 */ /* 0x000fe4000ff1e0ff */
[C---:B------:R-:W-:Y:S02]  /*0fd0*/  IADD3.X R17, PT, PT, R11.reuse, UR13, RZ, P1, !PT ;  /* 0x0000000d0b117c10 */ /* 0x040fe40008ffe4ff */
[C---:B------:R-:W-:Y:S02]  /*0fe0*/  IADD3.X R13, PT, PT, R11.reuse, UR15, RZ, P3, !PT ;  /* 0x0000000f0b0d7c10 */ /* 0x040fe40009ffe4ff */
[----:B------:R-:W-:Y:S01]  /*0ff0*/  IADD3.X R19, PT, PT, R11, UR25, RZ, P0, !PT ;  /* 0x000000190b137c10 */ /* 0x000fe200087fe4ff */
[----:B-----5:R2:W-:Y:S01]  /*1000*/  STG.E desc[UR8][R16.64], R10 ;  /* 0x0000000a10007986 */ /* 0x0205e2000c101908 */
[----:B------:R-:W-:-:S03]  /*1010*/  F2FP.F16.F32.PACK_AB R7, RZ, R8 ;  /* 0x00000008ff07723e */ /* 0x000fc600000000ff */
[----:B------:R2:W-:Y:S04]  /*1020*/  STG.E desc[UR8][R12.64], R9 ;  /* 0x000000090c007986 */ /* 0x0005e8000c101908 */
[----:B------:R2:W-:Y:S04]  /*1030*/  STG.E desc[UR8][R18.64], R8 ;  /* 0x0000000812007986 */ /* 0x0005e8000c101908 */
[----:B------:R2:W-:Y:S02]  /*1040*/  STG.E.U16 desc[UR8][R14.64], R7 ;  /* 0x000000070e007986 */ /* 0x0005e4000c101508 */
.L_x_674:
[----:B------:R-:W-:Y:S05]  /*1050*/  BSYNC.RECONVERGENT B0 ;  /* 0x0000000000007941 */ /* 0x000fea0003800200 */
.L_x_673:
[----:B------:R-:W-:Y:S04]  /*1060*/  BSSY.RECONVERGENT B0, `(.L_x_675) ;  /* 0x0000011000007945 */ /* 0x000fe80003800200 */
[----:B------:R-:W-:Y:S05]  /*1070*/  @P2 BRA `(.L_x_676) ;  /* 0x00000000003c2947 */ /* 0x000fea0003800000 */
[C---:B0-2---:R-:W-:Y:S01]  /*1080*/  IMAD.SHL.U32 R7, R6.reuse, 0x4, RZ ;  /* 0x0000000406077824 */ /* 0x045fe200078e00ff */
[C---:B-----5:R-:W-:Y:S02]  /*1090*/  LEA R8, P0, R6.reuse, UR26, 0x1 ;  /* 0x0000001a06087c11 */ /* 0x060fe4000f8008ff */
[C-C-:B------:R-:W-:Y:S02]  /*10a0*/  SHF.L.U64.HI R14, R6.reuse, 0x2, R5.reuse ;  /* 0x00000002060e7819 */ /* 0x140fe40000010205 */
[C---:B-1----:R-:W-:Y:S02]  /*10b0*/  IADD3 R12, P1, PT, R7.reuse, UR12, RZ ;  /* 0x0000000c070c7c10 */ /* 0x042fe4000ff3e0ff */
[C---:B------:R-:W-:Y:S02]  /*10c0*/  IADD3 R10, P2, PT, R7.reuse, UR14, RZ ;  /* 0x0000000e070a7c10 */ /* 0x040fe4000ff5e0ff */
[----:B------:R-:W-:Y:S02]  /*10d0*/  LEA.HI.X R9, R6, UR27, R5, 0x1, P0 ;  /* 0x0000001b06097c11 */ /* 0x000fe400080f0c05 */
[----:B------:R-:W-:-:S02]  /*10e0*/  IADD3 R6, P0, PT, R7, UR24, RZ ;  /* 0x0000001807067c10 */ /* 0x000fc4000ff1e0ff */
[C---:B------:R-:W-:Y:S02]  /*10f0*/  IADD3.X R13, PT, PT, R14.reuse, UR13, RZ, P1, !PT ;  /* 0x0000000d0e0d7c10 */ /* 0x040fe40008ffe4ff */
[C---:B------:R-:W-:Y:S02]  /*1100*/  IADD3.X R11, PT, PT, R14.reuse, UR15, RZ, P2, !PT ;  /* 0x0000000f0e0b7c10 */ /* 0x040fe400097fe4ff */
[----:B------:R-:W-:Y:S01]  /*1110*/  IADD3.X R7, PT, PT, R14, UR25, RZ, P0, !PT ;  /* 0x000000190e077c10 */ /* 0x000fe200087fe4ff */
[----:B------:R3:W-:Y:S01]  /*1120*/  STG.E desc[UR8][R12.64], R34 ;  /* 0x000000220c007986 */ /* 0x0007e2000c101908 */
[----:B------:R-:W-:-:S03]  /*1130*/  F2FP.F16.F32.PACK_AB R5, RZ, R33 ;  /* 0x00000021ff05723e */ /* 0x000fc600000000ff */
[----:B------:R3:W-:Y:S04]  /*1140*/  STG.E desc[UR8][R10.64], R35 ;  /* 0x000000230a007986 */ /* 0x0007e8000c101908 */
[----:B------:R3:W-:Y:S04]  /*1150*/  STG.E desc[UR8][R6.64], R33 ;  /* 0x0000002106007986 */ /* 0x0007e8000c101908 */
[----:B------:R3:W-:Y:S02]  /*1160*/  STG.E.U16 desc[UR8][R8.64], R5 ;  /* 0x0000000508007986 */ /* 0x0007e4000c101508 */
.L_x_676:
[----:B------:R-:W-:Y:S05]  /*1170*/  BSYNC.RECONVERGENT B0 ;  /* 0x0000000000007941 */ /* 0x000fea0003800200 */
.L_x_675:
[----:B------:R-:W-:-:S05]  /*1180*/  IMAD R32, R2, 0x4, R32 ;  /* 0x0000000402207824 */ /* 0x000fca00078e0220 */
[----:B------:R-:W-:Y:S02]  /*1190*/  ISETP.GE.U32.AND P0, PT, R32, UR16, PT ;  /* 0x0000001020007c0c */ /* 0x000fe4000bf06070 */
[----:B---3--:R-:W-:-:S04]  /*11a0*/  SHF.R.S32.HI R5, RZ, 0x1f, R32 ;  /* 0x0000001fff057819 */ /* 0x008fc80000011420 */
[----:B------:R-:W-:-:S13]  /*11b0*/  ISETP.GE.U32.AND.EX P0, PT, R5, UR17, PT, P0 ;  /* 0x0000001105007c0c */ /* 0x000fda000bf06100 */
[----:B------:R-:W-:Y:S05]  /*11c0*/  @!P0 BRA `(.L_x_677) ;  /* 0xfffffff0003c8947 */ /* 0x000fea000383ffff */
[----:B------:R-:W-:Y:S05]  /*11d0*/  BRA `(.L_x_678) ;  /* 0x0000002800287947 */ /* 0x000fea0003800000 */
.L_x_656:
[----:B------:R-:W-:Y:S01]  /*11e0*/  HFMA2 R8, -RZ, RZ, 0, 0 ;  /* 0x00000000ff087431 */ /* 0x000fe200000001ff */
[----:B------:R-:W0:Y:S01]  /*11f0*/  LDCU UR7, c[0x0][0x3b0] ;  /* 0x00007600ff0777ac */ /* 0x000e220008000800 */
[----:B------:R-:W1:Y:S01]  /*1200*/  LDCU UR12, c[0x0][0x3cc] ;  /* 0x00007980ff0c77ac */ /* 0x000e620008000800 */
[----:B------:R-:W2:Y:S01]  /*1210*/  LDCU UR13, c[0x0][0x3b8] ;  /* 0x00007700ff0d77ac */ /* 0x000ea20008000800 */
[----:B------:R-:W3:Y:S01]  /*1220*/  LDCU UR6, c[0x0][0x3b4] ;  /* 0x00007680ff0677ac */ /* 0x000ee20008000800 */
[----:B------:R-:W4:Y:S01]  /*1230*/  LDCU.64 UR10, c[0x0][0x3a8] ;  /* 0x00007500ff0a77ac */ /* 0x000f220008000a00 */
[----:B------:R-:W0:Y:S02]  /*1240*/  LDCU.64 UR4, c[0x0][0x3c0] ;  /* 0x00007800ff0477ac */ /* 0x000e240008000a00 */
.L_x_687:
        /* <DEDUP_REMOVED lines=46> */
[C---:B------:R-:W-:Y:S01]  /*1530*/  IMAD.WIDE R10, R2.reuse, 0x4, R10 ;  /* 0x00000004020a7825 */ /* 0x040fe200078e020a */
[----:B0-----:R-:W-:Y:S02]  /*1540*/  CS2R R32, SRZ ;  /* 0x0000000000207805 */ /* 0x001fe4000001ff00 */
[----:B-1----:R-:W-:Y:S01]  /*1550*/  MOV R26, RZ ;  /* 0x000000ff001a7202 */ /* 0x002fe20000000f00 */
[----:B------:R-:W-:-:S05]  /*1560*/  IMAD.WIDE R12, R2, 0x4, R12 ;  /* 0x00000004020c7825 */ /* 0x000fca00078e020c */
        /* <DEDUP_REMOVED lines=47> */
[----:B------:R-:W-:Y:S01]  /*1860*/  MOV R37, RZ ;  /* 0x000000ff00257202 */ /* 0x000fe20000000f00 */
[----:B------:R-:W-:-:S03]  /*1870*/  @!P2 HADD2.F32 R37, -RZ, R25.H0_H0 ;  /* 0x20000019ff25a230 */ /* 0x000fc60000004100 */
[----:B------:R-:W-:Y:S02]  /*1880*/  FSETP.NE.FTZ.AND P4, PT, |R27|, +INF , PT ;  /* 0x7f8000001b00780b */ /* 0x000fe40003f95200 */
[C---:B------:R-:W-:Y:S01]  /*1890*/  FMUL.FTZ R25, R30.reuse, R37 ;  /* 0x000000251e197220 */ /* 0x040fe20000410000 */
[----:B------:R-:W-:Y:S01]  /*18a0*/  FMUL.FTZ R30, R30, R28 ;  /* 0x0000001c1e1e7220 */ /* 0x000fe20000410000 */
[----:B------:R-:W-:Y:S01]  /*18b0*/  IMAD.MOV.U32 R28, RZ, RZ, 0x1 ;  /* 0x00000001ff1c7424 */ /* 0x000fe200078e00ff */
[----:B------:R-:W-:Y:S02]  /*18c0*/  BSSY.RECONVERGENT B0, `(.L_x_679) ;  /* 0x0000010000007945 */ /* 0x000fe40003800200 */
[----:B------:R-:W-:Y:S02]  /*18d0*/  FSETP.NE.FTZ.AND P5, PT, |R25|, +INF , PT ;  /* 0x7f8000001900780b */ /* 0x000fe40003fb5200 */
[----:B------:R-:W-:-:S04]  /*18e0*/  PRMT R24, R28, 0x7610, R24 ;  /* 0x000076101c187816 */ /* 0x000fc80000000018 */
[----:B-1----:R-:W-:Y:S07]  /*18f0*/  @!P4 BRA `(.L_x_680) ;  /* 0x000000000030c947 */ /* 0x002fee0003800000 */
        /* <DEDUP_REMOVED lines=12> */
.L_x_680:
[----:B------:R-:W-:Y:S05]  /*19c0*/  BSYNC.RECONVERGENT B0 ;  /* 0x0000000000007941 */ /* 0x000fea0003800200 */
.L_x_679:
        /* <DEDUP_REMOVED lines=16> */
.L_x_682:
[----:B------:R-:W-:Y:S05]  /*1ad0*/  BSYNC.RECONVERGENT B0 ;  /* 0x0000000000007941 */ /* 0x000fea0003800200 */
.L_x_681:
        /* <DEDUP_REMOVED lines=18> */
.L_x_684:
[----:B------:R-:W-:Y:S05]  /*1c00*/  BSYNC.RECONVERGENT B0 ;  /* 0x0000000000007941 */ /* 0x000fea0003800200 */
.L_x_683:
        /* <DEDUP_REMOVED lines=19> */
.L_x_686:
[----:B------:R-:W-:Y:S05]  /*1d40*/  BSYNC.RECONVERGENT B0 ;  /* 0x0000000000007941 */ /* 0x000fea0003800200 */
.L_x_685:
        /* <DEDUP_REMOVED lines=15> */
.L_x_655:
        /* <DEDUP_REMOVED lines=16> */
.L_x_709:
[----:B------:R-:W-:Y:S01]  /*1f40*/  IADD3 R5, PT, PT, R0, R6, RZ ;  /* 0x0000000600057210 */ /* 0x000fe20007ffe0ff */
[----:B-1----:R-:W1:Y:S03]  /*1f50*/  LDC.64 R14, c[0x0][0x398] ;  /* 0x0000e600ff0e7b82 */ /* 0x002e660000000a00 */
[----:B0-----:R-:W-:Y:S01]  /*1f60*/  ISETP.GE.U32.AND P0, PT, R5, UR4, PT ;  /* 0x0000000405007c0c */ /* 0x001fe2000bf06070 */
[--C-:B-----5:R-:W-:Y:S01]  /*1f70*/  IMAD.IADD R29, R2, 0x1, R5.reuse ;  /* 0x00000001021d7824 */ /* 0x120fe200078e0205 */
        /* <DEDUP_REMOVED lines=54> */
[----:B------:R-:W-:Y:S02]  /*22e0*/  IADD3.X R33, PT, PT, R11, UR7, RZ, P3, !PT ;  /* 0x000000070b217c10 */ /* 0x000fe40009ffe4ff */
[----:B------:R-:W5:Y:S04]  /*22f0*/  LDG.E R11, desc[UR8][R22.64] ;  /* 0x00000008160b7981 */ /* 0x000f68000c1e1900 */
[----:B------:R-:W5:Y:S04]  /*2300*/  LDG.E R12, desc[UR8][R20.64] ;  /* 0x00000008140c7981 */ /* 0x000f68000c1e1900 */
[----:B------:R2:W5:Y:S02]  /*2310*/  LDG.E R13, desc[UR8][R32.64] ;  /* 0x00000008200d7981 */ /* 0x000564000c1e1900 */
[----:B--2---:R-:W-:-:S07]  /*2320*/  HADD2.F32 R32, -RZ, R25.H0_H0 ;  /* 0x20000019ff207230 */ /* 0x004fce0000004100 */
.L_x_690:
[----:B----4-:R-:W-:Y:S05]  /*2330*/  BSYNC.RECONVERGENT B0 ;  /* 0x0000000000007941 */ /* 0x010fea0003800200 */
.L_x_689:
[----:B------:R-:W-:Y:S01]  /*2340*/  ISETP.GE.U32.AND P3, PT, R24, UR4, PT ;  /* 0x0000000418007c0c */ /* 0x000fe2000bf66070 */
[----:B------:R-:W-:Y:S01]  /*2350*/  BSSY.RECONVERGENT B0, `(.L_x_691) ;  /* 0x0000016000007945 */ /* 0x000fe20003800200 */
[----:B------:R-:W-:Y:S02]  /*2360*/  SHF.R.S32.HI R25, RZ, 0x1f, R24 ;  /* 0x0000001fff197819 */ /* 0x000fe40000011418 */
[----:B------:R-:W-:Y:S02]  /*2370*/  CS2R R34, SRZ ;  /* 0x0000000000227805 */ /* 0x000fe4000001ff00 */
[----:B------:R-:W-:Y:S01]  /*2380*/  MOV R33, RZ ;  /* 0x000000ff00217202 */ /* 0x000fe20000000f00 */
[----:B------:R-:W-:Y:S01]  /*2390*/  IMAD.MOV.U32 R29, RZ, RZ, RZ ;  /* 0x000000ffff1d7224 */ /* 0x000fe200078e00ff */
        /* <DEDUP_REMOVED lines=17> */
.L_x_692:
[----:B------:R-:W-:Y:S05]  /*24b0*/  BSYNC.RECONVERGENT B0 ;  /* 0x0000000000007941 */ /* 0x000fea0003800200 */
.L_x_691:
        /* <DEDUP_REMOVED lines=19> */
.L_x_694:
[----:B------:R-:W-:Y:S05]  /*25f0*/  BSYNC.RECONVERGENT B0 ;  /* 0x0000000000007941 */ /* 0x000fea0003800200 */
.L_x_693:
        /* <DEDUP_REMOVED lines=17> */
.L_x_696:
[----:B------:R-:W-:Y:S05]  /*2710*/  BSYNC.RECONVERGENT B0 ;  /* 0x0000000000007941 */ /* 0x000fea0003800200 */
.L_x_695:
        /* <DEDUP_REMOVED lines=18> */
.L_x_698:
[----:B------:R-:W-:Y:S05]  /*2840*/  BSYNC.RECONVERGENT B0 ;  /* 0x0000000000007941 */ /* 0x000fea0003800200 */
.L_x_697:
        /* <DEDUP_REMOVED lines=18> */
.L_x_700:
[----:B------:R-:W-:Y:S05]  /*2970*/  BSYNC.RECONVERGENT B0 ;  /* 0x0000000000007941 */ /* 0x000fea0003800200 */
.L_x_699:
[----:B------:R-:W-:Y:S04]  /*2980*/  BSSY.RECONVERGENT B0, `(.L_x_701) ;  /* 0x0000012000007945 */ /* 0x000fe80003800200 */
[----:B------:R-:W-:Y:S05]  /*2990*/  @P0 BRA `(.L_x_702) ;  /* 0x0000000000400947 */ /* 0x000fea0003800000 */
[----:B------:R-:W-:Y:S02]  /*29a0*/  SHF.R.S32.HI R30, RZ, 0x1f, R5 ;  /* 0x0000001fff1e7819 */ /* 0x000fe40000011405 */
        /* <DEDUP_REMOVED lines=15> */
.L_x_702:
[----:B------:R-:W-:Y:S05]  /*2aa0*/  BSYNC.RECONVERGENT B0 ;  /* 0x0000000000007941 */ /* 0x000fea0003800200 */
.L_x_701:
[----:B------:R-:W-:Y:S04]  /*2ab0*/  BSSY.RECONVERGENT B0, `(.L_x_703) ;  /* 0x000000e000007945 */ /* 0x000fe80003800200 */
[----:B------:R-:W-:Y:S05]  /*2ac0*/  @P1 BRA `(.L_x_704) ;  /* 0x0000000000301947 */ /* 0x000fea0003800000 */
[----:B-1----:R-:W-:Y:S01]  /*2ad0*/  IMAD.IADD R21, R0, 0x1, R6 ;  /* 0x0000000100157824 */ /* 0x002fe200078e0206 */
[----:B-----5:R0:W-:Y:S04]  /*2ae0*/  STG.E desc[UR8][R18.64], R10 ;  /* 0x0000000a12007986 */ /* 0x0201e8000c101908 */
[----:B------:R-:W-:Y:S01]  /*2af0*/  IADD3 R8, PT, PT, R2, R21, RZ ;  /* 0x0000001502087210 */ /* 0x000fe20007ffe0ff */
[----:B------:R-:W-:Y:S01]  /*2b00*/  IMAD.WIDE R20, R5, 0x4, R14 ;  /* 0x0000000405147825 */ /* 0x000fe200078e020e */
[----:B------:R-:W-:Y:S02]  /*2b10*/  F2FP.F16.F32.PACK_AB R5, RZ, R9 ;  /* 0x00000009ff05723e */ /* 0x000fe400000000ff */
[----:B------:R-:W-:Y:S02]  /*2b20*/  SHF.R.S32.HI R15, RZ, 0x1f, R8 ;  /* 0x0000001fff0f7819 */ /* 0x000fe40000011408 */
[----:B------:R-:W-:Y:S01]  /*2b30*/  LEA R14, P0, R8, UR22, 0x1 ;  /* 0x00000016080e7c11 */ /* 0x000fe2000f8008ff */
[----:B------:R-:W-:-:S03]  /*2b40*/  IMAD.WIDE R20, R2, 0x4, R20 ;  /* 0x0000000402147825 */ /* 0x000fc600078e0214 */
[----:B------:R-:W-:Y:S02]  /*2b50*/  LEA.HI.X R15, R8, UR23, R15, 0x1, P0 ;  /* 0x00000017080f7c11 */ /* 0x000fe400080f0c0f */
[----:B------:R0:W-:Y:S04]  /*2b60*/  STG.E desc[UR8][R20.64], R7 ;  /* 0x0000000714007986 */ /* 0x0001e8000c101908 */
[----:B------:R0:W-:Y:S04]  /*2b70*/  STG.E desc[UR8][R16.64], R9 ;  /* 0x0000000910007986 */ /* 0x0001e8000c101908 */
[----:B------:R0:W-:Y:S02]  /*2b80*/  STG.E.U16 desc[UR8][R14.64], R5 ;  /* 0x000000050e007986 */ /* 0x0001e4000c101508 */
.L_x_704:
[----:B------:R-:W-:Y:S05]  /*2b90*/  BSYNC.RECONVERGENT B0 ;  /* 0x0000000000007941 */ /* 0x000fea0003800200 */
.L_x_703:
[----:B------:R-:W-:Y:S04]  /*2ba0*/  BSSY.RECONVERGENT B0, `(.L_x_705) ;  /* 0x0000015000007945 */ /* 0x000fe80003800200 */
[----:B------:R-:W-:Y:S05]  /*2bb0*/  @P2 BRA `(.L_x_706) ;  /* 0x00000000004c2947 */ /* 0x000fea0003800000 */
[----:B0-----:R-:W-:-:S05]  /*2bc0*/  IMAD.IADD R5, R0, 0x1, R6 ;  /* 0x0000000100057824 */ /* 0x001fca00078e0206 */
[----:B------:R-:W-:-:S05]  /*2bd0*/  IADD3 R5, PT, PT, R2, R5, RZ ;  /* 0x0000000502057210 */ /* 0x000fca0007ffe0ff */
[----:B------:R-:W-:-:S05]  /*2be0*/  IMAD.IADD R5, R2, 0x1, R5 ;  /* 0x0000000102057824 */ /* 0x000fca00078e0205 */
[----:B-----5:R-:W-:Y:S02]  /*2bf0*/  SHF.R.S32.HI R10, RZ, 0x1f, R5 ;  /* 0x0000001fff0a7819 */ /* 0x020fe40000011405 */
[C---:B------:R-:W-:Y:S02]  /*2c00*/  SHF.L.U32 R18, R5.reuse, 0x2, RZ ;  /* 0x0000000205127819 */ /* 0x040fe400000006ff */
[C---:B------:R-:W-:Y:S02]  /*2c10*/  LEA R14, P0, R5.reuse, UR26, 0x1 ;  /* 0x0000001a050e7c11 */ /* 0x040fe4000f8008ff */
[----:B------:R-:W-:Y:S02]  /*2c20*/  SHF.L.U64.HI R7, R5, 0x2, R10 ;  /* 0x0000000205077819 */ /* 0x000fe4000001020a */
[C---:B------:R-:W-:Y:S02]  /*2c30*/  IADD3 R16, P1, PT, R18.reuse, UR12, RZ ;  /* 0x0000000c12107c10 */ /* 0x040fe4000ff3e0ff */
[----:B-1----:R-:W-:-:S02]  /*2c40*/  IADD3 R8, P2, PT, R18, UR14, RZ ;  /* 0x0000000e12087c10 */ /* 0x002fc4000ff5e0ff */
[----:B------:R-:W-:Y:S02]  /*2c50*/  LEA.HI.X R15, R5, UR27, R10, 0x1, P0 ;  /* 0x0000001b050f7c11 */ /* 0x000fe400080f0c0a */
[----:B------:R-:W-:Y:S02]  /*2c60*/  IADD3 R18, P0, PT, R18, UR24, RZ ;  /* 0x0000001812127c10 */ /* 0x000fe4000ff1e0ff */
        /* <DEDUP_REMOVED lines=8> */
.L_x_706:
[----:B------:R-:W-:Y:S05]  /*2cf0*/  BSYNC.RECONVERGENT B0 ;  /* 0x0000000000007941 */ /* 0x000fea0003800200 */
.L_x_705:
[----:B------:R-:W-:Y:S04]  /*2d00*/  BSSY.RECONVERGENT B0, `(.L_x_707) ;  /* 0x0000011000007945 */ /* 0x000fe80003800200 */
[----:B------:R-:W-:Y:S05]  /*2d10*/  @P3 BRA `(.L_x_708) ;  /* 0x00000000003c3947 */ /* 0x000fea0003800000 */
[C---:B0-2---:R-:W-:Y:S01]  /*2d20*/  IMAD.SHL.U32 R14, R24.reuse, 0x4, RZ ;  /* 0x00000004180e7824 */ /* 0x045fe200078e00ff */
[C---:B-1---5:R-:W-:Y:S02]  /*2d30*/  LEA R8, P0, R24.reuse, UR26, 0x1 ;  /* 0x0000001a18087c11 */ /* 0x062fe4000f8008ff */
[--C-:B------:R-:W-:Y:S02]  /*2d40*/  SHF.L.U64.HI R7, R24, 0x2, R25.reuse ;  /* 0x0000000218077819 */ /* 0x100fe40000010219 */
[C---:B------:R-:W-:Y:S02]  /*2d50*/  IADD3 R12, P1, PT, R14.reuse, UR12, RZ ;  /* 0x0000000c0e0c7c10 */ /* 0x040fe4000ff3e0ff */
[----:B------:R-:W-:Y:S02]  /*2d60*/  IADD3 R10, P2, PT, R14, UR14, RZ ;  /* 0x0000000e0e0a7c10 */ /* 0x000fe4000ff5e0ff */
        /* <DEDUP_REMOVED lines=10> */
.L_x_708:
[----:B------:R-:W-:Y:S05]  /*2e10*/  BSYNC.RECONVERGENT B0 ;  /* 0x0000000000007941 */ /* 0x000fea0003800200 */
.L_x_707:
[----:B------:R-:W-:-:S04]  /*2e20*/  LEA R6, R2, R6, 0x2 ;  /* 0x0000000602067211 */ /* 0x000fc800078e10ff */
[----:B------:R-:W-:Y:S02]  /*2e30*/  ISETP.GE.U32.AND P0, PT, R6, UR4, PT ;  /* 0x0000000406007c0c */ /* 0x000fe4000bf06070 */
[----:B0-23--:R-:W-:-:S04]  /*2e40*/  SHF.R.S32.HI R5, RZ, 0x1f, R6 ;  /* 0x0000001fff057819 */ /* 0x00dfc80000011406 */
[----:B------:R-:W-:-:S13]  /*2e50*/  ISETP.GE.U32.AND.EX P0, PT, R5, UR5, PT, P0 ;  /* 0x0000000505007c0c */ /* 0x000fda000bf06100 */
[----:B------:R-:W-:Y:S05]  /*2e60*/  @!P0 BRA `(.L_x_709) ;  /* 0xfffffff000348947 */ /* 0x000fea000383ffff */
[----:B------:R-:W-:Y:S05]  /*2e70*/  BRA `(.L_x_678) ;  /* 0x0000000c00007947 */ /* 0x000fea0003800000 */
.L_x_688:
[----:B------:R-:W-:Y:S01]  /*2e80*/  IMAD.MOV.U32 R5, RZ, RZ, RZ ;  /* 0x000000ffff057224 */ /* 0x000fe200078e00ff */
[----:B------:R-:W0:Y:S01]  /*2e90*/  LDCU UR5, c[0x0][0x3b0] ;  /* 0x00007600ff0577ac */ /* 0x000e220008000800 */
[----:B------:R-:W1:Y:S01]  /*2ea0*/  LDCU UR6, c[0x0][0x3cc] ;  /* 0x00007980ff0677ac */ /* 0x000e620008000800 */
[----:B------:R-:W2:Y:S01]  /*2eb0*/  LDCU UR7, c[0x0][0x3b8] ;  /* 0x00007700ff0777ac */ /* 0x000ea20008000800 */
[----:B------:R-:W3:Y:S01]  /*2ec0*/  LDCU UR4, c[0x0][0x3b4] ;  /* 0x00007680ff0477ac */ /* 0x000ee20008000800 */
[----:B------:R-:W4:Y:S01]  /*2ed0*/  LDCU.64 UR10, c[0x0][0x3a8] ;  /* 0x00007500ff0a77ac */ /* 0x000f220008000a00 */
[----:B------:R-:W0:Y:S02]  /*2ee0*/  LDCU.64 UR12, c[0x0][0x3c0] ;  /* 0x00007800ff0c77ac */ /* 0x000e240008000a00 */
.L_x_718:
        /* <DEDUP_REMOVED lines=125> */
.L_x_711:
[----:B------:R-:W-:Y:S05]  /*36c0*/  BSYNC.RECONVERGENT B0 ;  /* 0x0000000000007941 */ /* 0x000fea0003800200 */
.L_x_710:
        /* <DEDUP_REMOVED lines=15> */
.L_x_713:
[----:B------:R-:W-:Y:S05]  /*37c0*/  BSYNC.RECONVERGENT B0 ;  /* 0x0000000000007941 */ /* 0x000fea0003800200 */
.L_x_712:
        /* <DEDUP_REMOVED lines=14> */
.L_x_715:
[----:B------:R-:W-:Y:S05]  /*38b0*/  BSYNC.RECONVERGENT B0 ;  /* 0x0000000000007941 */ /* 0x000fea0003800200 */
.L_x_714:
        /* <DEDUP_REMOVED lines=11> */
.L_x_717:
[----:B------:R-:W-:Y:S05]  /*3970*/  BSYNC.RECONVERGENT B0 ;  /* 0x0000000000007941 */ /* 0x000fea0003800200 */
.L_x_716:
        /* <DEDUP_REMOVED lines=16> */
.L_x_678:
[----:B------:R-:W-:-:S04]  /*3a80*/  LOP3.LUT P0, RZ, R28, 0xff, RZ, 0xc0, !PT ;  /* 0x000000ff1cff7812 */ /* 0x000fc8000780c0ff */
[----:B------:R-:W-:-:S13]  /*3a90*/  PLOP3.LUT P0, PT, P0, PT, PT, 0x8, 0x80 ;  /* 0x000000000080781c */ /* 0x000fda000070e170 */
.L_x_654:
[----:B------:R-:W3:Y:S02]  /*3aa0*/  LDCU.64 UR4, c[0x0][0x388] ;  /* 0x00007100ff0477ac */ /* 0x000ee40008000a00 */
[----:B---3--:R-:W-:-:S04]  /*3ab0*/  ISETP.NE.U32.AND P1, PT, RZ, UR4, PT ;  /* 0x00000004ff007c0c */ /* 0x008fc8000bf25070 */
[----:B------:R-:W-:-:S13]  /*3ac0*/  ISETP.NE.AND.EX P1, PT, RZ, UR5, PT, P1 ;  /* 0x00000005ff007c0c */ /* 0x000fda000bf25310 */
[----:B------:R-:W-:Y:S05]  /*3ad0*/  @!P1 EXIT ;  /* 0x000000000000994d */ /* 0x000fea0003800000 */
[----:B------:R-:W-:Y:S06]  /*3ae0*/  BAR.SYNC.DEFER_BLOCKING 0x0 ;  /* 0x0000000000007b1d */ /* 0x000fec0000010000 */
[----:B------:R-:W-:Y:S05]  /*3af0*/  @P0 EXIT ;  /* 0x000000000000094d */ /* 0x000fea0003800000 */
[----:B------:R-:W3:Y:S01]  /*3b00*/  LDC.64 R2, c[0x0][0x388] ;  /* 0x0000e200ff027b82 */ /* 0x000ee20000000a00 */
[----:B------:R-:W-:-:S05]  /*3b10*/  HFMA2 R0, -RZ, RZ, 0, +INF ;  /* 0x00007c00ff007431 */ /* 0x000fca00000001ff */
[----:B---3--:R-:W-:Y:S01]  /*3b20*/  STG.E.U16 desc[UR8][R2.64], R0 ;  /* 0x0000000002007986 */ /* 0x008fe2000c101508 */
[----:B------:R-:W-:Y:S05]  /*3b30*/  EXIT ;  /* 0x000000000000794d */ /* 0x000fea0003800000 */
.L_x_719:
        /* <DEDUP_REMOVED lines=12> */
.L_x_874:


//--------------------- .text._Z27reversible_adam_cuda_kernelIfffEvPT_PT1_S1_S1_PKT0_fffffm10adamMode_tf --------------------------
	.section	.text._Z27reversible_adam_cuda_kernelIfffEvPT_PT1_S1_S1_PKT0_fffffm10adamMode_tf,"ax",@progbits
	.align	128
        .global         _Z27reversible_adam_cuda_kernelIfffEvPT_PT1_S1_S1_PKT0_fffffm10adamMode_tf
        .type           _Z27reversible_adam_cuda_kernelIfffEvPT_PT1_S1_S1_PKT0_fffffm10adamMode_tf,@function
        .size           _Z27reversible_adam_cuda_kernelIfffEvPT_PT1_S1_S1_PKT0_fffffm10adamMode_tf,(.L_x_875 - _Z27reversible_adam_cuda_kernelIfffEvPT_PT1_S1_S1_PKT0_fffffm10adamMode_tf)
        .other          _Z27reversible_adam_cuda_kernelIfffEvPT_PT1_S1_S1_PKT0_fffffm10adamMode_tf,@"STO_CUDA_ENTRY STV_DEFAULT"
_Z27reversible_adam_cuda_kernelIfffEvPT_PT1_S1_S1_PKT0_fffffm10adamMode_tf:
.text._Z27reversible_adam_cuda_kernelIfffEvPT_PT1_S1_S1_PKT0_fffffm10adamMode_tf:
        /* <DEDUP_REMOVED lines=41> */
[----:B------:R-:W0:Y:S01]  /*0290*/  LDCU.128 UR12, c[0x0][0x390] ;  /* 0x00007200ff0c77ac */ /* 0x000e220008000c00 */
[----:B------:R-:W0:Y:S02]  /*02a0*/  LDCU.128 UR24, c[0x0][0x380] ;  /* 0x00007000ff1877ac */ /* 0x000e240008000c00 */
.L_x_741:
[----:B------:R-:W-:Y:S01]  /*02b0*/  IMAD.IADD R41, R0, 0x1, R39 ;  /* 0x0000000100297824 */ /* 0x000fe200078e0227 */
[----:B-1-3--:R-:W1:Y:S01]  /*02c0*/  LDC.64 R8, c[0x0][0x380] ;  /* 0x0000e000ff087b82 */ /* 0x00ae620000000a00 */
[----:B------:R-:W-:Y:S01]  /*02d0*/  IMAD.MOV.U32 R40, RZ, RZ, RZ ;  /* 0x000000ffff287224 */ /* 0x000fe200078e00ff */
[----:B------:R-:W-:Y:S02]  /*02e0*/  CS2R R42, SRZ ;  /* 0x00000000002a7805 */ /* 0x000fe4000001ff00 */
[----:B0-----:R-:W-:Y:S02]  /*02f0*/  ISETP.GE.U32.AND P1, PT, R41, UR16, PT ;  /* 0x0000001029007c0c */ /* 0x001fe4000bf26070 */
[----:B------:R-:W-:Y:S02]  /*0300*/  SHF.R.S32.HI R38, RZ, 0x1f, R41 ;  /* 0x0000001fff267819 */ /* 0x000fe40000011429 */
[----:B------:R-:W0:Y:S01]  /*0310*/  LDC.64 R22, c[0x0][0x390] ;  /* 0x0000e400ff167b82 */ /* 0x000e220000000a00 */
[----:B------:R-:W-:-:S02]  /*0320*/  IADD3 R31, PT, PT, R2, R41, RZ ;  /* 0x00000029021f7210 */ /* 0x000fc40007ffe0ff */
[----:B------:R-:W-:Y:S02]  /*0330*/  ISETP.GE.U32.AND.EX P1, PT, R38, UR17, PT, P1 ;  /* 0x0000001126007c0c */ /* 0x000fe4000bf26110 */
[----:B------:R-:W-:Y:S02]  /*0340*/  ISETP.GE.U32.AND P0, PT, R31, UR16, PT ;  /* 0x000000101f007c0c */ /* 0x000fe4000bf06070 */
[----:B------:R-:W-:Y:S01]  /*0350*/  SHF.R.S32.HI R30, RZ, 0x1f, R31 ;  /* 0x0000001fff1e7819 */ /* 0x000fe2000001141f */
[----:B------:R-:W2:Y:S03]  /*0360*/  LDC.64 R16, c[0x0][0x398] ;  /* 0x0000e600ff107b82 */ /* 0x000ea60000000a00 */
[----:B------:R-:W-:-:S05]  /*0370*/  ISETP.GE.U32.AND.EX P0, PT, R30, UR17, PT, P0 ;  /* 0x000000111e007c0c */ /* 0x000fca000bf06100 */
[----:B------:R-:W3:Y:S01]  /*0380*/  @!P1 LDC.64 R6, c[0x0][0x3a0] ;  /* 0x0000e800ff069b82 */ /* 0x000ee20000000a00 */
[----:B-1----:R-:W-:Y:S01]  /*0390*/  IMAD.WIDE R8, R41, 0x4, R8 ;  /* 0x0000000429087825 */ /* 0x002fe200078e0208 */
[----:B------:R-:W-:-:S03]  /*03a0*/  CS2R R14, SRZ ;  /* 0x00000000000e7805 */ /* 0x000fc6000001ff00 */
[----:B0-----:R-:W-:-:S03]  /*03b0*/  IMAD.WIDE R22, R41, 0x4, R22 ;  /* 0x0000000429167825 */ /* 0x001fc600078e0216 */
[----:B------:R-:W0:Y:S01]  /*03c0*/  @!P0 LDC.64 R10, c[0x0][0x3a0] ;  /* 0x0000e800ff0a8b82 */ /* 0x000e220000000a00 */
[----:B---3--:R-:W-:-:S04]  /*03d0*/  @!P1 LEA R6, P2, R41, R6, 0x2 ;  /* 0x0000000629069211 */ /* 0x008fc800078410ff */
[----:B------:R-:W-:-:S05]  /*03e0*/  @!P1 LEA.HI.X R7, R41, R7, R38, 0x2, P2 ;  /* 0x0000000729079211 */ /* 0x000fca00010f1426 */
[----:B------:R2:W5:Y:S01]  /*03f0*/  @!P1 LDG.E.CONSTANT R40, desc[UR8][R6.64] ;  /* 0x0000000806289981 */ /* 0x000562000c1e9900 */
[----:B------:R-:W-:Y:S01]  /*0400*/  IMAD.MOV.U32 R12, RZ, RZ, RZ ;  /* 0x000000ffff0c7224 */ /* 0x000fe200078e00ff */
[----:B0-----:R-:W-:Y:S01]  /*0410*/  @!P0 LEA R10, P3, R31, R10, 0x2 ;  /* 0x0000000a1f0a8211 */ /* 0x001fe200078610ff */
[----:B------:R-:W-:-:S03]  /*0420*/  IMAD.WIDE R18, R2, 0x4, R22 ;  /* 0x0000000402127825 */ /* 0x000fc600078e0216 */
[----:B------:R-:W-:Y:S02]  /*0430*/  @!P0 LEA.HI.X R11, R31, R11, R30, 0x2, P3 ;  /* 0x0000000b1f0b8211 */ /* 0x000fe400018f141e */
[----:B------:R-:W5:Y:S01]  /*0440*/  @!P0 LDG.E R14, desc[UR8][R18.64] ;  /* 0x00000008120e8981 */ /* 0x000f62000c1e1900 */
[----:B--2---:R-:W-:-:S04]  /*0450*/  IMAD.WIDE R6, R41, 0x4, R16 ;  /* 0x0000000429067825 */ /* 0x004fc800078e0210 */
[----:B------:R-:W-:Y:S01]  /*0460*/  HFMA2 R35, -RZ, RZ, 0, 0 ;  /* 0x00000000ff237431 */ /* 0x000fe200000001ff */
[----:B------:R0:W5:Y:S01]  /*0470*/  @!P0 LDG.E.CONSTANT R42, desc[UR8][R10.64] ;  /* 0x000000080a2a8981 */ /* 0x000162000c1e9900 */
[----:B------:R-:W-:-:S04]  /*0480*/  IMAD.WIDE R16, R2, 0x4, R8 ;  /* 0x0000000402107825 */ /* 0x000fc800078e0208 */
[----:B------:R-:W5:Y:S01]  /*0490*/  @!P1 LDG.E R35, desc[UR8][R22.64] ;  /* 0x0000000816239981 */ /* 0x000f62000c1e1900 */
[----:B------:R-:W-:-:S03]  /*04a0*/  IMAD.WIDE R20, R2, 0x4, R6 ;  /* 0x0000000402147825 */ /* 0x000fc600078e0206 */
[----:B------:R-:W5:Y:S04]  /*04b0*/  @!P0 LDG.E R15, desc[UR8][R16.64] ;  /* 0x00000008100f8981 */ /* 0x000f68000c1e1900 */
[----:B------:R-:W5:Y:S01]  /*04c0*/  @!P0 LDG.E R12, desc[UR8][R20.64] ;  /* 0x00000008140c8981 */ /* 0x000f62000c1e1900 */
[----:B------:R-:W-:Y:S02]  /*04d0*/  IMAD.MOV.U32 R37, RZ, RZ, RZ ;  /* 0x000000ffff257224 */ /* 0x000fe400078e00ff */
[----:B------:R-:W-:Y:S01]  /*04e0*/  IMAD.MOV.U32 R33, RZ, RZ, RZ ;  /* 0x000000ffff217224 */ /* 0x000fe200078e00ff */
[----:B0-----:R-:W-:-:S03]  /*04f0*/  IADD3 R10, PT, PT, R2, R31, RZ ;  /* 0x0000001f020a7210 */ /* 0x001fc60007ffe0ff */
[----:B------:R0:W5:Y:S04]  /*0500*/  @!P1 LDG.E R37, desc[UR8][R8.64] ;  /* 0x0000000808259981 */ /* 0x000168000c1e1900 */
[----:B------:R1:W5:Y:S01]  /*0510*/  @!P1 LDG.E R33, desc[UR8][R6.64] ;  /* 0x0000000806219981 */ /* 0x000362000c1e1900 */
[----:B------:R-:W-:Y:S02]  /*0520*/  ISETP.GE.U32.AND P1, PT, R10, UR16, PT ;  /* 0x000000100a007c0c */ /* 0x000fe4000bf26070 */
[----:B0-----:R-:W-:-:S04]  /*0530*/  SHF.R.S32.HI R9, RZ, 0x1f, R10 ;  /* 0x0000001fff097819 */ /* 0x001fc8000001140a */
[----:B------:R-:W-:Y:S01]  /*0540*/  ISETP.GE.U32.AND.EX P1, PT, R9, UR17, PT, P1 ;  /* 0x0000001109007c0c */ /* 0x000fe2000bf26110 */
[----:B------:R-:W-:Y:S01]  /*0550*/  IMAD.IADD R11, R2, 0x1, R10 ;  /* 0x00000001020b7824 */ /* 0x000fe200078e020a */
[----:B------:R-:W-:Y:S04]  /*0560*/  BSSY.RECONVERGENT B0, `(.L_x_723) ;  /* 0x0000015000007945 */ /* 0x000fe80003800200 */
[----:B------:R-:W-:Y:S02]  /*0570*/  ISETP.GE.U32.AND P2, PT, R11, UR16, PT ;  /* 0x000000100b007c0c */ /* 0x000fe4000bf46070 */
[----:B------:R-:W-:Y:S02]  /*0580*/  SHF.R.S32.HI R8, RZ, 0x1f, R11 ;  /* 0x0000001fff087819 */ /* 0x000fe4000001140b */
[----:B-1----:R-:W-:Y:S01]  /*0590*/  CS2R R6, SRZ ;  /* 0x0000000000067805 */ /* 0x002fe2000001ff00 */
[----:B------:R-:W-:Y:S01]  /*05a0*/  IMAD.MOV.U32 R5, RZ, RZ, RZ ;  /* 0x000000ffff057224 */ /* 0x000fe200078e00ff */
[----:B------:R-:W-:Y:S01]  /*05b0*/  ISETP.GE.U32.AND.EX P2, PT, R8, UR17, PT, P2 ;  /* 0x0000001108007c0c */ /* 0x000fe2000bf46120 */
[----:B------:R-:W-:-:S12]  /*05c0*/  @P1 BRA `(.L_x_724) ;  /* 0x0000000000381947 */ /* 0x000fd80003800000 */
[C---:B------:R-:W-:Y:S02]  /*05d0*/  SHF.L.U32 R22, R10.reuse, 0x2, RZ ;  /* 0x000000020a167819 */ /* 0x040fe400000006ff */
[----:B------:R-:W-:Y:S02]  /*05e0*/  SHF.L.U64.HI R6, R10, 0x2, R9 ;  /* 0x000000020a067819 */ /* 0x000fe40000010209 */
[C---:B------:R-:W-:Y:S02]  /*05f0*/  IADD3 R28, P3, PT, R22.reuse, UR4, RZ ;  /* 0x00000004161c7c10 */ /* 0x040fe4000ff7e0ff */
[C---:B------:R-:W-:Y:S02]  /*0600*/  IADD3 R26, P4, PT, R22.reuse, UR12, RZ ;  /* 0x0000000c161a7c10 */ /* 0x040fe4000ff9e0ff */
[----:B------:R-:W-:Y:S02]  /*0610*/  IADD3 R24, P5, PT, R22, UR14, RZ ;  /* 0x0000000e16187c10 */ /* 0x000fe4000ffbe0ff */
[----:B------:R-:W-:-:S02]  /*0620*/  IADD3.X R29, PT, PT, R6, UR5, RZ, P3, !PT ;  /* 0x00000005061d7c10 */ /* 0x000fc40009ffe4ff */
[----:B------:R-:W-:Y:S02]  /*0630*/  IADD3 R22, P3, PT, R22, UR18, RZ ;  /* 0x0000001216167c10 */ /* 0x000fe4000ff7e0ff */
[C---:B------:R-:W-:Y:S01]  /*0640*/  IADD3.X R27, PT, PT, R6.reuse, UR13, RZ, P4, !PT ;  /* 0x0000000d061b7c10 */ /* 0x040fe2000a7fe4ff */
[----:B------:R0:W5:Y:S01]  /*0650*/  LDG.E R5, desc[UR8][R28.64] ;  /* 0x000000081c057981 */ /* 0x000162000c1e1900 */
[C---:B------:R-:W-:Y:S02]  /*0660*/  IADD3.X R25, PT, PT, R6.reuse, UR15, RZ, P5, !PT ;  /* 0x0000000f06197c10 */ /* 0x040fe4000affe4ff */
[----:B------:R-:W-:Y:S01]  /*0670*/  IADD3.X R23, PT, PT, R6, UR19, RZ, P3, !PT ;  /* 0x0000001306177c10 */ /* 0x000fe20009ffe4ff */
[----:B------:R0:W5:Y:S04]  /*0680*/  LDG.E R7, desc[UR8][R26.64] ;  /* 0x000000081a077981 */ /* 0x000168000c1e1900 */
[----:B------:R0:W5:Y:S04]  /*0690*/  LDG.E R6, desc[UR8][R24.64] ;  /* 0x0000000818067981 */ /* 0x000168000c1e1900 */
[----:B------:R0:W5:Y:S02]  /*06a0*/  LDG.E.CONSTANT R43, desc[UR8][R22.64] ;  /* 0x00000008162b7981 */ /* 0x000164000c1e9900 */
.L_x_724:
[----:B----4-:R-:W-:Y:S05]  /*06b0*/  BSYNC.RECONVERGENT B0 ;  /* 0x0000000000007941 */ /* 0x010fea0003800200 */
.L_x_723:
[----:B------:R-:W-:Y:S01]  /*06c0*/  BSSY.RECONVERGENT B0, `(.L_x_725) ;  /* 0x0000014000007945 */ /* 0x000fe20003800200 */
[----:B------:R-:W-:Y:S01]  /*06d0*/  IMAD.MOV.U32 R34, RZ, RZ, RZ ;  /* 0x000000ffff227224 */ /* 0x000fe200078e00ff */
[----:B------:R-:W-:Y:S01]  /*06e0*/  MOV R32, RZ ;  /* 0x000000ff00207202 */ /* 0x000fe20000000f00 */
[----:B------:R-:W-:Y:S02]  /*06f0*/  IMAD.MOV.U32 R36, RZ, RZ, RZ ;  /* 0x000000ffff247224 */ /* 0x000fe400078e00ff */
[----:B0-----:R-:W-:Y:S01]  /*0700*/  IMAD.MOV.U32 R28, RZ, RZ, RZ ;  /* 0x000000ffff1c7224 */ /* 0x001fe200078e00ff */
        /* <DEDUP_REMOVED lines=15> */
.L_x_726:
[----:B------:R-:W-:Y:S05]  /*0800*/  BSYNC.RECONVERGENT B0 ;  /* 0x0000000000007941 */ /* 0x000fea0003800200 */
.L_x_725:
[----:B0-----:R-:W0:Y:S01]  /*0810*/  MUFU.RCP R25, UR6 ;  /* 0x0000000600197d08 */ /* 0x001e220008001000 */
[----:B------:R-:W1:Y:S01]  /*0820*/  @!P0 LDC.64 R22, c[0x0][0x388] ;  /* 0x0000e200ff168b82 */ /* 0x000e620000000a00 */
[----:B------:R-:W-:Y:S01]  /*0830*/  BSSY.RECONVERGENT B0, `(.L_x_727) ;  /* 0x0000013000007945 */ /* 0x000fe20003800200 */
[----:B------:R-:W-:Y:S02]  /*0840*/  HFMA2 R24, -RZ, RZ, 0, 5.9604644775390625e-08 ;  /* 0x00000001ff187431 */ /* 0x000fe400000001ff */
[C---:B0----5:R-:W-:Y:S01]  /*0850*/  FMUL.FTZ R40, R25.reuse, R40 ;  /* 0x0000002819287220 */ /* 0x061fe20000410000 */
[----:B------:R-:W-:-:S04]  /*0860*/  FMUL.FTZ R42, R25, R42 ;  /* 0x0000002a192a7220 */ /* 0x000fc80000410000 */
[----:B------:R-:W-:Y:S02]  /*0870*/  FSETP.NE.FTZ.AND P3, PT, |R40|, +INF , PT ;  /* 0x7f8000002800780b */ /* 0x000fe40003f75200 */
[----:B------:R-:W-:-:S11]  /*0880*/  FSETP.NE.FTZ.AND P4, PT, |R42|, +INF , PT ;  /* 0x7f8000002a00780b */ /* 0x000fd60003f95200 */
[----:B------:R-:W-:Y:S05]  /*0890*/  @!P3 BRA `(.L_x_728) ;  /* 0x000000000030b947 */ /* 0x000fea0003800000 */
[----:B------:R-:W-:Y:S01]  /*08a0*/  FMUL.FTZ R33, R33, UR21 ;  /* 0x0000001521217c20 */ /* 0x000fe20008410000 */
[----:B------:R-:W-:-:S04]  /*08b0*/  FMUL.FTZ R24, R4, R40 ;  /* 0x0000002804187220 */ /* 0x000fc80000410000 */
[----:B------:R-:W-:Y:S01]  /*08c0*/  FFMA.FTZ R33, R40, R24, R33 ;  /* 0x0000001828217223 */ /* 0x000fe20000010021 */
[----:B------:R-:W-:-:S03]  /*08d0*/  FMUL.FTZ R24, R35, UR20 ;  /* 0x0000001423187c20 */ /* 0x000fc60008410000 */
[----:B------:R-:W-:Y:S01]  /*08e0*/  FADD.FTZ R26, R33, UR7 ;  /* 0x00000007211a7e21 */ /* 0x000fe20008010000 */
[----:B------:R-:W-:-:S05]  /*08f0*/  FFMA.FTZ R35, R3, R40, R24 ;  /* 0x0000002803237223 */ /* 0x000fca0000010018 */
[----:B------:R-:W0:Y:S08]  /*0900*/  MUFU.SQRT R26, R26 ;  /* 0x0000001a001a7308 */ /* 0x000e300000002000 */
[----:B0-----:R-:W0:Y:S02]  /*0910*/  MUFU.RCP R44, R26 ;  /* 0x0000001a002c7308 */ /* 0x001e240000001000 */
[----:B0-----:R-:W-:-:S04]  /*0920*/  FMUL.FTZ R24, R35, R44 ;  /* 0x0000002c23187220 */ /* 0x001fc80000410000 */
[--C-:B------:R-:W-:Y:S01]  /*0930*/  FFMA.FTZ R40, R37, UR10, R24.reuse ;  /* 0x0000000a25287c23 */ /* 0x100fe20008010018 */
[----:B------:R-:W-:-:S03]  /*0940*/  PRMT R24, R13, 0x7610, R24 ;  /* 0x000076100d187816 */ /* 0x000fc60000000018 */
[----:B------:R-:W-:-:S07]  /*0950*/  FFMA.FTZ R37, -R40, UR11, R37 ;  /* 0x0000000b28257c23 */ /* 0x000fce0008010125 */
.L_x_728:
[----:B------:R-:W-:Y:S05]  /*0960*/  BSYNC.RECONVERGENT B0 ;  /* 0x0000000000007941 */ /* 0x000fea0003800200 */
.L_x_727:
[----:B------:R-:W-:Y:S01]  /*0970*/  BSSY.RECONVERGENT B0, `(.L_x_729) ;  /* 0x000000f000007945 */ /* 0x000fe20003800200 */
[----:B------:R-:W-:-:S03]  /*0980*/  IMAD.MOV.U32 R13, RZ, RZ, 0x1 ;  /* 0x00000001ff0d7424 */ /* 0x000fc600078e00ff */
        /* <DEDUP_REMOVED lines=13> */
.L_x_730:
[----:B------:R-:W-:Y:S05]  /*0a60*/  BSYNC.RECONVERGENT B0 ;  /* 0x0000000000007941 */ /* 0x000fea0003800200 */
.L_x_729:
        /* <DEDUP_REMOVED lines=18> */
.L_x_732:
[----:B------:R-:W-:Y:S05]  /*0b90*/  BSYNC.RECONVERGENT B0 ;  /* 0x0000000000007941 */ /* 0x000fea0003800200 */
.L_x_731:
[----:B------:R-:W-:Y:S01]  /*0ba0*/  FMUL.FTZ R27, R25, R28 ;  /* 0x0000001c191b7220 */ /* 0x000fe20000410000 */
[----:B------:R-:W-:Y:S01]  /*0bb0*/  ISETP.GE.U32.AND P3, PT, R41, UR16, PT ;  /* 0x0000001029007c0c */ /* 0x000fe2000bf66070 */
[----:B------:R-:W-:Y:S01]  /*0bc0*/  BSSY.RECONVERGENT B0, `(.L_x_733) ;  /* 0x0000014000007945 */ /* 0x000fe20003800200 */
[----:B-1----:R-:W-:Y:S02]  /*0bd0*/  @!P0 LEA R22, P5, R31, R22, 0x2 ;  /* 0x000000161f168211 */ /* 0x002fe400078a10ff */
[----:B------:R-:W-:Y:S02]  /*0be0*/  FSETP.NE.FTZ.AND P4, PT, |R27|, +INF , PT ;  /* 0x7f8000001b00780b */ /* 0x000fe40003f95200 */
[----:B------:R-:W-:Y:S02]  /*0bf0*/  MOV R24, 0x1 ;  /* 0x0000000100187802 */ /* 0x000fe40000000f00 */
[----:B------:R-:W-:Y:S02]  /*0c00*/  ISETP.GE.U32.AND.EX P3, PT, R38, UR17, PT, P3 ;  /* 0x0000001126007c0c */ /* 0x000fe4000bf66130 */
[----:B------:R-:W-:-:S02]  /*0c10*/  @!P0 LEA.HI.X R23, R31, R23, R30, 0x2, P5 ;  /* 0x000000171f178211 */ /* 0x000fc400028f141e */
[----:B------:R-:W-:-:S05]  /*0c20*/  PRMT R13, R24, 0x7610, R13 ;  /* 0x00007610180d7816 */ /* 0x000fca000000000d */
        /* <DEDUP_REMOVED lines=13> */
.L_x_734:
[----:B------:R-:W-:Y:S05]  /*0d00*/  BSYNC.RECONVERGENT B0 ;  /* 0x0000000000007941 */ /* 0x000fea0003800200 */
.L_x_733:
        /* <DEDUP_REMOVED lines=11> */
[----:B------:R0:W-:Y:S01]  /*0dc0*/  STG.E desc[UR8][R24.64], R35 ;  /* 0x0000002318007986 */ /* 0x0001e2000c101908 */
[----:B------:R-:W-:-:S03]  /*0dd0*/  IADD3.X R31, PT, PT, R38, UR27, RZ, P6, !PT ;  /* 0x0000001b261f7c10 */ /* 0x000fc6000b7fe4ff */
[----:B------:R0:W-:Y:S04]  /*0de0*/  STG.E desc[UR8][R26.64], R33 ;  /* 0x000000211a007986 */ /* 0x0001e8000c101908 */
[----:B------:R0:W-:Y:S04]  /*0df0*/  STG.E desc[UR8][R28.64], R37 ;  /* 0x000000251c007986 */ /* 0x0001e8000c101908 */
[----:B------:R0:W-:Y:S02]  /*0e00*/  STG.E desc[UR8][R30.64], R37 ;  /* 0x000000251e007986 */ /* 0x0001e4000c101908 */
.L_x_736:
[----:B------:R-:W-:Y:S05]  /*0e10*/  BSYNC.RECONVERGENT B0 ;  /* 0x0000000000007941 */ /* 0x000fea0003800200 */
.L_x_735:
[----:B------:R1:W-:Y:S01]  /*0e20*/  @!P0 STG.E desc[UR8][R18.64], R14 ;  /* 0x0000000e12008986 */ /* 0x0003e2000c101908 */
[----:B------:R-:W-:Y:S03]  /*0e30*/  BSSY.RECONVERGENT B0, `(.L_x_737) ;  /* 0x0000013000007945 */ /* 0x000fe60003800200 */
[----:B------:R1:W-:Y:S04]  /*0e40*/  @!P0 STG.E desc[UR8][R20.64], R12 ;  /* 0x0000000c14008986 */ /* 0x0003e8000c101908 */
[----:B------:R1:W-:Y:S04]  /*0e50*/  @!P0 STG.E desc[UR8][R16.64], R15 ;  /* 0x0000000f10008986 */ /* 0x0003e8000c101908 */
[----:B------:R1:W-:Y:S01]  /*0e60*/  @!P0 STG.E desc[UR8][R22.64], R15 ;  /* 0x0000000f16008986 */ /* 0x0003e2000c101908 */
[----:B------:R-:W-:Y:S05]  /*0e70*/  @P1 BRA `(.L_x_738) ;  /* 0x0000000000381947 */ /* 0x000fea0003800000 */
[C---:B-1----:R-:W-:Y:S01]  /*0e80*/  IMAD.SHL.U32 R14, R10.reuse, 0x4, RZ ;  /* 0x000000040a0e7824 */ /* 0x042fe200078e00ff */
        /* <DEDUP_REMOVED lines=13> */
.L_x_738:
[----:B------:R-:W-:Y:S05]  /*0f60*/  BSYNC.RECONVERGENT B0 ;  /* 0x0000000000007941 */ /* 0x000fea0003800200 */
.L_x_737:
[----:B------:R-:W-:Y:S04]  /*0f70*/  BSSY.RECONVERGENT B0, `(.L_x_739) ;  /* 0x0000010000007945 */ /* 0x000fe80003800200 */
[----:B------:R-:W-:Y:S05]  /*0f80*/  @P2 BRA `(.L_x_740) ;  /* 0x0000000000382947 */ /* 0x000fea0003800000 */
[C---:B--2---:R-:W-:Y:S02]  /*0f90*/  SHF.L.U32 R6, R11.reuse, 0x2, RZ ;  /* 0x000000020b067819 */ /* 0x044fe400000006ff */
[----:B------:R-:W-:Y:S02]  /*0fa0*/  SHF.L.U64.HI R5, R11, 0x2, R8 ;  /* 0x000000020b057819 */ /* 0x000fe40000010208 */
[C---:B------:R-:W-:Y:S02]  /*0fb0*/  IADD3 R8, P1, PT, R6.reuse, UR12, RZ ;  /* 0x0000000c06087c10 */ /* 0x040fe4000ff3e0ff */
[C---:B------:R-:W-:Y:S02]  /*0fc0*/  IADD3 R10, P2, PT, R6.reuse, UR14, RZ ;  /* 0x0000000e060a7c10 */ /* 0x040fe4000ff5e0ff */
[C---:B-1----:R-:W-:Y:S02]  /*0fd0*/  IADD3 R14, P3, PT, R6.reuse, UR24, RZ ;  /* 0x00000018060e7c10 */ /* 0x042fe4000ff7e0ff */
[----:B------:R-:W-:-:S02]  /*0fe0*/  IADD3 R6, P0, PT, R6, UR26, RZ ;  /* 0x0000001a06067c10 */ /* 0x000fc4000ff1e0ff */
[C---:B------:R-:W-:Y:S02]  /*0ff0*/  IADD3.X R9, PT, PT, R5.reuse, UR13, RZ, P1, !PT ;  /* 0x0000000d05097c10 */ /* 0x040fe40008ffe4ff */
[C---:B------:R-:W-:Y:S02]  /*1000*/  IADD3.X R11, PT, PT, R5.reuse, UR15, RZ, P2, !PT ;  /* 0x0000000f050b7c10 */ /* 0x040fe400097fe4ff */
[C---:B------:R-:W-:Y:S01]  /*1010*/  IADD3.X R15, PT, PT, R5.reuse, UR25, RZ, P3, !PT ;  /* 0x00000019050f7c10 */ /* 0x040fe20009ffe4ff */
[----:B------:R3:W-:Y:S01]  /*1020*/  STG.E desc[UR8][R8.64], R34 ;  /* 0x0000002208007986 */ /* 0x0007e2000c101908 */
[----:B------:R-:W-:-:S03]  /*1030*/  IADD3.X R7, PT, PT, R5, UR27, RZ, P0, !PT ;  /* 0x0000001b05077c10 */ /* 0x000fc600087fe4ff */
[----:B------:R3:W-:Y:S04]  /*1040*/  STG.E desc[UR8][R10.64], R36 ;  /* 0x000000240a007986 */ /* 0x0007e8000c101908 */
[----:B------:R3:W-:Y:S04]  /*1050*/  STG.E desc[UR8][R14.64], R32 ;  /* 0x000000200e007986 */ /* 0x0007e8000c101908 */
[----:B------:R3:W-:Y:S02]  /*1060*/  STG.E desc[UR8][R6.64], R32 ;  /* 0x0000002006007986 */ /* 0x0007e4000c101908 */
.L_x_740:
[----:B------:R-:W-:Y:S05]  /*1070*/  BSYNC.RECONVERGENT B0 ;  /* 0x0000000000007941 */ /* 0x000fea0003800200 */
.L_x_739:
[----:B------:R-:W-:-:S05]  /*1080*/  IMAD R39, R2, 0x4, R39 ;  /* 0x0000000402277824 */ /* 0x000fca00078e0227 */
[----:B------:R-:W-:Y:S02]  /*1090*/  ISETP.GE.U32.AND P0, PT, R39, UR16, PT ;  /* 0x0000001027007c0c */ /* 0x000fe4000bf06070 */
[----:B--2---:R-:W-:-:S04]  /*10a0*/  SHF.R.S32.HI R5, RZ, 0x1f, R39 ;  /* 0x0000001fff057819 */ /* 0x004fc80000011427 */
[----:B------:R-:W-:-:S13]  /*10b0*/  ISETP.GE.U32.AND.EX P0, PT, R5, UR17, PT, P0 ;  /* 0x0000001105007c0c */ /* 0x000fda000bf06100 */
[----:B------:R-:W-:Y:S05]  /*10c0*/  @!P0 BRA `(.L_x_741) ;  /* 0xfffffff000788947 */ /* 0x000fea000383ffff */
[----:B------:R-:W-:Y:S05]  /*10d0*/  BRA `(.L_x_742) ;  /* 0x00000024008c7947 */ /* 0x000fea0003800000 */
.L_x_722:
[----:B------:R-:W-:Y:S01]  /*10e0*/  IMAD.MOV.U32 R5, RZ, RZ, RZ ;  /* 0x000000ffff057224 */ /* 0x000fe200078e00ff */
[----:B------:R-:W0:Y:S01]  /*10f0*/  LDCU UR7, c[0x0][0x3b0] ;  /* 0x00007600ff0777ac */ /* 0x000e220008000800 */
[----:B------:R-:W1:Y:S01]  /*1100*/  LDCU UR12, c[0x0][0x3cc] ;  /* 0x00007980ff0c77ac */ /* 0x000e620008000800 */
[----:B------:R-:W2:Y:S01]  /*1110*/  LDCU UR13, c[0x0][0x3b8] ;  /* 0x00007700ff0d77ac */ /* 0x000ea20008000800 */
[----:B------:R-:W3:Y:S01]  /*1120*/  LDCU UR6, c[0x0][0x3b4] ;  /* 0x00007680ff0677ac */ /* 0x000ee20008000800 */
[----:B------:R-:W4:Y:S01]  /*1130*/  LDCU.64 UR10, c[0x0][0x3a8] ;  /* 0x00007500ff0a77ac */ /* 0x000f220008000a00 */
[----:B------:R-:W0:Y:S02]  /*1140*/  LDCU.64 UR4, c[0x0][0x3c0] ;  /* 0x00007800ff0477ac */ /* 0x000e240008000a00 */
.L_x_751:
[----:B-1----:R-:W-:Y:S02]  /*1150*/  IADD3 R25, PT, PT, R0, R5, RZ ;  /* 0x0000000500197210 */ /* 0x002fe40007ffe0ff */
[----:B------:R-:W-:Y:S01]  /*1160*/  CS2R R40, SRZ ;  /* 0x0000000000287805 */ /* 0x000fe2000001ff00 */
[----:B------:R-:W1:Y:S01]  /*1170*/  LDC.64 R14, c[0x0][0x398] ;  /* 0x0000e600ff0e7b82 */ /* 0x000e620000000a00 */
[----:B0-----:R-:W-:Y:S02]  /*1180*/  ISETP.GE.U32.AND P0, PT, R25, UR4, PT ;  /* 0x0000000419007c0c */ /* 0x001fe4000bf06070 */
[----:B------:R-:W-:-:S04]  /*1190*/  SHF.R.S32.HI R8, RZ, 0x1f, R25 ;  /* 0x0000001fff087819 */ /* 0x000fc80000011419 */
[----:B------:R-:W-:Y:S02]  /*11a0*/  ISETP.GE.U32.AND.EX P0, PT, R8, UR5, PT, P0 ;  /* 0x0000000508007c0c */ /* 0x000fe4000bf06100 */
[----:B------:R-:W-:Y:S01]  /*11b0*/  CS2R R36, SRZ ;  /* 0x0000000000247805 */ /* 0x000fe2000001ff00 */
[----:B------:R-:W0:Y:S01]  /*11c0*/  LDC.64 R16, c[0x0][0x390] ;  /* 0x0000e400ff107b82 */ /* 0x000e220000000a00 */
[----:B------:R-:W-:-:S07]  /*11d0*/  IMAD.MOV.U32 R9, RZ, RZ, RZ ;  /* 0x000000ffff097224 */ /* 0x000fce00078e00ff */
[----:B------:R-:W2:Y:S08]  /*11e0*/  LDC.64 R18, c[0x0][0x380] ;  /* 0x0000e000ff127b82 */ /* 0x000eb00000000a00 */
[----:B------:R-:W3:Y:S02]  /*11f0*/  @!P0 LDC.64 R6, c[0x0][0x3a0] ;  /* 0x0000e800ff068b82 */ /* 0x000ee40000000a00 */
[----:B---3--:R-:W-:-:S04]  /*1200*/  @!P0 LEA R6, P1, R25, R6, 0x2 ;  /* 0x0000000619068211 */ /* 0x008fc800078210ff */
[----:B------:R-:W-:-:S05]  /*1210*/  @!P0 LEA.HI.X R7, R25, R7, R8, 0x2, P1 ;  /* 0x0000000719078211 */ /* 0x000fca00008f1408 */
[----:B------:R3:W4:Y:S01]  /*1220*/  @!P0 LDG.E.CONSTANT R40, desc[UR8][R6.64] ;  /* 0x0000000806288981 */ /* 0x000722000c1e9900 */
[----:B-1----:R-:W-:-:S05]  /*1230*/  IMAD.WIDE R20, R25, 0x4, R14 ;  /* 0x0000000419147825 */ /* 0x002fca00078e020e */
[----:B------:R-:W4:Y:S01]  /*1240*/  @!P0 LDG.E R36, desc[UR8][R20.64] ;  /* 0x0000000814248981 */ /* 0x000f22000c1e1900 */
[----:B0-----:R-:W-:-:S05]  /*1250*/  IMAD.WIDE R22, R25, 0x4, R16 ;  /* 0x0000000419167825 */ /* 0x001fca00078e0210 */
[----:B------:R-:W4:Y:S01]  /*1260*/  @!P0 LDG.E R9, desc[UR8][R22.64] ;  /* 0x0000000816098981 */ /* 0x000f22000c1e1900 */
[C---:B------:R-:W-:Y:S01]  /*1270*/  IMAD.IADD R33, R2.reuse, 0x1, R25 ;  /* 0x0000000102217824 */ /* 0x040fe200078e0219 */
[----:B------:R-:W4:Y:S01]  /*1280*/  MUFU.RCP R35, UR6 ;  /* 0x0000000600237d08 */ /* 0x000f220008001000 */
[----:B------:R-:W-:Y:S02]  /*1290*/  IMAD.MOV.U32 R34, RZ, RZ, RZ ;  /* 0x000000ffff227224 */ /* 0x000fe400078e00ff */
[----:B--2---:R-:W-:Y:S01]  /*12a0*/  IMAD.WIDE R24, R25, 0x4, R18 ;  /* 0x0000000419187825 */ /* 0x004fe200078e0212 */
[----:B------:R-:W-:Y:S02]  /*12b0*/  ISETP.GE.U32.AND P1, PT, R33, UR4, PT ;  /* 0x0000000421007c0c */ /* 0x000fe4000bf26070 */
[----:B------:R-:W-:Y:S02]  /*12c0*/  SHF.R.S32.HI R8, RZ, 0x1f, R33 ;  /* 0x0000001fff087819 */ /* 0x000fe40000011421 */
[----:B------:R-:W-:Y:S01]  /*12d0*/  IADD3 R27, PT, PT, R2, R33, RZ ;  /* 0x00000021021b7210 */ /* 0x000fe20007ffe0ff */
[----:B------:R0:W2:Y:S01]  /*12e0*/  @!P0 LDG.E R34, desc[UR8][R24.64] ;  /* 0x0000000818228981 */ /* 0x0000a2000c1e1900 */
[----:B------:R-:W-:-:S02]  /*12f0*/  ISETP.GE.U32.AND.EX P1, PT, R8, UR5, PT, P1 ;  /* 0x0000000508007c0c */ /* 0x000fc4000bf26110 */
[----:B------:R-:W-:Y:S01]  /*1300*/  ISETP.GE.U32.AND P2, PT, R27, UR4, PT ;  /* 0x000000041b007c0c */ /* 0x000fe2000bf46070 */
[--C-:B------:R-:W-:Y:S01]  /*1310*/  IMAD.IADD R31, R2, 0x1, R27.reuse ;  /* 0x00000001021f7824 */ /* 0x100fe200078e021b */
[----:B------:R-:W-:-:S04]  /*1320*/  SHF.R.S32.HI R12, RZ, 0x1f, R27 ;  /* 0x0000001fff0c7819 */ /* 0x000fc8000001141b */
[----:B------:R-:W-:Y:S02]  /*1330*/  ISETP.GE.U32.AND.EX P2, PT, R12, UR5, PT, P2 ;  /* 0x000000050c007c0c */ /* 0x000fe4000bf46120 */
[----:B------:R-:W-:Y:S02]  /*1340*/  ISETP.GE.U32.AND P3, PT, R31, UR4, PT ;  /* 0x000000041f007c0c */ /* 0x000fe4000bf66070 */
[----:B---3--:R-:W-:Y:S01]  /*1350*/  SHF.R.S32.HI R6, RZ, 0x1f, R31 ;  /* 0x0000001fff067819 */ /* 0x008fe2000001141f */
[----:B------:R-:W1:Y:S03]  /*1360*/  @!P1 LDC.64 R28, c[0x0][0x3a0] ;  /* 0x0000e800ff1c9b82 */ /* 0x000e660000000a00 */
[----:B------:R-:W-:-:S05]  /*1370*/  ISETP.GE.U32.AND.EX P3, PT, R6, UR5, PT, P3 ;  /* 0x0000000506007c0c */ /* 0x000fca000bf66130 */
        /* <DEDUP_REMOVED lines=10> */
[----:B------:R-:W-:Y:S01]  /*1420*/  HFMA2 R12, -RZ, RZ, 0, 0 ;  /* 0x00000000ff0c7431 */ /* 0x000fe200000001ff */
        /* <DEDUP_REMOVED lines=49> */
[----:B------:R1:W-:Y:S01]  /*1740*/  @!P0 STG.E desc[UR8][R32.64], R36 ;  /* 0x0000002420008986 */ /* 0x0003e2000c101908 */
[----:B------:R-:W-:Y:S02]  /*1750*/  IMAD.MOV.U32 R42, RZ, RZ, 0x1 ;  /* 0x00000001ff2a7424 */ /* 0x000fe400078e00ff */
[----:B-1----:R-:W-:-:S05]  /*1760*/  @!P0 IMAD.WIDE R32, R40, 0x4, R18 ;  /* 0x0000000428208825 */ /* 0x002fca00078e0212 */
[----:B------:R1:W-:Y:S01]  /*1770*/  @!P0 STG.E desc[UR8][R32.64], R34 ;  /* 0x0000002220008986 */ /* 0x0003e2000c101908 */
[----:B------:R-:W-:Y:S01]  /*1780*/  FSETP.NE.FTZ.AND P0, PT, |R10|, +INF , PT ;  /* 0x7f8000000a00780b */ /* 0x000fe20003f15200 */
[----:B------:R-:W-:Y:S01]  /*1790*/  FMUL.FTZ R11, R35, R11 ;  /* 0x0000000b230b7220 */ /* 0x000fe20000410000 */
[----:B------:R-:W-:Y:S01]  /*17a0*/  PRMT R13, R13, 0x5410, R42 ;  /* 0x000054100d0d7816 */ /* 0x000fe2000000002a */
[----:B------:R-:W-:Y:S01]  /*17b0*/  FMUL.FTZ R12, R35, R12 ;  /* 0x0000000c230c7220 */ /* 0x000fe20000410000 */
[----:B------:R-:W-:Y:S02]  /*17c0*/  HFMA2 R9, -RZ, RZ, 0, 5.9604644775390625e-08 ;  /* 0x00000001ff097431 */ /* 0x000fe400000001ff */
[----:B------:R-:W-:Y:S01]  /*17d0*/  @P4 PRMT R13, R13, 0x5410, R13 ;  /* 0x000054100d0d4816 */ /* 0x000fe2000000000d */
[----:B-1----:R-:W-:Y:S01]  /*17e0*/  IMAD.MOV.U32 R33, RZ, RZ, 0x1 ;  /* 0x00000001ff217424 */ /* 0x002fe200078e00ff */
[----:B------:R-:W-:Y:S01]  /*17f0*/  FSETP.NE.FTZ.AND P4, PT, |R11|, +INF , PT ;  /* 0x7f8000000b00780b */ /* 0x000fe20003f95200 */
[----:B------:R-:W-:Y:S01]  /*1800*/  IMAD.MOV.U32 R32, RZ, RZ, 0x1 ;  /* 0x00000001ff207424 */ /* 0x000fe200078e00ff */
[----:B------:R-:W-:-:S02]  /*1810*/  FSETP.NE.FTZ.AND P5, PT, |R12|, +INF , PT ;  /* 0x7f8000000c00780b */ /* 0x000fc40003fb5200 */
[----:B------:R-:W-:Y:S01]  /*1820*/  PRMT R9, R9, 0x5410, R33 ;  /* 0x0000541009097816 */ /* 0x000fe20000000021 */
[----:B0-----:R-:W-:Y:S10]  /*1830*/  @!P0 BRA `(.L_x_744) ;  /* 0x0000000000308947 */ /* 0x001ff40003800000 */
        /* <DEDUP_REMOVED lines=12> */
.L_x_744:
[----:B------:R-:W-:Y:S05]  /*1900*/  BSYNC.RECONVERGENT B0 ;  /* 0x0000000000007941 */ /* 0x000fea0003800200 */
.L_x_743:
        /* <DEDUP_REMOVED lines=14> */
.L_x_746:
[----:B------:R-:W-:Y:S05]  /*19f0*/  BSYNC.RECONVERGENT B0 ;  /* 0x0000000000007941 */ /* 0x000fea0003800200 */
.L_x_745:
        /* <DEDUP_REMOVED lines=15> */
.L_x_748:
[----:B------:R-:W-:Y:S05]  /*1af0*/  BSYNC.RECONVERGENT B0 ;  /* 0x0000000000007941 */ /* 0x000fea0003800200 */
.L_x_747:
        /* <DEDUP_REMOVED lines=11> */
.L_x_750:
[----:B------:R-:W-:Y:S05]  /*1bb0*/  BSYNC.RECONVERGENT B0 ;  /* 0x0000000000007941 */ /* 0x000fea0003800200 */
.L_x_749:
[----:B-----5:R1:W-:Y:S01]  /*1bc0*/  @!P2 STG.E desc[UR8][R22.64], R39 ;  /* 0x000000271600a986 */ /* 0x0203e2000c101908 */
[----:B------:R-:W-:-:S03]  /*1bd0*/  LEA R5, R2, R5, 0x2 ;  /* 0x0000000502057211 */ /* 0x000fc600078e10ff */
[----:B------:R1:W-:Y:S01]  /*1be0*/  @!P2 STG.E desc[UR8][R24.64], R41 ;  /* 0x000000291800a986 */ /* 0x0003e2000c101908 */
[----:B------:R-:W-:Y:S02]  /*1bf0*/  ISETP.GE.U32.AND P0, PT, R5, UR4, PT ;  /* 0x0000000405007c0c */ /* 0x000fe4000bf06070 */
[----:B0-----:R-:W-:Y:S01]  /*1c00*/  SHF.R.S32.HI R6, RZ, 0x1f, R5 ;  /* 0x0000001fff067819 */ /* 0x001fe20000011405 */
[----:B------:R1:W-:Y:S03]  /*1c10*/  @!P2 STG.E desc[UR8][R20.64], R37 ;  /* 0x000000251400a986 */ /* 0x0003e6000c101908 */
[----:B------:R-:W-:Y:S01]  /*1c20*/  ISETP.GE.U32.AND.EX P0, PT, R6, UR5, PT, P0 ;  /* 0x0000000506007c0c */ /* 0x000fe2000bf06100 */
[----:B------:R1:W-:Y:S04]  /*1c30*/  @!P3 STG.E desc[UR8][R28.64], R45 ;  /* 0x0000002d1c00b986 */ /* 0x0003e8000c101908 */
[----:B------:R1:W-:Y:S04]  /*1c40*/  @!P3 STG.E desc[UR8][R30.64], R38 ;  /* 0x000000261e00b986 */ /* 0x0003e8000c101908 */
[----:B------:R1:W-:Y:S04]  /*1c50*/  @!P3 STG.E desc[UR8][R26.64], R43 ;  /* 0x0000002b1a00b986 */ /* 0x0003e8000c101908 */
[----:B------:R-:W-:Y:S05]  /*1c60*/  @!P0 BRA `(.L_x_751) ;  /* 0xfffffff400388947 */ /* 0x000fea000383ffff */
[----:B------:R-:W-:Y:S05]  /*1c70*/  BRA `(.L_x_742) ;  /* 0x0000001800a47947 */ /* 0x000fea0003800000 */
.L_x_721:
        /* <DEDUP_REMOVED lines=15> */
.L_x_771:
        /* <DEDUP_REMOVED lines=14> */
[C---:B-1----:R-:W-:Y:S01]  /*1e50*/  IMAD.WIDE R8, R41.reuse, 0x4, R8 ;  /* 0x0000000429087825 */ /* 0x042fe200078e0208 */
[----:B------:R-:W-:Y:S02]  /*1e60*/  MOV R35, RZ ;  /* 0x000000ff00237202 */ /* 0x000fe40000000f00 */
[----:B------:R-:W-:Y:S01]  /*1e70*/  CS2R R14, SRZ ;  /* 0x00000000000e7805 */ /* 0x000fe2000001ff00 */
[----:B0-----:R-:W-:-:S03]  /*1e80*/  IMAD.WIDE R22, R41, 0x4, R22 ;  /* 0x0000000429167825 */ /* 0x001fc600078e0216 */
[----:B------:R-:W0:Y:S01]  /*1e90*/  @!P1 LDC.64 R10, c[0x0][0x3a0] ;  /* 0x0000e800ff0a9b82 */ /* 0x000e220000000a00 */
[----:B------:R-:W-:Y:S01]  /*1ea0*/  IMAD.MOV.U32 R12, RZ, RZ, RZ ;  /* 0x000000ffff0c7224 */ /* 0x000fe200078e00ff */
[----:B------:R-:W5:Y:S01]  /*1eb0*/  @!P0 LDG.E R35, desc[UR8][R22.64] ;  /* 0x0000000816238981 */ /* 0x000f62000c1e1900 */
[----:B---3--:R-:W-:-:S04]  /*1ec0*/  @!P0 LEA R6, P2, R41, R6, 0x2 ;  /* 0x0000000629068211 */ /* 0x008fc800078410ff */
[----:B------:R-:W-:-:S05]  /*1ed0*/  @!P0 LEA.HI.X R7, R41, R7, R38, 0x2, P2 ;  /* 0x0000000729078211 */ /* 0x000fca00010f1426 */
[----:B------:R2:W5:Y:S01]  /*1ee0*/  @!P0 LDG.E.CONSTANT R40, desc[UR8][R6.64] ;  /* 0x0000000806288981 */ /* 0x000562000c1e9900 */
[----:B------:R-:W-:Y:S01]  /*1ef0*/  IMAD.WIDE R18, R2, 0x4, R22 ;  /* 0x0000000402127825 */ /* 0x000fe200078e0216 */
[----:B0-----:R-:W-:-:S04]  /*1f00*/  @!P1 LEA R10, P3, R31, R10, 0x2 ;  /* 0x0000000a1f0a9211 */ /* 0x001fc800078610ff */
[----:B------:R-:W5:Y:S01]  /*1f10*/  @!P1 LDG.E R14, desc[UR8][R18.64] ;  /* 0x00000008120e9981 */ /* 0x000f62000c1e1900 */
[----:B------:R-:W-:Y:S01]  /*1f20*/  @!P1 LEA.HI.X R11, R31, R11, R30, 0x2, P3 ;  /* 0x0000000b1f0b9211 */ /* 0x000fe200018f141e */
[----:B--2---:R-:W-:-:S04]  /*1f30*/  IMAD.WIDE R6, R41, 0x4, R16 ;  /* 0x0000000429067825 */ /* 0x004fc800078e0210 */
[----:B------:R0:W5:Y:S01]  /*1f40*/  @!P1 LDG.E.CONSTANT R42, desc[UR8][R10.64] ;  /* 0x000000080a2a9981 */ /* 0x000162000c1e9900 */
[----:B------:R-:W-:-:S04]  /*1f50*/  IMAD.WIDE R16, R2, 0x4, R8 ;  /* 0x0000000402107825 */ /* 0x000fc800078e0208 */
[C---:B------:R-:W-:Y:S01]  /*1f60*/  IMAD.WIDE R20, R2.reuse, 0x4, R6 ;  /* 0x0000000402147825 */ /* 0x040fe200078e0206 */
[----:B------:R-:W5:Y:S04]  /*1f70*/  @!P1 LDG.E R15, desc[UR8][R16.64] ;  /* 0x00000008100f9981 */ /* 0x000f68000c1e1900 */
[----:B------:R-:W5:Y:S01]  /*1f80*/  @!P1 LDG.E R12, desc[UR8][R20.64] ;  /* 0x00000008140c9981 */ /* 0x000f62000c1e1900 */
[----:B------:R-:W-:Y:S01]  /*1f90*/  IMAD.MOV.U32 R37, RZ, RZ, RZ ;  /* 0x000000ffff257224 */ /* 0x000fe200078e00ff */
[----:B0-----:R-:W-:-:S04]  /*1fa0*/  IADD3 R10, PT, PT, R2, R31, RZ ;  /* 0x0000001f020a7210 */ /* 0x001fc80007ffe0ff */
[----:B------:R-:W-:Y:S01]  /*1fb0*/  ISETP.GE.U32.AND P2, PT, R10, UR4, PT ;  /* 0x000000040a007c0c */ /* 0x000fe2000bf46070 */
[----:B------:R0:W5:Y:S02]  /*1fc0*/  @!P0 LDG.E R37, desc[UR8][R8.64] ;  /* 0x0000000808258981 */ /* 0x000164000c1e1900 */
[----:B0-----:R-:W-:-:S04]  /*1fd0*/  SHF.R.S32.HI R9, RZ, 0x1f, R10 ;  /* 0x0000001fff097819 */ /* 0x001fc8000001140a */
[----:B------:R-:W-:Y:S01]  /*1fe0*/  ISETP.GE.U32.AND.EX P2, PT, R9, UR5, PT, P2 ;  /* 0x0000000509007c0c */ /* 0x000fe2000bf46120 */
[----:B------:R-:W-:Y:S02]  /*1ff0*/  IMAD.IADD R11, R2, 0x1, R10 ;  /* 0x00000001020b7824 */ /* 0x000fe400078e020a */
[----:B------:R-:W-:Y:S01]  /*2000*/  IMAD.MOV.U32 R33, RZ, RZ, RZ ;  /* 0x000000ffff217224 */ /* 0x000fe200078e00ff */
[----:B------:R-:W-:Y:S02]  /*2010*/  BSSY.RECONVERGENT B0, `(.L_x_753) ;  /* 0x0000016000007945 */ /* 0x000fe40003800200 */
[----:B------:R-:W-:Y:S02]  /*2020*/  ISETP.GE.U32.AND P3, PT, R11, UR4, PT ;  /* 0x000000040b007c0c */ /* 0x000fe4000bf66070 */
[----:B------:R-:W-:Y:S01]  /*2030*/  SHF.R.S32.HI R8, RZ, 0x1f, R11 ;  /* 0x0000001fff087819 */ /* 0x000fe2000001140b */
[----:B------:R0:W5:Y:S01]  /*2040*/  @!P0 LDG.E R33, desc[UR8][R6.64] ;  /* 0x0000000806218981 */ /* 0x000162000c1e1900 */
[----:B------:R-:W-:-:S02]  /*2050*/  IMAD.MOV.U32 R5, RZ, RZ, RZ ;  /* 0x000000ffff057224 */ /* 0x000fc400078e00ff */
[----:B------:R-:W-:Y:S02]  /*2060*/  ISETP.GE.U32.AND.EX P3, PT, R8, UR5, PT, P3 ;  /* 0x0000000508007c0c */ /* 0x000fe4000bf66130 */
[----:B0-----:R-:W-:Y:S01]  /*2070*/  CS2R R6, SRZ ;  /* 0x0000000000067805 */ /* 0x001fe2000001ff00 */
[----:B------:R-:W-:Y:S10]  /*2080*/  @P2 BRA `(.L_x_754) ;  /* 0x0000000000382947 */ /* 0x000ff40003800000 */
        /* <DEDUP_REMOVED lines=14> */
.L_x_754:
[----:B----4-:R-:W-:Y:S05]  /*2170*/  BSYNC.RECONVERGENT B0 ;  /* 0x0000000000007941 */ /* 0x010fea0003800200 */
.L_x_753:
[----:B------:R-:W-:Y:S01]  /*2180*/  BSSY.RECONVERGENT B0, `(.L_x_755) ;  /* 0x0000014000007945 */ /* 0x000fe20003800200 */
[----:B------:R-:W-:Y:S02]  /*2190*/  HFMA2 R32, -RZ, RZ, 0, 0 ;  /* 0x00000000ff207431 */ /* 0x000fe400000001ff */
[----:B------:R-:W-:Y:S02]  /*21a0*/  IMAD.MOV.U32 R34, RZ, RZ, RZ ;  /* 0x000000ffff227224 */ /* 0x000fe400078e00ff */
        /* <DEDUP_REMOVED lines=17> */
.L_x_756:
[----:B------:R-:W-:Y:S05]  /*22c0*/  BSYNC.RECONVERGENT B0 ;  /* 0x0000000000007941 */ /* 0x000fea0003800200 */
.L_x_755:
[----:B0-----:R-:W0:Y:S01]  /*22d0*/  MUFU.RCP R25, UR16 ;  /* 0x0000001000197d08 */ /* 0x001e220008001000 */
[----:B------:R-:W1:Y:S01]  /*22e0*/  @!P1 LDC.64 R22, c[0x0][0x388] ;  /* 0x0000e200ff169b82 */ /* 0x000e620000000a00 */
[----:B------:R-:W-:Y:S01]  /*22f0*/  BSSY.RECONVERGENT B0, `(.L_x_757) ;  /* 0x0000013000007945 */ /* 0x000fe20003800200 */
[----:B------:R-:W-:Y:S01]  /*2300*/  MOV R24, 0x1 ;  /* 0x0000000100187802 */ /* 0x000fe20000000f00 */
[C---:B0----5:R-:W-:Y:S01]  /*2310*/  FMUL.FTZ R40, R25.reuse, R40 ;  /* 0x0000002819287220 */ /* 0x061fe20000410000 */
[----:B------:R-:W-:-:S04]  /*2320*/  FMUL.FTZ R42, R25, R42 ;  /* 0x0000002a192a7220 */ /* 0x000fc80000410000 */
[----:B------:R-:W-:Y:S02]  /*2330*/  FSETP.NE.FTZ.AND P4, PT, |R40|, +INF , PT ;  /* 0x7f8000002800780b */ /* 0x000fe40003f95200 */
[----:B------:R-:W-:-:S11]  /*2340*/  FSETP.NE.FTZ.AND P5, PT, |R42|, +INF , PT ;  /* 0x7f8000002a00780b */ /* 0x000fd60003fb5200 */
[----:B------:R-:W-:Y:S05]  /*2350*/  @!P4 BRA `(.L_x_758) ;  /* 0x000000000030c947 */ /* 0x000fea0003800000 */
[----:B------:R-:W-:Y:S01]  /*2360*/  FMUL.FTZ R33, R33, UR19 ;  /* 0x0000001321217c20 */ /* 0x000fe20008410000 */
[----:B------:R-:W-:-:S04]  /*2370*/  FMUL.FTZ R24, R4, R40 ;  /* 0x0000002804187220 */ /* 0x000fc80000410000 */
[----:B------:R-:W-:-:S04]  /*2380*/  FFMA.FTZ R33, R40, R24, R33 ;  /* 0x0000001828217223 */ /* 0x000fc80000010021 */
[----:B------:R-:W0:Y:S02]  /*2390*/  MUFU.SQRT R24, R33 ;  /* 0x0000002100187308 */ /* 0x000e240000002000 */
[----:B0-----:R-:W-:Y:S01]  /*23a0*/  FADD.FTZ R26, R24, UR17 ;  /* 0x00000011181a7e21 */ /* 0x001fe20008010000 */
[----:B------:R-:W-:-:S04]  /*23b0*/  FMUL.FTZ R24, R35, UR18 ;  /* 0x0000001223187c20 */ /* 0x000fc80008410000 */
[----:B------:R-:W-:Y:S01]  /*23c0*/  FFMA.FTZ R35, R3, R40, R24 ;  /* 0x0000002803237223 */ /* 0x000fe20000010018 */
[----:B------:R-:W0:Y:S03]  /*23d0*/  MUFU.RCP R26, R26 ;  /* 0x0000001a001a7308 */ /* 0x000e260000001000 */
[----:B0-----:R-:W-:-:S04]  /*23e0*/  FMUL.FTZ R24, R35, R26 ;  /* 0x0000001a23187220 */ /* 0x001fc80000410000 */
[--C-:B------:R-:W-:Y:S01]  /*23f0*/  FFMA.FTZ R40, R37, UR20, R24.reuse ;  /* 0x0000001425287c23 */ /* 0x100fe20008010018 */
[----:B------:R-:W-:-:S03]  /*2400*/  PRMT R24, R13, 0x7610, R24 ;  /* 0x000076100d187816 */ /* 0x000fc60000000018 */
[----:B------:R-:W-:-:S07]  /*2410*/  FFMA.FTZ R37, -R40, UR21, R37 ;  /* 0x0000001528257c23 */ /* 0x000fce0008010125 */
.L_x_758:
[----:B------:R-:W-:Y:S05]  /*2420*/  BSYNC.RECONVERGENT B0 ;  /* 0x0000000000007941 */ /* 0x000fea0003800200 */
.L_x_757:
        /* <DEDUP_REMOVED lines=11> */
[----:B0-----:R-:W-:Y:S01]  /*24e0*/  FMUL.FTZ R40, R14, R13 ;  /* 0x0000000d0e287220 */ /* 0x001fe20000410000 */
[----:B------:R-:W-:-:S03]  /*24f0*/  PRMT R13, R24, 0x7610, R13 ;  /* 0x00007610180d7816 */ /* 0x000fc6000000000d */
[----:B------:R-:W-:-:S04]  /*2500*/  FFMA.FTZ R40, R15, UR20, R40 ;  /* 0x000000140f287c23 */ /* 0x000fc80008010028 */
[----:B------:R-:W-:-:S07]  /*2510*/  FFMA.FTZ R15, -R40, UR21, R15 ;  /* 0x00000015280f7c23 */ /* 0x000fce000801010f */
.L_x_760:
[----:B------:R-:W-:Y:S05]  /*2520*/  BSYNC.RECONVERGENT B0 ;  /* 0x0000000000007941 */ /* 0x000fea0003800200 */
.L_x_759:
        /* <DEDUP_REMOVED lines=18> */
.L_x_762:
[----:B------:R-:W-:Y:S05]  /*2650*/  BSYNC.RECONVERGENT B0 ;  /* 0x0000000000007941 */ /* 0x000fea0003800200 */
.L_x_761:
[----:B------:R-:W-:Y:S01]  /*2660*/  FMUL.FTZ R27, R25, R28 ;  /* 0x0000001c191b7220 */ /* 0x000fe20000410000 */
[----:B------:R-:W-:Y:S01]  /*2670*/  HFMA2 R24, -RZ, RZ, 0, 5.9604644775390625e-08 ;  /* 0x00000001ff187431 */ /* 0x000fe200000001ff */
[----:B-1----:R-:W-:Y:S01]  /*2680*/  @!P1 LEA R22, P5, R31, R22, 0x2 ;  /* 0x000000161f169211 */ /* 0x002fe200078a10ff */
[----:B------:R-:W-:Y:S02]  /*2690*/  BSSY.RECONVERGENT B0, `(.L_x_763) ;  /* 0x0000011000007945 */ /* 0x000fe40003800200 */
[----:B------:R-:W-:Y:S02]  /*26a0*/  FSETP.NE.FTZ.AND P4, PT, |R27|, +INF , PT ;  /* 0x7f8000001b00780b */ /* 0x000fe40003f95200 */
[----:B------:R-:W-:Y:S02]  /*26b0*/  @!P1 LEA.HI.X R23, R31, R23, R30, 0x2, P5 ;  /* 0x000000171f179211 */ /* 0x000fe400028f141e */
        /* <DEDUP_REMOVED lines=14> */
.L_x_764:
[----:B------:R-:W-:Y:S05]  /*27a0*/  BSYNC.RECONVERGENT B0 ;  /* 0x0000000000007941 */ /* 0x000fea0003800200 */
.L_x_763:
        /* <DEDUP_REMOVED lines=16> */
.L_x_766:
[----:B------:R-:W-:Y:S05]  /*28b0*/  BSYNC.RECONVERGENT B0 ;  /* 0x0000000000007941 */ /* 0x000fea0003800200 */
.L_x_765:
        /* <DEDUP_REMOVED lines=20> */
.L_x_768:
[----:B------:R-:W-:Y:S05]  /*2a00*/  BSYNC.RECONVERGENT B0 ;  /* 0x0000000000007941 */ /* 0x000fea0003800200 */
.L_x_767:
        /* <DEDUP_REMOVED lines=16> */
.L_x_770:
[----:B------:R-:W-:Y:S05]  /*2b10*/  BSYNC.RECONVERGENT B0 ;  /* 0x0000000000007941 */ /* 0x000fea0003800200 */
.L_x_769:
[----:B------:R-:W-:-:S05]  /*2b20*/  IMAD R39, R2, 0x4, R39 ;  /* 0x0000000402277824 */ /* 0x000fca00078e0227 */
[----:B------:R-:W-:Y:S02]  /*2b30*/  ISETP.GE.U32.AND P0, PT, R39, UR4, PT ;  /* 0x0000000427007c0c */ /* 0x000fe4000bf06070 */
[----:B--2---:R-:W-:-:S04]  /*2b40*/  SHF.R.S32.HI R5, RZ, 0x1f, R39 ;  /* 0x0000001fff057819 */ /* 0x004fc80000011427 */
[----:B------:R-:W-:-:S13]  /*2b50*/  ISETP.GE.U32.AND.EX P0, PT, R5, UR5, PT, P0 ;  /* 0x0000000505007c0c */ /* 0x000fda000bf06100 */
[----:B------:R-:W-:Y:S05]  /*2b60*/  @!P0 BRA `(.L_x_771) ;  /* 0xfffffff000808947 */ /* 0x000fea000383ffff */
[----:B------:R-:W-:Y:S05]  /*2b70*/  BRA `(.L_x_742) ;  /* 0x0000000800e47947 */ /* 0x000fea0003800000 */
.L_x_752:
[----:B------:R-:W-:Y:S01]  /*2b80*/  IMAD.MOV.U32 R5, RZ, RZ, RZ ;  /* 0x000000ffff057224 */ /* 0x000fe200078e00ff */
[----:B------:R-:W0:Y:S01]  /*2b90*/  LDCU UR7, c[0x0][0x3b0] ;  /* 0x00007600ff0777ac */ /* 0x000e220008000800 */
[----:B------:R-:W1:Y:S01]  /*2ba0*/  LDCU UR10, c[0x0][0x3cc] ;  /* 0x00007980ff0a77ac */ /* 0x000e620008000800 */
[----:B------:R-:W2:Y:S01]  /*2bb0*/  LDCU UR11, c[0x0][0x3b8] ;  /* 0x00007700ff0b77ac */ /* 0x000ea20008000800 */
[----:B------:R-:W3:Y:S01]  /*2bc0*/  LDCU UR6, c[0x0][0x3b4] ;  /* 0x00007680ff0677ac */ /* 0x000ee20008000800 */
[----:B------:R-:W4:Y:S01]  /*2bd0*/  LDCU.64 UR12, c[0x0][0x3a8] ;  /* 0x00007500ff0c77ac */ /* 0x000f220008000a00 */
[----:B------:R-:W0:Y:S02]  /*2be0*/  LDCU.64 UR4, c[0x0][0x3c0] ;  /* 0x00007800ff0477ac */ /* 0x000e240008000a00 */
.L_x_780:
[----:B-1----:R-:W-:Y:S02]  /*2bf0*/  IADD3 R25, PT, PT, R0, R5, RZ ;  /* 0x0000000500197210 */ /* 0x002fe40007ffe0ff */
[----:B------:R-:W-:Y:S01]  /*2c00*/  CS2R R40, SRZ ;  /* 0x0000000000287805 */ /* 0x000fe2000001ff00 */
[----:B------:R-:W1:Y:S01]  /*2c10*/  LDC.64 R14, c[0x0][0x398] ;  /* 0x0000e600ff0e7b82 */ /* 0x000e620000000a00 */
[----:B0-----:R-:W-:Y:S02]  /*2c20*/  ISETP.GE.U32.AND P0, PT, R25, UR4, PT ;  /* 0x0000000419007c0c */ /* 0x001fe4000bf06070 */
[----:B------:R-:W-:-:S04]  /*2c30*/  SHF.R.S32.HI R8, RZ, 0x1f, R25 ;  /* 0x0000001fff087819 */ /* 0x000fc80000011419 */
[----:B------:R-:W-:Y:S01]  /*2c40*/  ISETP.GE.U32.AND.EX P0, PT, R8, UR5, PT, P0 ;  /* 0x0000000508007c0c */ /* 0x000fe2000bf06100 */
[----:B------:R-:W0:Y:S01]  /*2c50*/  LDC.64 R16, c[0x0][0x390] ;  /* 0x0000e400ff107b82 */ /* 0x000e220000000a00 */
[----:B------:R-:W-:Y:S01]  /*2c60*/  CS2R R36, SRZ ;  /* 0x0000000000247805 */ /* 0x000fe2000001ff00 */
[----:B------:R-:W-:-:S06]  /*2c70*/  IMAD.MOV.U32 R9, RZ, RZ, RZ ;  /* 0x000000ffff097224 */ /* 0x000fcc00078e00ff */
[----:B------:R-:W2:Y:S08]  /*2c80*/  LDC.64 R18, c[0x0][0x380] ;  /* 0x0000e000ff127b82 */ /* 0x000eb00000000a00 */
[----:B------:R-:W3:Y:S02]  /*2c90*/  @!P0 LDC.64 R6, c[0x0][0x3a0] ;  /* 0x0000e800ff068b82 */ /* 0x000ee40000000a00 */
[----:B---3--:R-:W-:-:S04]  /*2ca0*/  @!P0 LEA R6, P1, R25, R6, 0x2 ;  /* 0x0000000619068211 */ /* 0x008fc800078210ff */
[----:B------:R-:W-:-:S05]  /*2cb0*/  @!P0 LEA.HI.X R7, R25, R7, R8, 0x2, P1 ;  /* 0x0000000719078211 */ /* 0x000fca00008f1408 */
[----:B------:R3:W4:Y:S01]  /*2cc0*/  @!P0 LDG.E.CONSTANT R40, desc[UR8][R6.64] ;  /* 0x0000000806288981 */ /* 0x000722000c1e9900 */
[----:B-1----:R-:W-:-:S04]  /*2cd0*/  IMAD.WIDE R20, R25, 0x4, R14 ;  /* 0x0000000419147825 */ /* 0x002fc800078e020e */
[C---:B0-----:R-:W-:Y:S01]  /*2ce0*/  IMAD.WIDE R22, R25.reuse, 0x4, R16 ;  /* 0x0000000419167825 */ /* 0x041fe200078e0210 */
[----:B------:R-:W4:Y:S04]  /*2cf0*/  @!P0 LDG.E R36, desc[UR8][R20.64] ;  /* 0x0000000814248981 */ /* 0x000f28000c1e1900 */
[----:B------:R-:W4:Y:S01]  /*2d00*/  @!P0 LDG.E R9, desc[UR8][R22.64] ;  /* 0x0000000816098981 */ /* 0x000f22000c1e1900 */
[----:B------:R-:W-:Y:S01]  /*2d10*/  IADD3 R33, PT, PT, R2, R25, RZ ;  /* 0x0000001902217210 */ /* 0x000fe20007ffe0ff */
[----:B------:R-:W-:Y:S01]  /*2d20*/  IMAD.MOV.U32 R34, RZ, RZ, RZ ;  /* 0x000000ffff227224 */ /* 0x000fe200078e00ff */
[----:B------:R-:W4:Y:S01]  /*2d30*/  MUFU.RCP R35, UR6 ;  /* 0x0000000600237d08 */ /* 0x000f220008001000 */
[----:B--2---:R-:W-:Y:S01]  /*2d40*/  IMAD.WIDE R24, R25, 0x4, R18 ;  /* 0x0000000419187825 */ /* 0x004fe200078e0212 */
[----:B------:R-:W-:-:S02]  /*2d50*/  ISETP.GE.U32.AND P1, PT, R33, UR4, PT ;  /* 0x0000000421007c0c */ /* 0x000fc4000bf26070 */
[--C-:B------:R-:W-:Y:S01]  /*2d60*/  SHF.R.S32.HI R8, RZ, 0x1f, R33.reuse ;  /* 0x0000001fff087819 */ /* 0x100fe20000011421 */
[----:B------:R-:W-:Y:S01]  /*2d70*/  IMAD.IADD R27, R2, 0x1, R33 ;  /* 0x00000001021b7824 */ /* 0x000fe200078e0221 */
[----:B------:R0:W2:Y:S02]  /*2d80*/  @!P0 LDG.E R34, desc[UR8][R24.64] ;  /* 0x0000000818228981 */ /* 0x0000a4000c1e1900 */
[----:B------:R-:W-:Y:S02]  /*2d90*/  ISETP.GE.U32.AND.EX P1, PT, R8, UR5, PT, P1 ;  /* 0x0000000508007c0c */ /* 0x000fe4000bf26110 */
[----:B------:R-:W-:Y:S02]  /*2da0*/  ISETP.GE.U32.AND P2, PT, R27, UR4, PT ;  /* 0x000000041b007c0c */ /* 0x000fe4000bf46070 */
[----:B------:R-:W-:Y:S02]  /*2db0*/  SHF.R.S32.HI R12, RZ, 0x1f, R27 ;  /* 0x0000001fff0c7819 */ /* 0x000fe4000001141b */
[----:B------:R-:W-:-:S02]  /*2dc0*/  IADD3 R31, PT, PT, R2, R27, RZ ;  /* 0x0000001b021f7210 */ /* 0x000fc40007ffe0ff */
        /* <DEDUP_REMOVED lines=15> */
[----:B------:R-:W3:Y:S01]  /*2ec0*/  @!P2 LDG.E.CONSTANT R11, desc[UR8][R42.64] ;  /* 0x000000082a0ba981 */ /* 0x000ee2000c1e9900 */
[----:B------:R-:W-:Y:S02]  /*2ed0*/  MOV R12, RZ ;  /* 0x000000ff000c7202 */ /* 0x000fe40000000f00 */
        /* <DEDUP_REMOVED lines=10> */
[----:B------:R-:W-:Y:S01]  /*2f80*/  HFMA2 R43, -RZ, RZ, 0, 0 ;  /* 0x00000000ff2b7431 */ /* 0x000fe200000001ff */
        /* <DEDUP_REMOVED lines=65> */
.L_x_773:
[----:B------:R-:W-:Y:S05]  /*33a0*/  BSYNC.RECONVERGENT B0 ;  /* 0x0000000000007941 */ /* 0x000fea0003800200 */
.L_x_772:
        /* <DEDUP_REMOVED lines=14> */
.L_x_775:
[----:B------:R-:W-:Y:S05]  /*3490*/  BSYNC.RECONVERGENT B0 ;  /* 0x0000000000007941 */ /* 0x000fea0003800200 */
.L_x_774:
        /* <DEDUP_REMOVED lines=15> */
.L_x_777:
[----:B------:R-:W-:Y:S05]  /*3590*/  BSYNC.RECONVERGENT B0 ;  /* 0x0000000000007941 */ /* 0x000fea0003800200 */
.L_x_776:
        /* <DEDUP_REMOVED lines=11> */
.L_x_779:
[----:B------:R-:W-:Y:S05]  /*3650*/  BSYNC.RECONVERGENT B0 ;  /* 0x0000000000007941 */ /* 0x000fea0003800200 */
.L_x_778:
        /* <DEDUP_REMOVED lines=11> */
.L_x_742:
[----:B------:R-:W-:-:S04]  /*3710*/  LOP3.LUT P0, RZ, R13, 0xff, RZ, 0xc0, !PT ;  /* 0x000000ff0dff7812 */ /* 0x000fc8000780c0ff */
[----:B------:R-:W-:-:S13]  /*3720*/  PLOP3.LUT P0, PT, P0, PT, PT, 0x8, 0x80 ;  /* 0x000000000080781c */ /* 0x000fda000070e170 */
.L_x_720:
[----:B------:R-:W2:Y:S02]  /*3730*/  LDCU.64 UR4, c[0x0][0x388] ;  /* 0x00007100ff0477ac */ /* 0x000ea40008000a00 */
[----:B--2---:R-:W-:-:S04]  /*3740*/  ISETP.NE.U32.AND P1, PT, RZ, UR4, PT ;  /* 0x00000004ff007c0c */ /* 0x004fc8000bf25070 */
[----:B------:R-:W-:-:S13]  /*3750*/  ISETP.NE.AND.EX P1, PT, RZ, UR5, PT, P1 ;  /* 0x00000005ff007c0c */ /* 0x000fda000bf25310 */
[----:B------:R-:W-:Y:S05]  /*3760*/  @!P1 EXIT ;  /* 0x000000000000994d */ /* 0x000fea0003800000 */
[----:B------:R-:W-:Y:S06]  /*3770*/  BAR.SYNC.DEFER_BLOCKING 0x0 ;  /* 0x0000000000007b1d */ /* 0x000fec0000010000 */
[----:B------:R-:W-:Y:S05]  /*3780*/  @P0 EXIT ;  /* 0x000000000000094d */ /* 0x000fea0003800000 */
[----:B------:R-:W2:Y:S01]  /*3790*/  LDC.64 R2, c[0x0][0x388] ;  /* 0x0000e200ff027b82 */ /* 0x000ea20000000a00 */
[----:B------:R-:W-:-:S05]  /*37a0*/  MOV R5, 0x7f800000 ;  /* 0x7f80000000057802 */ /* 0x000fca0000000f00 */
[----:B--2---:R-:W-:Y:S01]  /*37b0*/  STG.E desc[UR8][R2.64], R5 ;  /* 0x0000000502007986 */ /* 0x004fe2000c101908 */
[----:B------:R-:W-:Y:S05]  /*37c0*/  EXIT ;  /* 0x000000000000794d */ /* 0x000fea0003800000 */
.L_x_781:
        /* <DEDUP_REMOVED lines=11> */
.L_x_875:


//--------------------- .text._Z32strided_check_finite_cuda_kernelIN3c104HalfEEvPViPT_mii --------------------------
	.section	.text._Z32strided_check_finite_cuda_kernelIN3c104HalfEEvPViPT_mii,"ax",@progbits
	.align	128
        .global         _Z32strided_check_finite_cuda_kernelIN3c104HalfEEvPViPT_mii
        .type           _Z32strided_check_finite_cuda_kernelIN3c104HalfEEvPViPT_mii,@function
        .size           _Z32strided_check_finite_cuda_kernelIN3c104HalfEEvPViPT_mii,(.L_x_876 - _Z32strided_check_finite_cuda_kernelIN3c104HalfEEvPViPT_mii)
        .other          _Z32strided_check_finite_cuda_kernelIN3c104HalfEEvPViPT_mii,@"STO_CUDA_ENTRY STV_DEFAULT"
_Z32strided_check_finite_cuda_kernelIN3c104HalfEEvPViPT_mii:
.text._Z32strided_check_finite_cuda_kernelIN3c104HalfEEvPViPT_mii:
[----:B------:R-:W-:Y:S01]  /*0000*/  LDC R1, c[0x0][0x37c] ;  /* 0x0000df00ff017b82 */ /* 0x000fe20000000800 */
[----:B------:R-:W0:Y:S01]  /*0010*/  S2R R3, SR_TID.Y ;  /* 0x0000000000037919 */ /* 0x000e220000002200 */
[----:B------:R-:W1:Y:S06]  /*0020*/  LDCU UR5, c[0x0][0x370] ;  /* 0x00006e00ff0577ac */ /* 0x000e6c0008000800 */
[----:B------:R-:W-:Y:S01]  /*0030*/  S2UR UR4, SR_CTAID.Y ;  /* 0x00000000000479c3 */ /* 0x000fe20000002600 */
[----:B------:R-:W0:Y:S01]  /*0040*/  S2R R2, SR_TID.X ;  /* 0x0000000000027919 */ /* 0x000e220000002100 */
[----:B------:R-:W0:Y:S01]  /*0050*/  LDCU UR8, c[0x0][0x360] ;  /* 0x00006c00ff0877ac */ /* 0x000e220008000800 */
[----:B------:R-:W2:Y:S05]  /*0060*/  LDCU.64 UR10, c[0x0][0x398] ;  /* 0x00007300ff0a77ac */ /* 0x000eaa0008000a00 */
[----:B------:R-:W1:Y:S08]  /*0070*/  S2UR UR6, SR_CTAID.X ;  /* 0x00000000000679c3 */ /* 0x000e700000002500 */
[----:B------:R-:W3:Y:S01]  /*0080*/  LDC R0, c[0x0][0x364] ;  /* 0x0000d900ff007b82 */ /* 0x000ee20000000800 */
[----:B------:R-:W4:Y:S01]  /*0090*/  LDCU UR7, c[0x0][0x374] ;  /* 0x00006e80ff0777ac */ /* 0x000f220008000800 */
[----:B--2---:R-:W-:-:S02]  /*00a0*/  UISETP.NE.AND UP0, UPT, UR11, URZ, UPT ;  /* 0x000000ff0b00728c */ /* 0x004fc4000bf05270 */
[----:B-1----:R-:W-:Y:S01]  /*00b0*/  UIMAD UR4, UR5, UR4, UR6 ;  /* 0x00000004050472a4 */ /* 0x002fe2000f8e0206 */
[----:B0-----:R-:W-:Y:S01]  /*00c0*/  IMAD R3, R3, UR8, R2 ;  /* 0x0000000803037c24 */ /* 0x001fe2000f8e0202 */
[----:B----4-:R-:W-:Y:S01]  /*00d0*/  UIMAD UR5, UR5, UR7, URZ ;  /* 0x00000007050572a4 */ /* 0x010fe2000f8e02ff */
[----:B------:R-:W0:Y:S01]  /*00e0*/  LDCU.64 UR6, c[0x0][0x358] ;  /* 0x00006b00ff0677ac */ /* 0x000e220008000a00 */
[----:B---3--:R-:W-:-:S04]  /*00f0*/  IMAD R0, R0, UR8, RZ ;  /* 0x0000000800007c24 */ /* 0x008fc8000f8e02ff */
[C---:B------:R-:W-:Y:S02]  /*0100*/  IMAD R3, R0.reuse, UR4, R3 ;  /* 0x0000000400037c24 */ /* 0x040fe4000f8e0203 */
[----:B------:R-:W-:Y:S02]  /*0110*/  IMAD R0, R0, UR5, RZ ;  /* 0x0000000500007c24 */ /* 0x000fe4000f8e02ff */
[----:B------:R-:W-:Y:S01]  /*0120*/  IMAD R7, R3, UR10, RZ ;  /* 0x0000000a03077c24 */ /* 0x000fe2000f8e02ff */
[----:B0-----:R-:W-:Y:S06]  /*0130*/  BRA.U !UP0, `(.L_x_782) ;  /* 0x0000000108107547 */ /* 0x001fec000b800000 */
[----:B------:R-:W-:-:S13]  /*0140*/  ISETP.NE.AND P0, PT, R7, RZ, PT ;  /* 0x000000ff0700720c */ /* 0x000fda0003f05270 */
[----:B------:R-:W0:Y:S02]  /*0150*/  @!P0 LDC.64 R2, c[0x0][0x380] ;  /* 0x0000e000ff028b82 */ /* 0x000e240000000a00 */
[----:B0-----:R0:W-:Y:S06]  /*0160*/  @!P0 STG.E.STRONG.SYS desc[UR6][R2.64], RZ ;  /* 0x000000ff02008986 */ /* 0x0011ec000c115906 */
[----:B------:R-:W-:Y:S06]  /*0170*/  BAR.SYNC.DEFER_BLOCKING 0x0 ;  /* 0x0000000000007b1d */ /* 0x000fec0000010000 */
.L_x_782:
[----:B------:R-:W1:Y:S01]  /*0180*/  LDCU.64 UR4, c[0x0][0x390] ;  /* 0x00007200ff0477ac */ /* 0x000e620008000a00 */
[----:B0-----:R-:W-:Y:S02]  /*0190*/  SHF.R.S32.HI R2, RZ, 0x1f, R7 ;  /* 0x0000001fff027819 */ /* 0x001fe40000011407 */
[----:B-1----:R-:W-:-:S04]  /*01a0*/  ISETP.GE.U32.AND P0, PT, R7, UR4, PT ;  /* 0x0000000407007c0c */ /* 0x002fc8000bf06070 */
[----:B------:R-:W-:-:S13]  /*01b0*/  ISETP.GE.U32.AND.EX P0, PT, R2, UR5, PT, P0 ;  /* 0x0000000502007c0c */ /* 0x000fda000bf06100 */
[----:B------:R-:W-:Y:S05]  /*01c0*/  @P0 EXIT ;  /* 0x000000000000094d */ /* 0x000fea0003800000 */
[----:B------:R-:W-:Y:S01]  /*01d0*/  IMAD.MOV.U32 R6, RZ, RZ, R2 ;  /* 0x000000ffff067224 */ /* 0x000fe200078e0002 */
[----:B------:R-:W0:Y:S01]  /*01e0*/  LDCU UR8, c[0x0][0x398] ;  /* 0x00007300ff0877ac */ /* 0x000e220008000800 */
[----:B------:R-:W1:Y:S01]  /*01f0*/  LDCU.64 UR10, c[0x0][0x390] ;  /* 0x00007200ff0a77ac */ /* 0x000e620008000a00 */
[----:B------:R-:W2:Y:S04]  /*0200*/  LDCU.64 UR4, c[0x0][0x388] ;  /* 0x00007100ff0477ac */ /* 0x000ea80008000a00 */
.L_x_783:
[----:B--2---:R-:W-:-:S04]  /*0210*/  LEA R2, P0, R7, UR4, 0x1 ;  /* 0x0000000407027c11 */ /* 0x004fc8000f8008ff */
[----:B------:R-:W-:-:S05]  /*0220*/  LEA.HI.X R3, R7, UR5, R6, 0x1, P0 ;  /* 0x0000000507037c11 */ /* 0x000fca00080f0c06 */
[----:B------:R-:W2:Y:S01]  /*0230*/  LDG.E.U16.CONSTANT R2, desc[UR6][R2.64] ;  /* 0x0000000602027981 */ /* 0x000ea2000c1e9500 */
[----:B0-----:R-:W-:-:S05]  /*0240*/  IMAD R7, R0, UR8, R7 ;  /* 0x0000000800077c24 */ /* 0x001fca000f8e0207 */
[----:B------:R-:W-:Y:S01]  /*0250*/  SHF.R.S32.HI R6, RZ, 0x1f, R7 ;  /* 0x0000001fff067819 */ /* 0x000fe20000011407 */
[----:B--2---:R-:W-:-:S05]  /*0260*/  HADD2.F32 R4, -RZ, R2.H0_H0 ;  /* 0x20000002ff047230 */ /* 0x004fca0000004100 */
[----:B------:R-:W-:-:S13]  /*0270*/  FSETP.NE.FTZ.AND P0, PT, |R4|, +INF , PT ;  /* 0x7f8000000400780b */ /* 0x000fda0003f15200 */
[----:B------:R-:W0:Y:S01]  /*0280*/  @!P0 LDC.64 R4, c[0x0][0x380] ;  /* 0x0000e000ff048b82 */ /* 0x000e220000000a00 */
[----:B------:R-:W-:-:S05]  /*0290*/  @!P0 IMAD.MOV.U32 R9, RZ, RZ, 0x1 ;  /* 0x00000001ff098424 */ /* 0x000fca00078e00ff */
[----:B0-----:R3:W-:Y:S01]  /*02a0*/  @!P0 STG.E.STRONG.SYS desc[UR6][R4.64], R9 ;  /* 0x0000000904008986 */ /* 0x0017e2000c115906 */
[----:B-1----:R-:W-:-:S04]  /*02b0*/  ISETP.GE.U32.AND P0, PT, R7, UR10, PT ;  /* 0x0000000a07007c0c */ /* 0x002fc8000bf06070 */
[----:B------:R-:W-:-:S13]  /*02c0*/  ISETP.GE.U32.AND.EX P0, PT, R6, UR11, PT, P0 ;  /* 0x0000000b06007c0c */ /* 0x000fda000bf06100 */
[----:B---3--:R-:W-:Y:S05]  /*02d0*/  @!P0 BRA `(.L_x_783) ;  /* 0xfffffffc00cc8947 */ /* 0x008fea000383ffff */
[----:B------:R-:W-:Y:S05]  /*02e0*/  EXIT ;  /* 0x000000000000794d */ /* 0x000fea0003800000 */
.L_x_784:
        /* <DEDUP_REMOVED lines=9> */
.L_x_876:


//--------------------- .text._Z32strided_check_finite_cuda_kernelIfEvPViPT_mii --------------------------
	.section	.text._Z32strided_check_finite_cuda_kernelIfEvPViPT_mii,"ax",@progbits
	.align	128
        .global         _Z32strided_check_finite_cuda_kernelIfEvPViPT_mii
        .type           _Z32strided_check_finite_cuda_kernelIfEvPViPT_mii,@function
        .size           _Z32strided_check_finite_cuda_kernelIfEvPViPT_mii,(.L_x_877 - _Z32strided_check_finite_cuda_kernelIfEvPViPT_mii)
        .other          _Z32strided_check_finite_cuda_kernelIfEvPViPT_mii,@"STO_CUDA_ENTRY STV_DEFAULT"
_Z32strided_check_finite_cuda_kernelIfEvPViPT_mii:
.text._Z32strided_check_finite_cuda_kernelIfEvPViPT_mii:
        /* <DEDUP_REMOVED lines=24> */
.L_x_785:
        /* <DEDUP_REMOVED lines=9> */
.L_x_786:
[----:B--2---:R-:W-:-:S04]  /*0210*/  LEA R2, P0, R7, UR4, 0x2 ;  /* 0x0000000407027c11 */ /* 0x004fc8000f8010ff */
[----:B------:R-:W-:-:S05]  /*0220*/  LEA.HI.X R3, R7, UR5, R6, 0x2, P0 ;  /* 0x0000000507037c11 */ /* 0x000fca00080f1406 */
[----:B------:R-:W2:Y:S01]  /*0230*/  LDG.E.CONSTANT R2, desc[UR6][R2.64] ;  /* 0x0000000602027981 */ /* 0x000ea2000c1e9900 */
[----:B0-----:R-:W-:-:S05]  /*0240*/  IMAD R7, R0, UR8, R7 ;  /* 0x0000000800077c24 */ /* 0x001fca000f8e0207 */
[----:B------:R-:W-:Y:S02]  /*0250*/  SHF.R.S32.HI R6, RZ, 0x1f, R7 ;  /* 0x0000001fff067819 */ /* 0x000fe40000011407 */
[----:B--2---:R-:W-:-:S13]  /*0260*/  FSETP.NE.FTZ.AND P0, PT, |R2|, +INF , PT ;  /* 0x7f8000000200780b */ /* 0x004fda0003f15200 */
[----:B------:R-:W0:Y:S01]  /*0270*/  @!P0 LDC.64 R4, c[0x0][0x380] ;  /* 0x0000e000ff048b82 */ /* 0x000e220000000a00 */
[----:B------:R-:W-:-:S05]  /*0280*/  @!P0 IMAD.MOV.U32 R9, RZ, RZ, 0x1 ;  /* 0x00000001ff098424 */ /* 0x000fca00078e00ff */
[----:B0-----:R3:W-:Y:S01]  /*0290*/  @!P0 STG.E.STRONG.SYS desc[UR6][R4.64], R9 ;  /* 0x0000000904008986 */ /* 0x0017e2000c115906 */
[----:B-1----:R-:W-:-:S04]  /*02a0*/  ISETP.GE.U32.AND P0, PT, R7, UR10, PT ;  /* 0x0000000a07007c0c */ /* 0x002fc8000bf06070 */
[----:B------:R-:W-:-:S13]  /*02b0*/  ISETP.GE.U32.AND.EX P0, PT, R6, UR11, PT, P0 ;  /* 0x0000000b06007c0c */ /* 0x000fda000bf06100 */
[----:B---3--:R-:W-:Y:S05]  /*02c0*/  @!P0 BRA `(.L_x_786) ;  /* 0xfffffffc00d08947 */ /* 0x008fea000383ffff */
[----:B------:R-:W-:Y:S05]  /*02d0*/  EXIT ;  /* 0x000000000000794d */ /* 0x000fea0003800000 */
.L_x_787:
        /* <DEDUP_REMOVED lines=10> */
.L_x_877:


//--------------------- .text._Z32strided_check_finite_cuda_kernelIhEvPViPT_mii --------------------------
	.section	.text._Z32strided_check_finite_cuda_kernelIhEvPViPT_mii,"ax",@progbits
	.align	128
        .global         _Z32strided_check_finite_cuda_kernelIhEvPViPT_mii
        .type           _Z32strided_check_finite_cuda_kernelIhEvPViPT_mii,@function
        .size           _Z32strided_check_finite_cuda_kernelIhEvPViPT_mii,(.L_x_878 - _Z32strided_check_finite_cuda_kernelIhEvPViPT_mii)
        .other          _Z32strided_check_finite_cuda_kernelIhEvPViPT_mii,@"STO_CUDA_ENTRY STV_DEFAULT"
_Z32strided_check_finite_cuda_kernelIhEvPViPT_mii:
.text._Z32strided_check_finite_cuda_kernelIhEvPViPT_mii:
        /* <DEDUP_REMOVED lines=24> */
.L_x_788:
        /* <DEDUP_REMOVED lines=9> */
.L_x_789:
[----:B--2---:R-:W-:-:S04]  /*0210*/  IADD3 R2, P0, PT, R7, UR4, RZ ;  /* 0x0000000407027c10 */ /* 0x004fc8000ff1e0ff */
[----:B------:R-:W-:-:S05]  /*0220*/  IADD3.X R3, PT, PT, R6, UR5, RZ, P0, !PT ;  /* 0x0000000506037c10 */ /* 0x000fca00087fe4ff */
[----:B------:R-:W2:Y:S01]  /*0230*/  LDG.E.U8.CONSTANT R2, desc[UR6][R2.64] ;  /* 0x0000000602027981 */ /* 0x000ea2000c1e9100 */
[----:B0-----:R-:W-:-:S05]  /*0240*/  IMAD R7, R0, UR8, R7 ;  /* 0x0000000800077c24 */ /* 0x001fca000f8e0207 */
[----:B------:R-:W-:Y:S01]  /*0250*/  SHF.R.S32.HI R6, RZ, 0x1f, R7 ;  /* 0x0000001fff067819 */ /* 0x000fe20000011407 */
[----:B--2---:R-:W-:-:S05]  /*0260*/  IMAD.SHL.U32 R4, R2, 0x100, RZ ;  /* 0x0000010002047824 */ /* 0x004fca00078e00ff */
[----:B------:R-:W-:-:S05]  /*0270*/  HADD2.F32 R4, -RZ, R4.H0_H0 ;  /* 0x20000004ff047230 */ /* 0x000fca0000004100 */
        /* <DEDUP_REMOVED lines=8> */
.L_x_790:
        /* <DEDUP_REMOVED lines=16> */
.L_x_878:


//--------------------- .text._Z16adam_cuda_kernelIddEvPT_PT0_S1_S1_PKS2_fffffm10adamMode_tf --------------------------
	.section	.text._Z16adam_cuda_kernelIddEvPT_PT0_S1_S1_PKS2_fffffm10adamMode_tf,"ax",@progbits
	.align	128
        .global         _Z16adam_cuda_kernelIddEvPT_PT0_S1_S1_PKS2_fffffm10adamMode_tf
        .type           _Z16adam_cuda_kernelIddEvPT_PT0_S1_S1_PKS2_fffffm10adamMode_tf,@function
        .size           _Z16adam_cuda_kernelIddEvPT_PT0_S1_S1_PKS2_fffffm10adamMode_tf,(.L_x_852 - _Z16adam_cuda_kernelIddEvPT_PT0_S1_S1_PKS2_fffffm10adamMode_tf)
        .other          _Z16adam_cuda_kernelIddEvPT_PT0_S1_S1_PKS2_fffffm10adamMode_tf,@"STO_CUDA_ENTRY STV_DEFAULT"
_Z16adam_cuda_kernelIddEvPT_PT0_S1_S1_PKS2_fffffm10adamMode_tf:
.text._Z16adam_cuda_kernelIddEvPT_PT0_S1_S1_PKS2_fffffm10adamMode_tf:
        /* <DEDUP_REMOVED lines=9> */
[----:B-1----:R-:W-:Y:S01]  /*0090*/  UIMAD UR4, UR5, UR4, UR6 ;  /* 0x00000004050472a4 */ /* 0x002fe2000f8e0206 */
[----:B0-----:R-:W-:Y:S01]  /*00a0*/  IMAD R3, R3, UR7, R0 ;  /* 0x0000000703037c24 */ /* 0x001fe2000f8e0200 */
[----:B------:R-:W0:Y:S01]  /*00b0*/  LDCU UR6, c[0x0][0x374] ;  /* 0x00006e80ff0677ac */ /* 0x000e220008000800 */
[----:B---3--:R-:W-:-:S04]  /*00c0*/  IMAD R2, R2, UR7, RZ ;  /* 0x0000000702027c24 */ /* 0x008fc8000f8e02ff */
[----:B------:R-:W-:-:S05]  /*00d0*/  IMAD R3, R2, UR4, R3 ;  /* 0x0000000402037c24 */ /* 0x000fca000f8e0203 */
[----:B--2---:R-:W-:Y:S02]  /*00e0*/  ISETP.GE.U32.AND P0, PT, R3, UR8, PT ;  /* 0x0000000803007c0c */ /* 0x004fe4000bf06070 */
[----:B------:R-:W-:Y:S01]  /*00f0*/  SHF.R.S32.HI R5, RZ, 0x1f, R3 ;  /* 0x0000001fff057819 */ /* 0x000fe20000011403 */
[----:B0-----:R-:W-:-:S03]  /*0100*/  UIMAD UR4, UR5, UR6, URZ ;  /* 0x00000006050472a4 */ /* 0x001fc6000f8e02ff */
[----:B------:R-:W-:-:S03]  /*0110*/  ISETP.GE.U32.AND.EX P0, PT, R5, UR9, PT, P0 ;  /* 0x0000000905007c0c */ /* 0x000fc6000bf06100 */
[----:B------:R-:W-:-:S10]  /*0120*/  IMAD R2, R2, UR4, RZ ;  /* 0x0000000402027c24 */ /* 0x000fd4000f8e02ff */
[----:B------:R-:W-:Y:S05]  /*0130*/  @P0 EXIT ;  /* 0x000000000000094d */ /* 0x000fea0003800000 */
[----:B------:R-:W0:Y:S01]  /*0140*/  LDC.64 R6, c[0x0][0x3a8] ;  /* 0x0000ea00ff067b82 */ /* 0x000e220000000a00 */
[----:B------:R-:W1:Y:S01]  /*0150*/  LDCU.64 UR4, c[0x0][0x358] ;  /* 0x00006b00ff0477ac */ /* 0x000e620008000a00 */
[----:B------:R-:W-:Y:S02]  /*0160*/  IMAD.MOV.U32 R27, RZ, RZ, R5 ;  /* 0x000000ffff1b7224 */ /* 0x000fe400078e0005 */
[----:B------:R-:W-:-:S04]  /*0170*/  IMAD.MOV.U32 R26, RZ, RZ, R3 ;  /* 0x000000ffff1a7224 */ /* 0x000fc800078e0003 */
[----:B------:R-:W2:Y:S08]  /*0180*/  LDC.64 R18, c[0x0][0x3c8] ;  /* 0x0000f200ff127b82 */ /* 0x000eb00000000a00 */
[----:B------:R-:W3:Y:S01]  /*0190*/  LDC R14, c[0x0][0x3b4] ;  /* 0x0000ed00ff0e7b82 */ /* 0x000ee20000000800 */
[C---:B0-----:R-:W-:Y:S01]  /*01a0*/  FADD.FTZ R0, -R6.reuse, 1 ;  /* 0x3f80000006007421 */ /* 0x041fe20000010100 */
[C---:B------:R-:W-:Y:S01]  /*01b0*/  FADD.FTZ R4, -R7.reuse, 1 ;  /* 0x3f80000007047421 */ /* 0x040fe20000010100 */
[----:B------:R-:W-:Y:S01]  /*01c0*/  FMUL.FTZ R10, R6, 1 ;  /* 0x3f800000060a7820 */ /* 0x000fe20000410000 */
[----:B------:R-:W-:Y:S01]  /*01d0*/  FMUL.FTZ R12, R7, 1 ;  /* 0x3f800000070c7820 */ /* 0x000fe20000410000 */
[----:B------:R-:W-:Y:S01]  /*01e0*/  FMUL.FTZ R0, R0, 1 ;  /* 0x3f80000000007820 */ /* 0x000fe20000410000 */
[----:B------:R-:W-:Y:S01]  /*01f0*/  FMUL.FTZ R4, R4, 1 ;  /* 0x3f80000004047820 */ /* 0x000fe20000410000 */
[----:B--2---:R-:W-:Y:S01]  /*0200*/  FMUL.FTZ R8, R19, 1 ;  /* 0x3f80000013087820 */ /* 0x004fe20000410000 */
[----:B------:R-:W-:Y:S01]  /*0210*/  ISETP.NE.AND P0, PT, R18, RZ, PT ;  /* 0x000000ff1200720c */ /* 0x000fe20003f05270 */
[----:B------:R-:W0:Y:S01]  /*0220*/  F2F.F64.F32 R10, R10 ;  /* 0x0000000a000a7310 */ /* 0x000e220000201800 */
[----:B---3--:R-:W-:-:S15]  /*0230*/  FMUL.FTZ R14, R14, 1 ;  /* 0x3f8000000e0e7820 */ /* 0x008fde0000410000 */
[----:B------:R-:W-:-:S15]  /*0240*/  NOP ;  /* 0x0000000000007918 */ /* 0x000fde0000000000 */
[----:B------:R-:W-:-:S15]  /*0250*/  NOP ;  /* 0x0000000000007918 */ /* 0x000fde0000000000 */
[----:B------:R-:W-:-:S15]  /*0260*/  NOP ;  /* 0x0000000000007918 */ /* 0x000fde0000000000 */
[----:B------:R-:W-:-:S03]  /*0270*/  NOP ;  /* 0x0000000000007918 */ /* 0x000fc60000000000 */
[----:B------:R-:W2:-:S15]  /*0280*/  F2F.F64.F32 R8, R8 ;  /* 0x0000000800087310 */ /* 0x000e9e0000201800 */
[----:B------:R-:W-:-:S15]  /*0290*/  NOP ;  /* 0x0000000000007918 */ /* 0x000fde0000000000 */
[----:B------:R-:W-:-:S15]  /*02a0*/  NOP ;  /* 0x0000000000007918 */ /* 0x000fde0000000000 */
[----:B------:R-:W-:-:S15]  /*02b0*/  NOP ;  /* 0x0000000000007918 */ /* 0x000fde0000000000 */
[----:B------:R-:W-:-:S04]  /*02c0*/  NOP ;  /* 0x0000000000007918 */ /* 0x000fc80000000000 */
[----:B------:R-:W3:-:S15]  /*02d0*/  F2F.F64.F32 R12, R12 ;  /* 0x0000000c000c7310 */ /* 0x000ede0000201800 */
[----:B------:R-:W-:-:S15]  /*02e0*/  NOP ;  /* 0x0000000000007918 */ /* 0x000fde0000000000 */
[----:B------:R-:W-:-:S15]  /*02f0*/  NOP ;  /* 0x0000000000007918 */ /* 0x000fde0000000000 */
[----:B------:R-:W-:-:S15]  /*0300*/  NOP ;  /* 0x0000000000007918 */ /* 0x000fde0000000000 */
[----:B------:R-:W-:-:S04]  /*0310*/  NOP ;  /* 0x0000000000007918 */ /* 0x000fc80000000000 */
[----:B------:R-:W4:-:S15]  /*0320*/  F2F.F64.F32 R14, R14 ;  /* 0x0000000e000e7310 */ /* 0x000f1e0000201800 */
[----:B------:R-:W-:-:S15]  /*0330*/  NOP ;  /* 0x0000000000007918 */ /* 0x000fde0000000000 */
[----:B------:R-:W-:-:S15]  /*0340*/  NOP ;  /* 0x0000000000007918 */ /* 0x000fde0000000000 */
[----:B------:R-:W-:-:S15]  /*0350*/  NOP ;  /* 0x0000000000007918 */ /* 0x000fde0000000000 */
[----:B------:R-:W-:-:S04]  /*0360*/  NOP ;  /* 0x0000000000007918 */ /* 0x000fc80000000000 */
[----:B------:R0:W0:-:S15]  /*0370*/  F2F.F64.F32 R16, R0 ;  /* 0x0000000000107310 */ /* 0x00001e0000201800 */
[----:B------:R-:W-:-:S15]  /*0380*/  NOP ;  /* 0x0000000000007918 */ /* 0x000fde0000000000 */
[----:B------:R-:W-:-:S15]  /*0390*/  NOP ;  /* 0x0000000000007918 */ /* 0x000fde0000000000 */
[----:B------:R-:W-:-:S15]  /*03a0*/  NOP ;  /* 0x0000000000007918 */ /* 0x000fde0000000000 */
[----:B------:R-:W-:-:S04]  /*03b0*/  NOP ;  /* 0x0000000000007918 */ /* 0x000fc80000000000 */
[----:B------:R0:W0:Y:S02]  /*03c0*/  F2F.F64.F32 R18, R4 ;  /* 0x0000000400127310 */ /* 0x0000240000201800 */
[----:B01234-:R-:W-:Y:S05]  /*03d0*/  @P0 BRA `(.L_x_791) ;  /* 0x00000018009c0947 */ /* 0x01ffea0003800000 */
[----:B------:R-:W0:Y:S01]  /*03e0*/  LDCU.64 UR6, c[0x0][0x388] ;  /* 0x00007100ff0677ac */ /* 0x000e220008000a00 */
[----:B------:R-:W1:Y:S01]  /*03f0*/  LDCU UR10, c[0x0][0x3b8] ;  /* 0x00007700ff0a77ac */ /* 0x000e620008000800 */
[----:B------:R-:W2:Y:S01]  /*0400*/  LDCU UR11, c[0x0][0x3b8] ;  /* 0x00007700ff0b77ac */ /* 0x000ea20008000800 */
[----:B------:R-:W3:Y:S01]  /*0410*/  LDCU.64 UR20, c[0x0][0x3c0] ;  /* 0x00007800ff1477ac */ /* 0x000ee20008000a00 */
[----:B------:R-:W4:Y:S01]  /*0420*/  LDCU.64 UR30, c[0x0][0x3c0] ;  /* 0x00007800ff1e77ac */ /* 0x000f220008000a00 */
[----:B0-----:R-:W-:Y:S01]  /*0430*/  UISETP.NE.U32.AND UP0, UPT, UR6, URZ, UPT ;  /* 0x000000ff0600728c */ /* 0x001fe2000bf05070 */
[----:B------:R-:W0:Y:S03]  /*0440*/  LDCU.64 UR8, c[0x0][0x3a0] ;  /* 0x00007400ff0877ac */ /* 0x000e260008000a00 */
[----:B------:R-:W-:Y:S01]  /*0450*/  UISETP.NE.AND.EX UP0, UPT, UR7, URZ, UPT, UP0 ;  /* 0x000000ff0700728c */ /* 0x000fe2000bf05300 */
[----:B------:R-:W0:Y:S01]  /*0460*/  LDCU.64 UR22, c[0x0][0x3a0] ;  /* 0x00007400ff1677ac */ /* 0x000e220008000a00 */
[----:B------:R-:W0:Y:S01]  /*0470*/  LDCU.64 UR28, c[0x0][0x380] ;  /* 0x00007000ff1c77ac */ /* 0x000e220008000a00 */
[----:B------:R-:W0:Y:S01]  /*0480*/  LDCU.128 UR12, c[0x0][0x390] ;  /* 0x00007200ff0c77ac */ /* 0x000e220008000c00 */
[----:B------:R-:W0:Y:S01]  /*0490*/  LDCU.128 UR24, c[0x0][0x390] ;  /* 0x00007200ff1877ac */ /* 0x000e220008000c00 */
[----:B------:R-:W0:Y:S04]  /*04a0*/  LDCU.128 UR16, c[0x0][0x380] ;  /* 0x00007000ff1077ac */ /* 0x000e280008000c00 */
[----:B-1234-:R-:W-:Y:S05]  /*04b0*/  BRA.U !UP0, `(.L_x_792) ;  /* 0x0000000d08387547 */ /* 0x01efea000b800000 */
[----:B------:R-:W-:Y:S01]  /*04c0*/  BSSY.RECONVERGENT B1, `(.L_x_793) ;  /* 0x00000cc000017945 */ /* 0x000fe20003800200 */
.L_x_798:
[C---:B-1----:R-:W-:Y:S01]  /*04d0*/  IMAD.SHL.U32 R6, R26.reuse, 0x8, RZ ;  /* 0x000000081a067824 */ /* 0x042fe200078e00ff */
[----:B------:R-:W-:-:S04]  /*04e0*/  SHF.L.U64.HI R30, R26, 0x3, R27 ;  /* 0x000000031a1e7819 */ /* 0x000fc8000001021b */
[----:B0-----:R-:W-:-:S04]  /*04f0*/  IADD3 R24, P0, PT, R6, UR8, RZ ;  /* 0x0000000806187c10 */ /* 0x001fc8000ff1e0ff */
[----:B------:R-:W-:-:S06]  /*0500*/  IADD3.X R25, PT, PT, R30, UR9, RZ, P0, !PT ;  /* 0x000000091e197c10 */ /* 0x000fcc00087fe4ff */
[----:B------:R-:W2:Y:S01]  /*0510*/  LDG.E.64.CONSTANT R24, desc[UR4][R24.64] ;  /* 0x0000000418187981 */ /* 0x000ea2000c1e9b00 */
[----:B------:R-:W0:Y:S01]  /*0520*/  MUFU.RCP64H R5, R15 ;  /* 0x0000000f00057308 */ /* 0x000e220000001800 */
[----:B------:R-:W-:Y:S01]  /*0530*/  IMAD.MOV.U32 R4, RZ, RZ, 0x1 ;  /* 0x00000001ff047424 */ /* 0x000fe200078e00ff */
[----:B------:R-:W-:Y:S05]  /*0540*/  BSSY.RECONVERGENT B2, `(.L_x_794) ;  /* 0x000002f000027945 */ /* 0x000fea0003800200 */
        /* <DEDUP_REMOVED lines=42> */
[----:B------:R-:W-:-:S07]  /*07f0*/  IMAD.MOV.U32 R23, RZ, RZ, R15 ;  /* 0x000000ffff177224 */ /* 0x000fce00078e000f */
[----:B------:R-:W-:Y:S05]  /*0800*/  CALL.REL.NOINC `($__internal_4_$__cuda_sm20_div_rn_f64_full) ;  /* 0x0000002c00e47944 */ /* 0x000fea0003c00000 */
[----:B------:R-:W-:Y:S02]  /*0810*/  IMAD.MOV.U32 R4, RZ, RZ, R7 ;  /* 0x000000ffff047224 */ /* 0x000fe400078e0007 */
[----:B------:R-:W-:-:S07]  /*0820*/  IMAD.MOV.U32 R5, RZ, RZ, R20 ;  /* 0x000000ffff057224 */ /* 0x000fce00078e0014 */
.L_x_795:
[----:B------:R-:W-:Y:S05]  /*0830*/  BSYNC.RECONVERGENT B2 ;  /* 0x0000000000027941 */ /* 0x000fea0003800200 */
.L_x_794:
[----:B------:R-:W-:Y:S01]  /*0840*/  IADD3 R22, P0, PT, R6, UR12, RZ ;  /* 0x0000000c06167c10 */ /* 0x000fe2000ff1e0ff */
[----:B------:R-:W0:Y:S01]  /*0850*/  DMUL R26, R16, R4 ;  /* 0x00000004101a7228 */ /* 0x000e220000000000 */
[----:B------:R-:W1:Y:S02]  /*0860*/  LDC R0, c[0x0][0x3b0] ;  /* 0x0000ec00ff007b82 */ /* 0x000e640000000800 */
[----:B------:R-:W-:-:S05]  /*0870*/  IADD3.X R23, PT, PT, R30, UR13, RZ, P0, !PT ;  /* 0x0000000d1e177c10 */ /* 0x000fca00087fe4ff */
[----:B------:R-:W0:Y:S01]  /*0880*/  LDG.E.64 R24, desc[UR4][R22.64] ;  /* 0x0000000416187981 */ /* 0x000e22000c1e1b00 */
[----:B------:R-:W-:-:S04]  /*0890*/  IADD3 R20, P0, PT, R6, UR14, RZ ;  /* 0x0000000e06147c10 */ /* 0x000fc8000ff1e0ff */
[----:B------:R-:W-:-:S15]  /*08a0*/  IADD3.X R21, PT, PT, R30, UR15, RZ, P0, !PT ;  /* 0x0000000f1e157c10 */ /* 0x000fde00087fe4ff */
[----:B------:R-:W-:-:S15]  /*08b0*/  NOP ;  /* 0x0000000000007918 */ /* 0x000fde0000000000 */
[----:B------:R-:W-:-:S15]  /*08c0*/  NOP ;  /* 0x0000000000007918 */ /* 0x000fde0000000000 */
[----:B------:R-:W-:-:S06]  /*08d0*/  NOP ;  /* 0x0000000000007918 */ /* 0x000fcc0000000000 */
[----:B0-----:R-:W0:Y:S02]  /*08e0*/  DFMA R24, R10, R24, R26 ;  /* 0x000000180a18722b */ /* 0x001e24000000001a */
[----:B0-----:R0:W-:Y:S04]  /*08f0*/  STG.E.64 desc[UR4][R22.64], R24 ;  /* 0x0000001816007986 */ /* 0x0011e8000c101b04 */
[----:B------:R-:W2:Y:S01]  /*0900*/  LDG.E.64 R26, desc[UR4][R20.64] ;  /* 0x00000004141a7981 */ /* 0x000ea2000c1e1b00 */
[----:B-1----:R-:W-:Y:S01]  /*0910*/  FMUL.FTZ R0, R0, 1 ;  /* 0x3f80000000007820 */ /* 0x002fe20000410000 */
[----:B------:R-:W-:Y:S01]  /*0920*/  UMOV UR6, 0xf0000000 ;  /* 0xf000000000067882 */ /* 0x000fe20000000000 */
[----:B------:R-:W-:Y:S01]  /*0930*/  UMOV UR7, 0x380fffff ;  /* 0x380fffff00077882 */ /* 0x000fe20000000000 */
[----:B------:R-:W-:Y:S01]  /*0940*/  FSETP.GEU.AND P1, PT, |R25|, 6.5827683646048100446e-37, PT ;  /* 0x036000001900780b */ /* 0x000fe20003f2e200 */
[----:B------:R-:W-:-:S15]  /*0950*/  BSSY.RECONVERGENT B2, `(.L_x_796) ;  /* 0x000005d000027945 */ /* 0x000fde0003800200 */
        /* <DEDUP_REMOVED lines=8> */
[----:B--2---:R-:W1:-:S15]  /*09e0*/  DMUL R26, R12, R26 ;  /* 0x0000001a0c1a7228 */ /* 0x004e5e0000000000 */
[----:B------:R-:W-:-:S15]  /*09f0*/  NOP ;  /* 0x0000000000007918 */ /* 0x000fde0000000000 */
[----:B------:R-:W-:-:S15]  /*0a00*/  NOP ;  /* 0x0000000000007918 */ /* 0x000fde0000000000 */
[----:B------:R-:W-:-:S15]  /*0a10*/  NOP ;  /* 0x0000000000007918 */ /* 0x000fde0000000000 */
[----:B------:R-:W-:-:S04]  /*0a20*/  NOP ;  /* 0x0000000000007918 */ /* 0x000fc80000000000 */
[----:B-1----:R1:W2:-:S15]  /*0a30*/  DFMA R26, R28, R4, R26 ;  /* 0x000000041c1a722b */ /* 0x00229e000000001a */
[----:B------:R-:W-:-:S15]  /*0a40*/  NOP ;  /* 0x0000000000007918 */ /* 0x000fde0000000000 */
[----:B------:R-:W-:-:S15]  /*0a50*/  NOP ;  /* 0x0000000000007918 */ /* 0x000fde0000000000 */
[----:B------:R-:W-:-:S15]  /*0a60*/  NOP ;  /* 0x0000000000007918 */ /* 0x000fde0000000000 */
[----:B------:R-:W-:-:S04]  /*0a70*/  NOP ;  /* 0x0000000000007918 */ /* 0x000fc80000000000 */
[----:B-1----:R-:W1:Y:S01]  /*0a80*/  F2F.F64.F32 R4, R0 ;  /* 0x0000000000047310 */ /* 0x002e620000201800 */
[----:B------:R-:W-:Y:S01]  /*0a90*/  IMAD.MOV.U32 R28, RZ, RZ, 0x1 ;  /* 0x00000001ff1c7424 */ /* 0x000fe200078e00ff */
[----:B--2---:R2:W-:-:S15]  /*0aa0*/  STG.E.64 desc[UR4][R20.64], R26 ;  /* 0x0000001a14007986 */ /* 0x0045de000c101b04 */
[----:B------:R-:W-:-:S15]  /*0ab0*/  NOP ;  /* 0x0000000000007918 */ /* 0x000fde0000000000 */
[----:B------:R-:W-:-:S15]  /*0ac0*/  NOP ;  /* 0x0000000000007918 */ /* 0x000fde0000000000 */
[----:B------:R-:W-:-:S15]  /*0ad0*/  NOP ;  /* 0x0000000000007918 */ /* 0x000fde0000000000 */
[----:B------:R-:W-:-:S02]  /*0ae0*/  NOP ;  /* 0x0000000000007918 */ /* 0x000fc40000000000 */
[----:B-1----:R-:W1:-:S15]  /*0af0*/  DADD R4, R26, R4 ;  /* 0x000000001a047229 */ /* 0x002e5e0000000004 */
[----:B------:R-:W-:-:S15]  /*0b00*/  NOP ;  /* 0x0000000000007918 */ /* 0x000fde0000000000 */
[----:B------:R-:W-:-:S15]  /*0b10*/  NOP ;  /* 0x0000000000007918 */ /* 0x000fde0000000000 */
[----:B------:R-:W-:-:S15]  /*0b20*/  NOP ;  /* 0x0000000000007918 */ /* 0x000fde0000000000 */
[----:B------:R-:W-:-:S04]  /*0b30*/  NOP ;  /* 0x0000000000007918 */ /* 0x000fc80000000000 */
[----:B-1----:R-:W1:-:S15]  /*0b40*/  F2F.F32.F64 R7, R4 ;  /* 0x0000000400077310 */ /* 0x002e5e0000301000 */
[----:B------:R-:W-:-:S15]  /*0b50*/  NOP ;  /* 0x0000000000007918 */ /* 0x000fde0000000000 */
[----:B------:R-:W-:-:S15]  /*0b60*/  NOP ;  /* 0x0000000000007918 */ /* 0x000fde0000000000 */
[----:B------:R-:W-:-:S15]  /*0b70*/  NOP ;  /* 0x0000000000007918 */ /* 0x000fde0000000000 */
[----:B------:R-:W-:-:S04]  /*0b80*/  NOP ;  /* 0x0000000000007918 */ /* 0x000fc80000000000 */
[----:B------:R-:W1:Y:S02]  /*0b90*/  DSETP.GEU.AND P0, PT, |R4|, UR6, PT ;  /* 0x0000000604007e2a */ /* 0x000e64000bf0e200 */
[----:B-1----:R-:W-:-:S06]  /*0ba0*/  @!P0 FMUL R7, R7, 1.175494350822287508e-38 ;  /* 0x0080000007078820 */ /* 0x002fcc0000400000 */
        /* <DEDUP_REMOVED lines=51> */
[----:B------:R-:W-:-:S07]  /*0ee0*/  MOV R0, 0xf00 ;  /* 0x00000f0000007802 */ /* 0x000fce0000000f00 */
[----:B------:R-:W-:Y:S05]  /*0ef0*/  CALL.REL.NOINC `($__internal_4_$__cuda_sm20_div_rn_f64_full) ;  /* 0x0000002800287944 */ /* 0x000fea0003c00000 */
[----:B------:R-:W-:Y:S02]  /*0f00*/  IMAD.MOV.U32 R4, RZ, RZ, R7 ;  /* 0x000000ffff047224 */ /* 0x000fe400078e0007 */
[----:B------:R-:W-:-:S07]  /*0f10*/  IMAD.MOV.U32 R5, RZ, RZ, R20 ;  /* 0x000000ffff057224 */ /* 0x000fce00078e0014 */
.L_x_797:
[----:B------:R-:W-:Y:S05]  /*0f20*/  BSYNC.RECONVERGENT B2 ;  /* 0x0000000000027941 */ /* 0x000fea0003800200 */
.L_x_796:
[----:B------:R-:W-:-:S04]  /*0f30*/  IADD3 R20, P0, PT, R6, UR16, RZ ;  /* 0x0000001006147c10 */ /* 0x000fc8000ff1e0ff */
[----:B------:R-:W-:-:S05]  /*0f40*/  IADD3.X R21, PT, PT, R30, UR17, RZ, P0, !PT ;  /* 0x000000111e157c10 */ /* 0x000fca00087fe4ff */
[----:B------:R-:W2:Y:S01]  /*0f50*/  LDG.E.64 R22, desc[UR4][R20.64] ;  /* 0x0000000414167981 */ /* 0x000ea2000c1e1b00 */
[----:B------:R-:W-:Y:S01]  /*0f60*/  UMOV UR6, 0xf0000000 ;  /* 0xf000000000067882 */ /* 0x000fe20000000000 */
[----:B------:R-:W-:Y:S01]  /*0f70*/  UMOV UR7, 0x380fffff ;  /* 0x380fffff00077882 */ /* 0x000fe20000000000 */
[----:B------:R-:W-:-:S04]  /*0f80*/  IMAD.IADD R26, R2, 0x1, R3 ;  /* 0x00000001021a7824 */ /* 0x000fc800078e0203 */
[--C-:B------:R-:W-:Y:S01]  /*0f90*/  IMAD.MOV.U32 R3, RZ, RZ, R26.reuse ;  /* 0x000000ffff037224 */ /* 0x100fe200078e001a */
[----:B------:R-:W-:Y:S01]  /*0fa0*/  SHF.R.S32.HI R27, RZ, 0x1f, R26 ;  /* 0x0000001fff1b7819 */ /* 0x000fe2000001141a */
[----:B--2---:R-:W0:-:S15]  /*0fb0*/  DFMA R4, R8, R22, R4 ;  /* 0x000000160804722b */ /* 0x004e1e0000000004 */
        /* <DEDUP_REMOVED lines=10> */
[----:B0-----:R-:W-:Y:S01]  /*1060*/  @!P0 FMUL R0, R0, 1.175494350822287508e-38 ;  /* 0x0080000000008820 */ /* 0x001fe20000400000 */
[----:B------:R-:W-:-:S03]  /*1070*/  IADD3 R24, P0, PT, R6, UR18, RZ ;  /* 0x0000001206187c10 */ /* 0x000fc6000ff1e0ff */
[----:B------:R-:W-:Y:S01]  /*1080*/  FMUL.FTZ R0, R0, UR10 ;  /* 0x0000000a00007c20 */ /* 0x000fe20008410000 */
[----:B------:R-:W-:Y:S02]  /*1090*/  IADD3.X R25, PT, PT, R30, UR19, RZ, P0, !PT ;  /* 0x000000131e197c10 */ /* 0x000fe400087fe4ff */
[----:B------:R-:W-:-:S15]  /*10a0*/  ISETP.GE.U32.AND P0, PT, R26, UR20, PT ;  /* 0x000000141a007c0c */ /* 0x000fde000bf06070 */
[----:B------:R-:W-:-:S15]  /*10b0*/  NOP ;  /* 0x0000000000007918 */ /* 0x000fde0000000000 */
[----:B------:R-:W-:-:S15]  /*10c0*/  NOP ;  /* 0x0000000000007918 */ /* 0x000fde0000000000 */
[----:B------:R-:W-:-:S10]  /*10d0*/  NOP ;  /* 0x0000000000007918 */ /* 0x000fd40000000000 */
[----:B------:R-:W0:Y:S01]  /*10e0*/  F2F.F64.F32 R6, R0 ;  /* 0x0000000000067310 */ /* 0x000e220000201800 */
[----:B------:R-:W-:-:S15]  /*10f0*/  ISETP.GE.U32.AND.EX P0, PT, R27, UR21, PT, P0 ;  /* 0x000000151b007c0c */ /* 0x000fde000bf06100 */
[----:B------:R-:W-:-:S15]  /*1100*/  NOP ;  /* 0x0000000000007918 */ /* 0x000fde0000000000 */
[----:B------:R-:W-:-:S15]  /*1110*/  NOP ;  /* 0x0000000000007918 */ /* 0x000fde0000000000 */
[----:B------:R-:W-:-:S15]  /*1120*/  NOP ;  /* 0x0000000000007918 */ /* 0x000fde0000000000 */
[----:B------:R-:W-:-:S03]  /*1130*/  NOP ;  /* 0x0000000000007918 */ /* 0x000fc60000000000 */
[----:B0-----:R-:W0:Y:S02]  /*1140*/  DADD R6, R22, -R6 ;  /* 0x0000000016067229 */ /* 0x001e240000000806 */
[----:B0-----:R1:W-:Y:S04]  /*1150*/  STG.E.64 desc[UR4][R20.64], R6 ;  /* 0x0000000614007986 */ /* 0x0013e8000c101b04 */
[----:B------:R1:W-:Y:S01]  /*1160*/  STG.E.64 desc[UR4][R24.64], R6 ;  /* 0x0000000618007986 */ /* 0x0003e2000c101b04 */
[----:B------:R-:W-:Y:S05]  /*1170*/  @!P0 BRA `(.L_x_798) ;  /* 0xfffffff000d48947 */ /* 0x000fea000383ffff */
[----:B------:R-:W-:Y:S05]  /*1180*/  BSYNC.RECONVERGENT B1 ;  /* 0x0000000000017941 */ /* 0x000fea0003800200 */
.L_x_793:
[----:B------:R-:W-:Y:S05]  /*1190*/  EXIT ;  /* 0x000000000000794d */ /* 0x000fea0003800000 */
.L_x_792:
[----:B------:R-:W-:Y:S01]  /*11a0*/  BSSY.RECONVERGENT B1, `(.L_x_799) ;  /* 0x00000c9000017945 */ /* 0x000fe20003800200 */
.L_x_804:
        /* <DEDUP_REMOVED lines=54> */
.L_x_801:
[----:B------:R-:W-:Y:S05]  /*1510*/  BSYNC.RECONVERGENT B2 ;  /* 0x0000000000027941 */ /* 0x000fea0003800200 */
.L_x_800:
        /* <DEDUP_REMOVED lines=110> */
.L_x_803:
[----:B------:R-:W-:Y:S05]  /*1c00*/  BSYNC.RECONVERGENT B2 ;  /* 0x0000000000027941 */ /* 0x000fea0003800200 */
.L_x_802:
        /* <DEDUP_REMOVED lines=20> */
[----:B------:R-:W-:-:S03]  /*1d50*/  ISETP.GE.U32.AND P0, PT, R26, UR30, PT ;  /* 0x0000001e1a007c0c */ /* 0x000fc6000bf06070 */
[----:B------:R-:W-:Y:S01]  /*1d60*/  FMUL.FTZ R0, R0, UR11 ;  /* 0x0000000b00007c20 */ /* 0x000fe20008410000 */
[----:B------:R-:W-:-:S15]  /*1d70*/  ISETP.GE.U32.AND.EX P0, PT, R27, UR31, PT, P0 ;  /* 0x0000001f1b007c0c */ /* 0x000fde000bf06100 */
        /* <DEDUP_REMOVED lines=9> */
[----:B0-----:R1:W-:Y:S01]  /*1e10*/  STG.E.64 desc[UR4][R6.64], R22 ;  /* 0x0000001606007986 */ /* 0x0013e2000c101b04 */
[----:B------:R-:W-:Y:S05]  /*1e20*/  @!P0 BRA `(.L_x_804) ;  /* 0xfffffff000e08947 */ /* 0x000fea000383ffff */
[----:B------:R-:W-:Y:S05]  /*1e30*/  BSYNC.RECONVERGENT B1 ;  /* 0x0000000000017941 */ /* 0x000fea0003800200 */
.L_x_799:
[----:B------:R-:W-:Y:S05]  /*1e40*/  EXIT ;  /* 0x000000000000794d */ /* 0x000fea0003800000 */
.L_x_791:
[----:B------:R-:W0:Y:S01]  /*1e50*/  LDCU.64 UR6, c[0x0][0x388] ;  /* 0x00007100ff0677ac */ /* 0x000e220008000a00 */
[----:B------:R-:W1:Y:S01]  /*1e60*/  LDCU UR10, c[0x0][0x3b0] ;  /* 0x00007600ff0a77ac */ /* 0x000e620008000800 */
[----:B------:R-:W2:Y:S01]  /*1e70*/  LDCU UR28, c[0x0][0x3b0] ;  /* 0x00007600ff1c77ac */ /* 0x000ea20008000800 */
[----:B------:R-:W3:Y:S01]  /*1e80*/  LDCU UR11, c[0x0][0x3b8] ;  /* 0x00007700ff0b77ac */ /* 0x000ee20008000800 */
[----:B------:R-:W4:Y:S01]  /*1e90*/  LDCU UR29, c[0x0][0x3b8] ;  /* 0x00007700ff1d77ac */ /* 0x000f220008000800 */
[----:B0-----:R-:W-:Y:S01]  /*1ea0*/  UISETP.NE.U32.AND UP0, UPT, UR6, URZ, UPT ;  /* 0x000000ff0600728c */ /* 0x001fe2000bf05070 */
[----:B------:R-:W0:Y:S03]  /*1eb0*/  LDCU.64 UR32, c[0x0][0x3c0] ;  /* 0x00007800ff2077ac */ /* 0x000e260008000a00 */
[----:B------:R-:W-:Y:S01]  /*1ec0*/  UISETP.NE.AND.EX UP0, UPT, UR7, URZ, UPT, UP0 ;  /* 0x000000ff0700728c */ /* 0x000fe2000bf05300 */
[----:B------:R-:W0:Y:S01]  /*1ed0*/  LDCU.64 UR20, c[0x0][0x3c0] ;  /* 0x00007800ff1477ac */ /* 0x000e220008000a00 */
[----:B------:R-:W0:Y:S01]  /*1ee0*/  LDCU.64 UR8, c[0x0][0x3a0] ;  /* 0x00007400ff0877ac */ /* 0x000e220008000a00 */
[----:B------:R-:W0:Y:S01]  /*1ef0*/  LDCU.64 UR22, c[0x0][0x3a0] ;  /* 0x00007400ff1677ac */ /* 0x000e220008000a00 */
[----:B------:R-:W0:Y:S01]  /*1f00*/  LDCU.64 UR30, c[0x0][0x380] ;  /* 0x00007000ff1e77ac */ /* 0x000e220008000a00 */
[----:B------:R-:W0:Y:S01]  /*1f10*/  LDCU.128 UR12, c[0x0][0x390] ;  /* 0x00007200ff0c77ac */ /* 0x000e220008000c00 */
[----:B------:R-:W0:Y:S01]  /*1f20*/  LDCU.128 UR24, c[0x0][0x390] ;  /* 0x00007200ff1877ac */ /* 0x000e220008000c00 */
[----:B------:R-:W0:Y:S02]  /*1f30*/  LDCU.128 UR16, c[0x0][0x380] ;  /* 0x00007000ff1077ac */ /* 0x000e240008000c00 */
[----:B-1234-:R-:W-:Y:S05]  /*1f40*/  BRA.U !UP0, `(.L_x_805) ;  /* 0x0000000d08107547 */ /* 0x01efea000b800000 */
[----:B------:R-:W-:Y:S01]  /*1f50*/  BSSY.RECONVERGENT B1, `(.L_x_806) ;  /* 0x00000c2000017945 */ /* 0x000fe20003800200 */
.L_x_811:
        /* <DEDUP_REMOVED lines=54> */
.L_x_808:
[----:B------:R-:W-:Y:S05]  /*22c0*/  BSYNC.RECONVERGENT B2 ;  /* 0x0000000000027941 */ /* 0x000fea0003800200 */
.L_x_807:
[----:B------:R-:W-:-:S04]  /*22d0*/  IADD3 R22, P0, PT, R6, UR12, RZ ;  /* 0x0000000c06167c10 */ /* 0x000fc8000ff1e0ff */
[----:B------:R-:W-:-:S05]  /*22e0*/  IADD3.X R23, PT, PT, R30, UR13, RZ, P0, !PT ;  /* 0x0000000d1e177c10 */ /* 0x000fca00087fe4ff */
[----:B------:R-:W2:Y:S01]  /*22f0*/  LDG.E.64 R24, desc[UR4][R22.64] ;  /* 0x0000000416187981 */ /* 0x000ea2000c1e1b00 */
[----:B------:R-:W-:Y:S01]  /*2300*/  IADD3 R20, P0, PT, R6, UR14, RZ ;  /* 0x0000000e06147c10 */ /* 0x000fe2000ff1e0ff */
[----:B------:R-:W2:Y:S03]  /*2310*/  DMUL R26, R16, R4 ;  /* 0x00000004101a7228 */ /* 0x000ea60000000000 */
[----:B------:R-:W-:-:S15]  /*2320*/  IADD3.X R21, PT, PT, R30, UR15, RZ, P0, !PT ;  /* 0x0000000f1e157c10 */ /* 0x000fde00087fe4ff */
[----:B------:R-:W-:-:S15]  /*2330*/  NOP ;  /* 0x0000000000007918 */ /* 0x000fde0000000000 */
[----:B------:R-:W-:-:S15]  /*2340*/  NOP ;  /* 0x0000000000007918 */ /* 0x000fde0000000000 */
[----:B------:R-:W-:-:S15]  /*2350*/  NOP ;  /* 0x0000000000007918 */ /* 0x000fde0000000000 */
[----:B------:R-:W-:-:S01]  /*2360*/  NOP ;  /* 0x0000000000007918 */ /* 0x000fc20000000000 */
[----:B--2---:R-:W0:Y:S02]  /*2370*/  DFMA R24, R10, R24, R26 ;  /* 0x000000180a18722b */ /* 0x004e24000000001a */
[----:B0-----:R0:W-:Y:S04]  /*2380*/  STG.E.64 desc[UR4][R22.64], R24 ;  /* 0x0000001816007986 */ /* 0x0011e8000c101b04 */
[----:B------:R-:W2:Y:S01]  /*2390*/  LDG.E.64 R26, desc[UR4][R20.64] ;  /* 0x00000004141a7981 */ /* 0x000ea2000c1e1b00 */
[----:B------:R-:W-:Y:S01]  /*23a0*/  UMOV UR6, 0xf0000000 ;  /* 0xf000000000067882 */ /* 0x000fe20000000000 */
[----:B------:R-:W-:Y:S01]  /*23b0*/  UMOV UR7, 0x380fffff ;  /* 0x380fffff00077882 */ /* 0x000fe20000000000 */
[----:B------:R-:W-:Y:S01]  /*23c0*/  FSETP.GEU.AND P1, PT, |R25|, 6.5827683646048100446e-37, PT ;  /* 0x036000001900780b */ /* 0x000fe20003f2e200 */
[----:B------:R-:W-:-:S15]  /*23d0*/  BSSY.RECONVERGENT B2, `(.L_x_809) ;  /* 0x0000054000027945 */ /* 0x000fde0003800200 */
[----:B------:R-:W-:-:S15]  /*23e0*/  NOP ;  /* 0x0000000000007918 */ /* 0x000fde0000000000 */
[----:B------:R-:W-:-:S15]  /*23f0*/  NOP ;  /* 0x0000000000007918 */ /* 0x000fde0000000000 */
[----:B------:R-:W-:-:S09]  /*2400*/  NOP ;  /* 0x0000000000007918 */ /* 0x000fd20000000000 */
        /* <DEDUP_REMOVED lines=15> */
[----:B-1----:R-:W1:Y:S01]  /*2500*/  F2F.F32.F64 R0, R26 ;  /* 0x0000001a00007310 */ /* 0x002e620000301000 */
[----:B------:R2:W-:-:S15]  /*2510*/  STG.E.64 desc[UR4][R20.64], R26 ;  /* 0x0000001a14007986 */ /* 0x0005de000c101b04 */
[----:B------:R-:W-:-:S15]  /*2520*/  NOP ;  /* 0x0000000000007918 */ /* 0x000fde0000000000 */
[----:B------:R-:W-:-:S15]  /*2530*/  NOP ;  /* 0x0000000000007918 */ /* 0x000fde0000000000 */
[----:B------:R-:W-:-:S15]  /*2540*/  NOP ;  /* 0x0000000000007918 */ /* 0x000fde0000000000 */
[----:B------:R-:W-:-:S03]  /*2550*/  NOP ;  /* 0x0000000000007918 */ /* 0x000fc60000000000 */
[----:B------:R-:W1:Y:S02]  /*2560*/  DSETP.GEU.AND P0, PT, |R26|, UR6, PT ;  /* 0x000000061a007e2a */ /* 0x000e64000bf0e200 */
[----:B-1----:R-:W-:-:S06]  /*2570*/  @!P0 FMUL R0, R0, 1.175494350822287508e-38 ;  /* 0x0080000000008820 */ /* 0x002fcc0000400000 */
[----:B------:R-:W1:Y:S02]  /*2580*/  MUFU.SQRT R0, R0 ;  /* 0x0000000000007308 */ /* 0x000e640000002000 */
[----:B-1----:R-:W-:-:S04]  /*2590*/  FADD.FTZ R4, R0, UR10 ;  /* 0x0000000a00047e21 */ /* 0x002fc80008010000 */
[----:B0-----:R-:W-:Y:S01]  /*25a0*/  FMUL.FTZ R22, R4, 1 ;  /* 0x3f80000004167820 */ /* 0x001fe20000410000 */
[----:B------:R-:W-:-:S15]  /*25b0*/  IMAD.MOV.U32 R4, RZ, RZ, 0x1 ;  /* 0x00000001ff047424 */ /* 0x000fde00078e00ff */
        /* <DEDUP_REMOVED lines=53> */
.L_x_810:
[----:B------:R-:W-:Y:S05]  /*2910*/  BSYNC.RECONVERGENT B2 ;  /* 0x0000000000027941 */ /* 0x000fea0003800200 */
.L_x_809:
        /* <DEDUP_REMOVED lines=38> */
.L_x_806:
[----:B------:R-:W-:Y:S05]  /*2b80*/  EXIT ;  /* 0x000000000000794d */ /* 0x000fea0003800000 */
.L_x_805:
[----:B------:R-:W-:Y:S01]  /*2b90*/  BSSY.RECONVERGENT B1, `(.L_x_812) ;  /* 0x00000bf000017945 */ /* 0x000fe20003800200 */
.L_x_817:
        /* <DEDUP_REMOVED lines=54> */
.L_x_814:
[----:B------:R-:W-:Y:S05]  /*2f00*/  BSYNC.RECONVERGENT B2 ;  /* 0x0000000000027941 */ /* 0x000fea0003800200 */
.L_x_813:
        /* <DEDUP_REMOVED lines=100> */
.L_x_816:
[----:B------:R-:W-:Y:S05]  /*3550*/  BSYNC.RECONVERGENT B2 ;  /* 0x0000000000027941 */ /* 0x000fea0003800200 */
.L_x_815:
        /* <DEDUP_REMOVED lines=35> */
.L_x_812:
[----:B------:R-:W-:Y:S05]  /*3790*/  EXIT ;  /* 0x000000000000794d */ /* 0x000fea0003800000 */
        .weak           $__internal_4_$__cuda_sm20_div_rn_f64_full
        .type           $__internal_4_$__cuda_sm20_div_rn_f64_full,@function
        .size           $__internal_4_$__cuda_sm20_div_rn_f64_full,(.L_x_852 - $__internal_4_$__cuda_sm20_div_rn_f64_full)
$__internal_4_$__cuda_sm20_div_rn_f64_full:
[----:B------:R-:W-:Y:S01]  /*37a0*/  FSETP.GEU.AND P2, PT, |R25|, 1.469367938527859385e-39, PT ;  /* 0x001000001900780b */ /* 0x000fe20003f4e200 */
[----:B------:R-:W-:Y:S01]  /*37b0*/  IMAD.MOV.U32 R22, RZ, RZ, R20 ;  /* 0x000000ffff167224 */ /* 0x000fe200078e0014 */
[C---:B------:R-:W-:Y:S01]  /*37c0*/  FSETP.GEU.AND P0, PT, |R23|.reuse, 1.469367938527859385e-39, PT ;  /* 0x001000001700780b */ /* 0x040fe20003f0e200 */
[----:B------:R-:W-:Y:S01]  /*37d0*/  IMAD.MOV.U32 R26, RZ, RZ, R24 ;  /* 0x000000ffff1a7224 */ /* 0x000fe200078e0018 */
[----:B------:R-:W-:Y:S01]  /*37e0*/  LOP3.LUT R21, R23, 0x800fffff, RZ, 0xc0, !PT ;  /* 0x800fffff17157812 */ /* 0x000fe200078ec0ff */
[----:B------:R-:W-:Y:S01]  /*37f0*/  IMAD.MOV.U32 R32, RZ, RZ, 0x1 ;  /* 0x00000001ff207424 */ /* 0x000fe200078e00ff */
[----:B------:R-:W-:Y:S01]  /*3800*/  LOP3.LUT R4, R25, 0x7ff00000, RZ, 0xc0, !PT ;  /* 0x7ff0000019047812 */ /* 0x000fe200078ec0ff */
[----:B------:R-:W-:Y:S01]  /*3810*/  BSSY.RECONVERGENT B0, `(.L_x_818) ;  /* 0x0000077000007945 */ /* 0x000fe20003800200 */
[----:B------:R-:W-:Y:S02]  /*3820*/  LOP3.LUT R21, R21, 0x3ff00000, RZ, 0xfc, !PT ;  /* 0x3ff0000015157812 */ /* 0x000fe400078efcff */
[----:B------:R-:W-:Y:S01]  /*3830*/  LOP3.LUT R7, R23, 0x7ff00000, RZ, 0xc0, !PT ;  /* 0x7ff0000017077812 */ /* 0x000fe200078ec0ff */
[----:B------:R-:W-:-:S02]  /*3840*/  IMAD.MOV.U32 R31, RZ, RZ, R4 ;  /* 0x000000ffff1f7224 */ /* 0x000fc400078e0004 */
[----:B------:R-:W-:Y:S01]  /*3850*/  @!P2 LOP3.LUT R5, R23, 0x7ff00000, RZ, 0xc0, !PT ;  /* 0x7ff000001705a812 */ /* 0x000fe200078ec0ff */
[----:B------:R-:W-:Y:S01]  /*3860*/  @!P2 IMAD.MOV.U32 R28, RZ, RZ, RZ ;  /* 0x000000ffff1ca224 */ /* 0x000fe200078e00ff */
[----:B------:R-:W0:Y:S01]  /*3870*/  @!P0 DMUL R20, R22, 8.98846567431157953865e+307 ;  /* 0x7fe0000016148828 */ /* 0x000e220000000000 */
[C---:B------:R-:W-:Y:S01]  /*3880*/  ISETP.GE.U32.AND P1, PT, R4.reuse, R7, PT ;  /* 0x000000070400720c */ /* 0x040fe20003f26070 */
[----:B0-----:R-:W0:Y:S01]  /*3890*/  MUFU.RCP64H R33, R21 ;  /* 0x0000001500217308 */ /* 0x001e220000001800 */
[----:B------:R-:W-:Y:S01]  /*38a0*/  @!P2 ISETP.GE.U32.AND P3, PT, R4, R5, PT ;  /* 0x000000050400a20c */ /* 0x000fe20003f66070 */
[----:B------:R-:W-:Y:S01]  /*38b0*/  IMAD.MOV.U32 R5, RZ, RZ, 0x1ca00000 ;  /* 0x1ca00000ff057424 */ /* 0x000fe200078e00ff */
[----:B------:R-:W-:-:S04]  /*38c0*/  @!P0 LOP3.LUT R7, R21, 0x7ff00000, RZ, 0xc0, !PT ;  /* 0x7ff0000015078812 */ /* 0x000fc800078ec0ff */
[C---:B------:R-:W-:Y:S02]  /*38d0*/  @!P2 SEL R29, R5.reuse, 0x63400000, !P3 ;  /* 0x63400000051da807 */ /* 0x040fe40005800000 */
[----:B------:R-:W-:Y:S02]  /*38e0*/  SEL R27, R5, 0x63400000, !P1 ;  /* 0x63400000051b7807 */ /* 0x000fe40004800000 */
[--C-:B------:R-:W-:Y:S02]  /*38f0*/  @!P2 LOP3.LUT R29, R29, 0x80000000, R25.reuse, 0xf8, !PT ;  /* 0x800000001d1da812 */ /* 0x100fe400078ef819 */
[----:B------:R-:W-:Y:S02]  /*3900*/  LOP3.LUT R27, R27, 0x800fffff, R25, 0xf8, !PT ;  /* 0x800fffff1b1b7812 */ /* 0x000fe400078ef819 */
[----:B------:R-:W-:-:S15]  /*3910*/  @!P2 LOP3.LUT R29, R29, 0x100000, RZ, 0xfc, !PT ;  /* 0x001000001d1da812 */ /* 0x000fde00078efcff */
[----:B------:R-:W-:-:S15]  /*3920*/  NOP ;  /* 0x0000000000007918 */ /* 0x000fde0000000000 */
[----:B------:R-:W-:-:S15]  /*3930*/  NOP ;  /* 0x0000000000007918 */ /* 0x000fde0000000000 */
[----:B------:R-:W-:-:S02]  /*3940*/  NOP ;  /* 0x0000000000007918 */ /* 0x000fc40000000000 */
        /* <DEDUP_REMOVED lines=45> */
[----:B------:R-:W-:-:S13]  /*3c20*/  ISETP.GT.U32.OR P0, PT, R32, 0x7feffffe, P0 ;  /* 0x7feffffe2000780c */ /* 0x000fda0000704470 */
[----:B-1----:R-:W-:Y:S05]  /*3c30*/  @P0 BRA `(.L_x_819) ;  /* 0x00000000007c0947 */ /* 0x002fea0003800000 */
[----:B------:R-:W-:Y:S01]  /*3c40*/  LOP3.LUT R25, R23, 0x7ff00000, RZ, 0xc0, !PT ;  /* 0x7ff0000017197812 */ /* 0x000fe200078ec0ff */
[----:B------:R-:W-:-:S03]  /*3c50*/  IMAD.MOV.U32 R24, RZ, RZ, RZ ;  /* 0x000000ffff187224 */ /* 0x000fc600078e00ff */
[CC--:B------:R-:W-:Y:S02]  /*3c60*/  VIADDMNMX R7, R4.reuse, -R25.reuse, 0xb9600000, !PT ;  /* 0xb960000004077446 */ /* 0x0c0fe40007800919 */
[----:B------:R-:W-:Y:S02]  /*3c70*/  ISETP.GE.U32.AND P0, PT, R4, R25, PT ;  /* 0x000000190400720c */ /* 0x000fe40003f06070 */
        /* <DEDUP_REMOVED lines=27> */
.L_x_819:
        /* <DEDUP_REMOVED lines=16> */
.L_x_822:
[----:B------:R-:W-:Y:S01]  /*3f30*/  LOP3.LUT R5, R23, 0x80000, RZ, 0xfc, !PT ;  /* 0x0008000017057812 */ /* 0x000fe200078efcff */
[----:B------:R-:W-:Y:S01]  /*3f40*/  IMAD.MOV.U32 R4, RZ, RZ, R22 ;  /* 0x000000ffff047224 */ /* 0x000fe200078e0016 */
[----:B------:R-:W-:Y:S06]  /*3f50*/  BRA `(.L_x_820) ;  /* 0x0000000000087947 */ /* 0x000fec0003800000 */
.L_x_821:
[----:B------:R-:W-:Y:S01]  /*3f60*/  LOP3.LUT R5, R25, 0x80000, RZ, 0xfc, !PT ;  /* 0x0008000019057812 */ /* 0x000fe200078efcff */
[----:B------:R-:W-:-:S07]  /*3f70*/  IMAD.MOV.U32 R4, RZ, RZ, R24 ;  /* 0x000000ffff047224 */ /* 0x000fce00078e0018 */
.L_x_820:
[----:B------:R-:W-:Y:S05]  /*3f80*/  BSYNC.RECONVERGENT B0 ;  /* 0x0000000000007941 */ /* 0x000fea0003800200 */
.L_x_818:
[----:B------:R-:W-:Y:S02]  /*3f90*/  IMAD.MOV.U32 R7, RZ, RZ, R4 ;  /* 0x000000ffff077224 */ /* 0x000fe400078e0004 */
[----:B------:R-:W-:Y:S02]  /*3fa0*/  IMAD.MOV.U32 R20, RZ, RZ, R5 ;  /* 0x000000ffff147224 */ /* 0x000fe400078e0005 */
[----:B------:R-:W-:Y:S02]  /*3fb0*/  IMAD.MOV.U32 R4, RZ, RZ, R0 ;  /* 0x000000ffff047224 */ /* 0x000fe400078e0000 */
[----:B------:R-:W-:-:S04]  /*3fc0*/  IMAD.MOV.U32 R5, RZ, RZ, 0x0 ;  /* 0x00000000ff057424 */ /* 0x000fc800078e00ff */
[----:B------:R-:W-:Y:S05]  /*3fd0*/  RET.REL.NODEC R4 `(_Z16adam_cuda_kernelIddEvPT_PT0_S1_S1_PKS2_fffffm10adamMode_tf) ;  /* 0xffffffc004087950 */ /* 0x000fea0003c3ffff */
.L_x_823:
        /* <DEDUP_REMOVED lines=10> */
.L_x_852:


//--------------------- .text._Z16adam_cuda_kernelIfN3c104HalfEEvPT_PT0_S3_S3_PKS4_fffffm10adamMode_tf --------------------------
	.section	.text._Z16adam_cuda_kernelIfN3c104HalfEEvPT_PT0_S3_S3_PKS4_fffffm10adamMode_tf,"ax",@progbits
	.align	128
        .global         _Z16adam_cuda_kernelIfN3c104HalfEEvPT_PT0_S3_S3_PKS4_fffffm10adamMode_tf
        .type           _Z16adam_cuda_kernelIfN3c104HalfEEvPT_PT0_S3_S3_PKS4_fffffm10adamMode_tf,@function
        .size           _Z16adam_cuda_kernelIfN3c104HalfEEvPT_PT0_S3_S3_PKS4_fffffm10adamMode_tf,(.L_x_880 - _Z16adam_cuda_kernelIfN3c104HalfEEvPT_PT0_S3_S3_PKS4_fffffm10adamMode_tf)
        .other          _Z16adam_cuda_kernelIfN3c104HalfEEvPT_PT0_S3_S3_PKS4_fffffm10adamMode_tf,@"STO_CUDA_ENTRY STV_DEFAULT"
_Z16adam_cuda_kernelIfN3c104HalfEEvPT_PT0_S3_S3_PKS4_fffffm10adamMode_tf:
.text._Z16adam_cuda_kernelIfN3c104HalfEEvPT_PT0_S3_S3_PKS4_fffffm10adamMode_tf:
        /* <DEDUP_REMOVED lines=20> */
[----:B------:R-:W0:Y:S01]  /*0140*/  LDCU UR6, c[0x0][0x3c8] ;  /* 0x00007900ff0677ac */ /* 0x000e220008000800 */
[----:B------:R-:W1:Y:S01]  /*0150*/  LDC.64 R2, c[0x0][0x3a8] ;  /* 0x0000ea00ff027b82 */ /* 0x000e620000000a00 */
[----:B------:R-:W-:Y:S02]  /*0160*/  IMAD.MOV.U32 R9, RZ, RZ, R0 ;  /* 0x000000ffff097224 */ /* 0x000fe400078e0000 */
[----:B------:R-:W-:Y:S01]  /*0170*/  IMAD.MOV.U32 R18, RZ, RZ, R5 ;  /* 0x000000ffff127224 */ /* 0x000fe200078e0005 */
[----:B------:R-:W2:Y:S01]  /*0180*/  LDCU.64 UR4, c[0x0][0x358] ;  /* 0x00006b00ff0477ac */ /* 0x000ea20008000a00 */
[----:B0-----:R-:W-:Y:S01]  /*0190*/  UISETP.NE.AND UP0, UPT, UR6, URZ, UPT ;  /* 0x000000ff0600728c */ /* 0x001fe2000bf05270 */
[----:B-1----:R-:W-:Y:S01]  /*01a0*/  FADD.FTZ R4, -R2, 1 ;  /* 0x3f80000002047421 */ /* 0x002fe20000010100 */
[----:B------:R-:W-:-:S07]  /*01b0*/  FADD.FTZ R0, -R3, 1 ;  /* 0x3f80000003007421 */ /* 0x000fce0000010100 */
[----:B--2---:R-:W-:Y:S05]  /*01c0*/  BRA.U UP0, `(.L_x_824) ;  /* 0x0000000500a07547 */ /* 0x004fea000b800000 */
[----:B------:R-:W0:Y:S02]  /*01d0*/  LDCU.64 UR6, c[0x0][0x388] ;  /* 0x00007100ff0677ac */ /* 0x000e240008000a00 */
[----:B0-----:R-:W-:-:S04]  /*01e0*/  UISETP.NE.U32.AND UP0, UPT, UR6, URZ, UPT ;  /* 0x000000ff0600728c */ /* 0x001fc8000bf05070 */
[----:B------:R-:W-:-:S09]  /*01f0*/  UISETP.NE.AND.EX UP0, UPT, UR7, URZ, UPT, UP0 ;  /* 0x000000ff0700728c */ /* 0x000fd2000bf05300 */
[----:B------:R-:W-:Y:S05]  /*0200*/  BRA.U !UP0, `(.L_x_825) ;  /* 0x0000000108d47547 */ /* 0x000fea000b800000 */
[----:B------:R-:W0:Y:S01]  /*0210*/  LDCU UR10, c[0x0][0x3b4] ;  /* 0x00007680ff0a77ac */ /* 0x000e220008000800 */
[----:B------:R-:W-:Y:S01]  /*0220*/  BSSY.RECONVERGENT B0, `(.L_x_826) ;  /* 0x0000032000007945 */ /* 0x000fe20003800200 */
[----:B------:R-:W1:Y:S01]  /*0230*/  LDCU UR11, c[0x0][0x3b0] ;  /* 0x00007600ff0b77ac */ /* 0x000e620008000800 */
[----:B------:R-:W2:Y:S01]  /*0240*/  LDCU UR20, c[0x0][0x3cc] ;  /* 0x00007980ff1477ac */ /* 0x000ea20008000800 */
[----:B------:R-:W3:Y:S01]  /*0250*/  LDCU UR21, c[0x0][0x3b8] ;  /* 0x00007700ff1577ac */ /* 0x000ee20008000800 */
[----:B------:R-:W4:Y:S01]  /*0260*/  LDCU.64 UR12, c[0x0][0x3a0] ;  /* 0x00007400ff0c77ac */ /* 0x000f220008000a00 */
[----:B0-----:R-:W0:Y:S01]  /*0270*/  MUFU.RCP R7, UR10 ;  /* 0x0000000a00077d08 */ /* 0x001e220008001000 */
[----:B------:R-:W0:Y:S01]  /*0280*/  LDCU.64 UR14, c[0x0][0x380] ;  /* 0x00007000ff0e77ac */ /* 0x000e220008000a00 */
[----:B-1----:R-:W0:Y:S02]  /*0290*/  LDCU.128 UR16, c[0x0][0x390] ;  /* 0x00007200ff1077ac */ /* 0x002e240008000c00 */
.L_x_827:
[C---:B------:R-:W-:Y:S01]  /*02a0*/  IMAD.SHL.U32 R14, R18.reuse, 0x2, RZ ;  /* 0x00000002120e7824 */ /* 0x040fe200078e00ff */
[C-C-:B------:R-:W-:Y:S01]  /*02b0*/  SHF.L.U64.HI R20, R18.reuse, 0x1, R9.reuse ;  /* 0x0000000112147819 */ /* 0x140fe20000010209 */
[C---:B------:R-:W-:Y:S01]  /*02c0*/  IMAD.SHL.U32 R21, R18.reuse, 0x4, RZ ;  /* 0x0000000412157824 */ /* 0x040fe200078e00ff */
[----:B------:R-:W-:Y:S02]  /*02d0*/  SHF.L.U64.HI R22, R18, 0x2, R9 ;  /* 0x0000000212167819 */ /* 0x000fe40000010209 */
[----:B----4-:R-:W-:Y:S02]  /*02e0*/  IADD3 R16, P0, PT, R14, UR12, RZ ;  /* 0x0000000c0e107c10 */ /* 0x010fe4000ff1e0ff */
[----:B0-----:R-:W-:Y:S02]  /*02f0*/  IADD3 R8, P1, PT, R21, UR16, RZ ;  /* 0x0000001015087c10 */ /* 0x001fe4000ff3e0ff */
[----:B------:R-:W-:Y:S02]  /*0300*/  IADD3.X R17, PT, PT, R20, UR13, RZ, P0, !PT ;  /* 0x0000000d14117c10 */ /* 0x000fe400087fe4ff */
[----:B------:R-:W-:-:S03]  /*0310*/  IADD3.X R9, PT, PT, R22, UR17, RZ, P1, !PT ;  /* 0x0000001116097c10 */ /* 0x000fc60008ffe4ff */
[----:B------:R-:W4:Y:S04]  /*0320*/  LDG.E.U16.CONSTANT R16, desc[UR4][R16.64] ;  /* 0x0000000410107981 */ /* 0x000f28000c1e9500 */
[----:B------:R-:W5:Y:S01]  /*0330*/  LDG.E R11, desc[UR4][R8.64] ;  /* 0x00000004080b7981 */ /* 0x000f62000c1e1900 */
[----:B------:R-:W-:Y:S01]  /*0340*/  IADD3 R10, P0, PT, R21, UR18, RZ ;  /* 0x00000012150a7c10 */ /* 0x000fe2000ff1e0ff */
[----:B----4-:R-:W-:Y:S02]  /*0350*/  HADD2.F32 R12, -RZ, R16.H0_H0 ;  /* 0x20000010ff0c7230 */ /* 0x010fe40000004100 */
[----:B-----5:R-:W-:-:S03]  /*0360*/  FMUL.FTZ R13, R11, R2 ;  /* 0x000000020b0d7220 */ /* 0x020fc60000410000 */
[----:B------:R-:W-:Y:S01]  /*0370*/  FMUL.FTZ R15, R12, R7 ;  /* 0x000000070c0f7220 */ /* 0x000fe20000410000 */
[----:B------:R-:W-:-:S03]  /*0380*/  IADD3.X R11, PT, PT, R22, UR19, RZ, P0, !PT ;  /* 0x00000013160b7c10 */ /* 0x000fc600087fe4ff */
[----:B------:R-:W-:-:S05]  /*0390*/  FFMA.FTZ R19, R4, R15, R13 ;  /* 0x0000000f04137223 */ /* 0x000fca000001000d */
[----:B------:R0:W-:Y:S04]  /*03a0*/  STG.E desc[UR4][R8.64], R19 ;  /* 0x0000001308007986 */ /* 0x0001e8000c101904 */
[----:B------:R-:W4:Y:S01]  /*03b0*/  LDG.E R18, desc[UR4][R10.64] ;  /* 0x000000040a127981 */ /* 0x000f22000c1e1900 */
[----:B------:R-:W-:Y:S01]  /*03c0*/  FMUL.FTZ R16, R0, R15 ;  /* 0x0000000f00107220 */ /* 0x000fe20000410000 */
[----:B------:R-:W-:-:S04]  /*03d0*/  IADD3 R12, P0, PT, R21, UR14, RZ ;  /* 0x0000000e150c7c10 */ /* 0x000fc8000ff1e0ff */
[----:B------:R-:W-:Y:S01]  /*03e0*/  IADD3.X R13, PT, PT, R22, UR15, RZ, P0, !PT ;  /* 0x0000000f160d7c10 */ /* 0x000fe200087fe4ff */
[----:B----4-:R-:W-:-:S04]  /*03f0*/  FMUL.FTZ R18, R18, R3 ;  /* 0x0000000312127220 */ /* 0x010fc80000410000 */
[----:B------:R-:W-:-:S05]  /*0400*/  FFMA.FTZ R17, R15, R16, R18 ;  /* 0x000000100f117223 */ /* 0x000fca0000010012 */
[----:B------:R1:W-:Y:S04]  /*0410*/  STG.E desc[UR4][R10.64], R17 ;  /* 0x000000110a007986 */ /* 0x0003e8000c101904 */
[----:B------:R-:W2:Y:S01]  /*0420*/  LDG.E R18, desc[UR4][R12.64] ;  /* 0x000000040c127981 */ /* 0x000ea2000c1e1900 */
[----:B------:R-:W-:Y:S01]  /*0430*/  FADD.FTZ R16, R17, UR11 ;  /* 0x0000000b11107e21 */ /* 0x000fe20008010000 */
[----:B------:R-:W-:-:S04]  /*0440*/  IADD3 R14, P0, PT, R14, UR6, RZ ;  /* 0x000000060e0e7c10 */ /* 0x000fc8000ff1e0ff */
[----:B------:R-:W-:Y:S01]  /*0450*/  IADD3.X R15, PT, PT, R20, UR7, RZ, P0, !PT ;  /* 0x00000007140f7c10 */ /* 0x000fe200087fe4ff */
[----:B------:R-:W0:Y:S08]  /*0460*/  MUFU.SQRT R16, R16 ;  /* 0x0000001000107308 */ /* 0x000e300000002000 */
[----:B0-----:R-:W0:Y:S02]  /*0470*/  MUFU.RCP R8, R16 ;  /* 0x0000001000087308 */ /* 0x001e240000001000 */
[----:B0-----:R-:W-:-:S04]  /*0480*/  FMUL.FTZ R19, R19, R8 ;  /* 0x0000000813137220 */ /* 0x001fc80000410000 */
[----:B--2---:R-:W-:-:S04]  /*0490*/  FFMA.FTZ R19, R18, UR20, R19 ;  /* 0x0000001412137c23 */ /* 0x004fc80008010013 */
[----:B---3--:R-:W-:Y:S01]  /*04a0*/  FFMA.FTZ R19, -R19, UR21, R18 ;  /* 0x0000001513137c23 */ /* 0x008fe20008010112 */
[----:B------:R-:W-:-:S04]  /*04b0*/  IADD3 R18, PT, PT, R6, R5, RZ ;  /* 0x0000000506127210 */ /* 0x000fc80007ffe0ff */
[----:B------:R-:W-:Y:S01]  /*04c0*/  F2FP.F16.F32.PACK_AB R8, RZ, R19 ;  /* 0x00000013ff08723e */ /* 0x000fe200000000ff */
[----:B------:R1:W-:Y:S01]  /*04d0*/  STG.E desc[UR4][R12.64], R19 ;  /* 0x000000130c007986 */ /* 0x0003e2000c101904 */
[----:B------:R-:W-:Y:S01]  /*04e0*/  ISETP.GE.U32.AND P0, PT, R18, UR8, PT ;  /* 0x0000000812007c0c */ /* 0x000fe2000bf06070 */
[--C-:B------:R-:W-:Y:S01]  /*04f0*/  IMAD.MOV.U32 R5, RZ, RZ, R18.reuse ;  /* 0x000000ffff057224 */ /* 0x100fe200078e0012 */
[----:B------:R-:W-:Y:S01]  /*0500*/  SHF.R.S32.HI R9, RZ, 0x1f, R18 ;  /* 0x0000001fff097819 */ /* 0x000fe20000011412 */
[----:B------:R1:W-:Y:S03]  /*0510*/  STG.E.U16 desc[UR4][R14.64], R8 ;  /* 0x000000080e007986 */ /* 0x0003e6000c101504 */
[----:B------:R-:W-:-:S13]  /*0520*/  ISETP.GE.U32.AND.EX P0, PT, R9, UR9, PT, P0 ;  /* 0x0000000909007c0c */ /* 0x000fda000bf06100 */
[----:B-1----:R-:W-:Y:S05]  /*0530*/  @!P0 BRA `(.L_x_827) ;  /* 0xfffffffc00588947 */ /* 0x002fea000383ffff */
[----:B------:R-:W-:Y:S05]  /*0540*/  BSYNC.RECONVERGENT B0 ;  /* 0x0000000000007941 */ /* 0x000fea0003800200 */
.L_x_826:
[----:B------:R-:W-:Y:S05]  /*0550*/  EXIT ;  /* 0x000000000000794d */ /* 0x000fea0003800000 */
.L_x_825:
        /* <DEDUP_REMOVED lines=9> */
.L_x_829:
[C---:B----4-:R-:W-:Y:S01]  /*05f0*/  LEA R14, P0, R18.reuse, UR10, 0x1 ;  /* 0x0000000a120e7c11 */ /* 0x050fe2000f8008ff */
[----:B------:R-:W-:-:S03]  /*0600*/  IMAD.SHL.U32 R20, R18, 0x4, RZ ;  /* 0x0000000412147824 */ /* 0x000fc600078e00ff */
[C-C-:B------:R-:W-:Y:S02]  /*0610*/  LEA.HI.X R15, R18.reuse, UR11, R9.reuse, 0x1, P0 ;  /* 0x0000000b120f7c11 */ /* 0x140fe400080f0c09 */
[----:B------:R-:W-:Y:S02]  /*0620*/  SHF.L.U64.HI R18, R18, 0x2, R9 ;  /* 0x0000000212127819 */ /* 0x000fe40000010209 */
[----:B0-----:R-:W-:Y:S01]  /*0630*/  IADD3 R8, P0, PT, R20, UR12, RZ ;  /* 0x0000000c14087c10 */ /* 0x001fe2000ff1e0ff */
[----:B------:R-:W4:Y:S03]  /*0640*/  LDG.E.U16.CONSTANT R14, desc[UR4][R14.64] ;  /* 0x000000040e0e7981 */ /* 0x000f26000c1e9500 */
[----:B------:R-:W-:-:S05]  /*0650*/  IADD3.X R9, PT, PT, R18, UR13, RZ, P0, !PT ;  /* 0x0000000d12097c10 */ /* 0x000fca00087fe4ff */
[----:B-1----:R-:W5:Y:S01]  /*0660*/  LDG.E R11, desc[UR4][R8.64] ;  /* 0x00000004080b7981 */ /* 0x002f62000c1e1900 */
[----:B------:R-:W-:Y:S01]  /*0670*/  IADD3 R10, P0, PT, R20, UR14, RZ ;  /* 0x0000000e140a7c10 */ /* 0x000fe2000ff1e0ff */
[----:B----4-:R-:W-:-:S05]  /*0680*/  HADD2.F32 R12, -RZ, R14.H0_H0 ;  /* 0x2000000eff0c7230 */ /* 0x010fca0000004100 */
[----:B------:R-:W-:Y:S01]  /*0690*/  FMUL.FTZ R17, R12, R7 ;  /* 0x000000070c117220 */ /* 0x000fe20000410000 */
[----:B-----5:R-:W-:Y:S01]  /*06a0*/  FMUL.FTZ R13, R11, R2 ;  /* 0x000000020b0d7220 */ /* 0x020fe20000410000 */
        /* <DEDUP_REMOVED lines=11> */
[----:B------:R-:W-:-:S06]  /*0760*/  FADD.FTZ R14, R17, UR7 ;  /* 0x00000007110e7e21 */ /* 0x000fcc0008010000 */
[----:B------:R-:W0:Y:S08]  /*0770*/  MUFU.SQRT R14, R14 ;  /* 0x0000000e000e7308 */ /* 0x000e300000002000 */
[----:B0-----:R-:W0:Y:S01]  /*0780*/  MUFU.RCP R8, R14 ;  /* 0x0000000e00087308 */ /* 0x001e220000001000 */
[----:B------:R-:W-:Y:S02]  /*0790*/  IMAD.IADD R18, R6, 0x1, R5 ;  /* 0x0000000106127824 */ /* 0x000fe400078e0205 */
[----:B0-----:R-:W-:-:S03]  /*07a0*/  FMUL.FTZ R19, R19, R8 ;  /* 0x0000000813137220 */ /* 0x001fc60000410000 */
[----:B------:R-:W-:Y:S02]  /*07b0*/  ISETP.GE.U32.AND P0, PT, R18, UR8, PT ;  /* 0x0000000812007c0c */ /* 0x000fe4000bf06070 */
[----:B------:R-:W-:-:S04]  /*07c0*/  SHF.R.S32.HI R9, RZ, 0x1f, R18 ;  /* 0x0000001fff097819 */ /* 0x000fc80000011412 */
[----:B------:R-:W-:Y:S02]  /*07d0*/  ISETP.GE.U32.AND.EX P0, PT, R9, UR9, PT, P0 ;  /* 0x0000000909007c0c */ /* 0x000fe4000bf06100 */
[----:B------:R-:W-:Y:S01]  /*07e0*/  MOV R5, R18 ;  /* 0x0000001200057202 */ /* 0x000fe20000000f00 */
[----:B--2---:R-:W-:-:S04]  /*07f0*/  FFMA.FTZ R19, R16, UR18, R19 ;  /* 0x0000001210137c23 */ /* 0x004fc80008010013 */
[----:B---3--:R-:W-:-:S05]  /*0800*/  FFMA.FTZ R19, -R19, UR19, R16 ;  /* 0x0000001313137c23 */ /* 0x008fca0008010110 */
[----:B------:R1:W-:Y:S01]  /*0810*/  STG.E desc[UR4][R12.64], R19 ;  /* 0x000000130c007986 */ /* 0x0003e2000c101904 */
[----:B------:R-:W-:Y:S05]  /*0820*/  @!P0 BRA `(.L_x_829) ;  /* 0xfffffffc00708947 */ /* 0x000fea000383ffff */
[----:B------:R-:W-:Y:S05]  /*0830*/  BSYNC.RECONVERGENT B0 ;  /* 0x0000000000007941 */ /* 0x000fea0003800200 */
.L_x_828:
[----:B------:R-:W-:Y:S05]  /*0840*/  EXIT ;  /* 0x000000000000794d */ /* 0x000fea0003800000 */
.L_x_824:
        /* <DEDUP_REMOVED lines=13> */
.L_x_832:
        /* <DEDUP_REMOVED lines=25> */
[----:B------:R-:W4:Y:S01]  /*0ab0*/  MUFU.SQRT R16, R17 ;  /* 0x0000001100107308 */ /* 0x000f220000002000 */
[----:B------:R-:W-:Y:S01]  /*0ac0*/  IADD3 R12, P0, PT, R12, UR6, RZ ;  /* 0x000000060c0c7c10 */ /* 0x000fe2000ff1e0ff */
[----:B----4-:R-:W-:-:S06]  /*0ad0*/  FADD.FTZ R16, R16, UR11 ;  /* 0x0000000b10107e21 */ /* 0x010fcc0008010000 */
[----:B------:R-:W0:Y:S02]  /*0ae0*/  MUFU.RCP R16, R16 ;  /* 0x0000001000107308 */ /* 0x000e240000001000 */
[----:B0-----:R-:W-:-:S04]  /*0af0*/  FMUL.FTZ R13, R13, R16 ;  /* 0x000000100d0d7220 */ /* 0x001fc80000410000 */
[----:B--2---:R-:W-:-:S04]  /*0b00*/  FFMA.FTZ R13, R18, UR20, R13 ;  /* 0x00000014120d7c23 */ /* 0x004fc8000801000d */
[----:B---3--:R-:W-:Y:S01]  /*0b10*/  FFMA.FTZ R15, -R13, UR21, R18 ;  /* 0x000000150d0f7c23 */ /* 0x008fe20008010112 */
[----:B------:R-:W-:Y:S02]  /*0b20*/  IADD3.X R13, PT, PT, R19, UR7, RZ, P0, !PT ;  /* 0x00000007130d7c10 */ /* 0x000fe400087fe4ff */
[----:B------:R-:W-:Y:S02]  /*0b30*/  IADD3 R18, PT, PT, R6, R5, RZ ;  /* 0x0000000506127210 */ /* 0x000fe40007ffe0ff */
[----:B-1----:R-:W-:Y:S01]  /*0b40*/  F2FP.F16.F32.PACK_AB R9, RZ, R15 ;  /* 0x0000000fff09723e */ /* 0x002fe200000000ff */
[----:B------:R1:W-:Y:S01]  /*0b50*/  STG.E desc[UR4][R10.64], R15 ;  /* 0x0000000f0a007986 */ /* 0x0003e2000c101904 */
[----:B------:R-:W-:Y:S01]  /*0b60*/  ISETP.GE.U32.AND P0, PT, R18, UR8, PT ;  /* 0x0000000812007c0c */ /* 0x000fe2000bf06070 */
[----:B------:R-:W-:Y:S01]  /*0b70*/  IMAD.MOV.U32 R5, RZ, RZ, R18 ;  /* 0x000000ffff057224 */ /* 0x000fe200078e0012 */
[----:B------:R-:W-:Y:S02]  /*0b80*/  PRMT R8, R9, 0x7610, R8 ;  /* 0x0000761009087816 */ /* 0x000fe40000000008 */
[----:B------:R-:W-:-:S03]  /*0b90*/  SHF.R.S32.HI R9, RZ, 0x1f, R18 ;  /* 0x0000001fff097819 */ /* 0x000fc60000011412 */
[----:B------:R1:W-:Y:S01]  /*0ba0*/  STG.E.U16 desc[UR4][R12.64], R8 ;  /* 0x000000080c007986 */ /* 0x0003e2000c101504 */
[----:B------:R-:W-:-:S13]  /*0bb0*/  ISETP.GE.U32.AND.EX P0, PT, R9, UR9, PT, P0 ;  /* 0x0000000909007c0c */ /* 0x000fda000bf06100 */
[----:B-1----:R-:W-:Y:S05]  /*0bc0*/  @!P0 BRA `(.L_x_832) ;  /* 0xfffffffc00548947 */ /* 0x002fea000383ffff */
[----:B------:R-:W-:Y:S05]  /*0bd0*/  BSYNC.RECONVERGENT B0 ;  /* 0x0000000000007941 */ /* 0x000fea0003800200 */
.L_x_831:
[----:B------:R-:W-:Y:S05]  /*0be0*/  EXIT ;  /* 0x000000000000794d */ /* 0x000fea0003800000 */
.L_x_830:
        /* <DEDUP_REMOVED lines=9> */
.L_x_834:
[C---:B----4-:R-:W-:Y:S01]  /*0c80*/  LEA R14, P0, R18.reuse, UR10, 0x1 ;  /* 0x0000000a120e7c11 */ /* 0x050fe2000f8008ff */
[----:B------:R-:W-:-:S03]  /*0c90*/  IMAD.SHL.U32 R20, R18, 0x4, RZ ;  /* 0x0000000412147824 */ /* 0x000fc600078e00ff */
[C-C-:B------:R-:W-:Y:S02]  /*0ca0*/  LEA.HI.X R15, R18.reuse, UR11, R9.reuse, 0x1, P0 ;  /* 0x0000000b120f7c11 */ /* 0x140fe400080f0c09 */
[----:B------:R-:W-:Y:S02]  /*0cb0*/  SHF.L.U64.HI R18, R18, 0x2, R9 ;  /* 0x0000000212127819 */ /* 0x000fe40000010209 */
[----:B0-----:R-:W-:Y:S01]  /*0cc0*/  IADD3 R12, P0, PT, R20, UR12, RZ ;  /* 0x0000000c140c7c10 */ /* 0x001fe2000ff1e0ff */
[----:B------:R-:W4:Y:S03]  /*0cd0*/  LDG.E.U16.CONSTANT R14, desc[UR4][R14.64] ;  /* 0x000000040e0e7981 */ /* 0x000f26000c1e9500 */
[----:B------:R-:W-:-:S05]  /*0ce0*/  IADD3.X R13, PT, PT, R18, UR13, RZ, P0, !PT ;  /* 0x0000000d120d7c10 */ /* 0x000fca00087fe4ff */
[----:B------:R-:W5:Y:S01]  /*0cf0*/  LDG.E R9, desc[UR4][R12.64] ;  /* 0x000000040c097981 */ /* 0x000f62000c1e1900 */
[----:B------:R-:W-:Y:S01]  /*0d00*/  IADD3 R8, P0, PT, R20, UR14, RZ ;  /* 0x0000000e14087c10 */ /* 0x000fe2000ff1e0ff */
[----:B-1--4-:R-:W-:-:S05]  /*0d10*/  HADD2.F32 R10, -RZ, R14.H0_H0 ;  /* 0x2000000eff0a7230 */ /* 0x012fca0000004100 */
        /* <DEDUP_REMOVED lines=13> */
[----:B------:R-:W4:Y:S02]  /*0df0*/  MUFU.SQRT R14, R15 ;  /* 0x0000000f000e7308 */ /* 0x000f240000002000 */
[----:B----4-:R-:W-:-:S06]  /*0e00*/  FADD.FTZ R14, R14, UR7 ;  /* 0x000000070e0e7e21 */ /* 0x010fcc0008010000 */
[----:B------:R-:W0:Y:S01]  /*0e10*/  MUFU.RCP R14, R14 ;  /* 0x0000000e000e7308 */ /* 0x000e220000001000 */
[----:B------:R-:W-:Y:S01]  /*0e20*/  IADD3 R18, PT, PT, R6, R5, RZ ;  /* 0x0000000506127210 */ /* 0x000fe20007ffe0ff */
[----:B0-----:R-:W-:-:S03]  /*0e30*/  FMUL.FTZ R17, R17, R14 ;  /* 0x0000000e11117220 */ /* 0x001fc60000410000 */
[----:B------:R-:W-:Y:S02]  /*0e40*/  ISETP.GE.U32.AND P0, PT, R18, UR8, PT ;  /* 0x0000000812007c0c */ /* 0x000fe4000bf06070 */
[----:B-1----:R-:W-:-:S04]  /*0e50*/  SHF.R.S32.HI R9, RZ, 0x1f, R18 ;  /* 0x0000001fff097819 */ /* 0x002fc80000011412 */
[----:B------:R-:W-:Y:S01]  /*0e60*/  ISETP.GE.U32.AND.EX P0, PT, R9, UR9, PT, P0 ;  /* 0x0000000909007c0c */ /* 0x000fe2000bf06100 */
[----:B------:R-:W-:Y:S02]  /*0e70*/  IMAD.MOV.U32 R5, RZ, RZ, R18 ;  /* 0x000000ffff057224 */ /* 0x000fe400078e0012 */
[----:B--2---:R-:W-:-:S04]  /*0e80*/  FFMA.FTZ R17, R16, UR18, R17 ;  /* 0x0000001210117c23 */ /* 0x004fc80008010011 */
[----:B---3--:R-:W-:-:S05]  /*0e90*/  FFMA.FTZ R17, -R17, UR19, R16 ;  /* 0x0000001311117c23 */ /* 0x008fca0008010110 */
[----:B------:R1:W-:Y:S01]  /*0ea0*/  STG.E desc[UR4][R10.64], R17 ;  /* 0x000000110a007986 */ /* 0x0003e2000c101904 */
[----:B------:R-:W-:Y:S05]  /*0eb0*/  @!P0 BRA `(.L_x_834) ;  /* 0xfffffffc00708947 */ /* 0x000fea000383ffff */
[----:B------:R-:W-:Y:S05]  /*0ec0*/  BSYNC.RECONVERGENT B0 ;  /* 0x0000000000007941 */ /* 0x000fea0003800200 */
.L_x_833:
[----:B------:R-:W-:Y:S05]  /*0ed0*/  EXIT ;  /* 0x000000000000794d */ /* 0x000fea0003800000 */
.L_x_835:
        /* <DEDUP_REMOVED lines=10> */
.L_x_880:


//--------------------- .text._Z16adam_cuda_kernelIffEvPT_PT0_S1_S1_PKS2_fffffm10adamMode_tf --------------------------
	.section	.text._Z16adam_cuda_kernelIffEvPT_PT0_S1_S1_PKS2_fffffm10adamMode_tf,"ax",@progbits
	.align	128
        .global         _Z16adam_cuda_kernelIffEvPT_PT0_S1_S1_PKS2_fffffm10adamMode_tf
        .type           _Z16adam_cuda_kernelIffEvPT_PT0_S1_S1_PKS2_fffffm10adamMode_tf,@function
        .size           _Z16adam_cuda_kernelIffEvPT_PT0_S1_S1_PKS2_fffffm10adamMode_tf,(.L_x_881 - _Z16adam_cuda_kernelIffEvPT_PT0_S1_S1_PKS2_fffffm10adamMode_tf)
        .other          _Z16adam_cuda_kernelIffEvPT_PT0_S1_S1_PKS2_fffffm10adamMode_tf,@"STO_CUDA_ENTRY STV_DEFAULT"
_Z16adam_cuda_kernelIffEvPT_PT0_S1_S1_PKS2_fffffm10adamMode_tf:
.text._Z16adam_cuda_kernelIffEvPT_PT0_S1_S1_PKS2_fffffm10adamMode_tf:
        /* <DEDUP_REMOVED lines=42> */
.L_x_839:
[C---:B------:R-:W-:Y:S01]  /*02a0*/  IMAD.SHL.U32 R15, R18.reuse, 0x4, RZ ;  /* 0x00000004120f7824 */ /* 0x040fe200078e00ff */
[----:B------:R-:W-:-:S04]  /*02b0*/  SHF.L.U64.HI R14, R18, 0x2, R9 ;  /* 0x00000002120e7819 */ /* 0x000fc80000010209 */
[C---:B----4-:R-:W-:Y:S02]  /*02c0*/  IADD3 R16, P0, PT, R15.reuse, UR12, RZ ;  /* 0x0000000c0f107c10 */ /* 0x050fe4000ff1e0ff */
[----:B0-----:R-:W-:Y:S02]  /*02d0*/  IADD3 R10, P1, PT, R15, UR16, RZ ;  /* 0x000000100f0a7c10 */ /* 0x001fe4000ff3e0ff */
[C---:B------:R-:W-:Y:S02]  /*02e0*/  IADD3.X R17, PT, PT, R14.reuse, UR13, RZ, P0, !PT ;  /* 0x0000000d0e117c10 */ /* 0x040fe400087fe4ff */
[----:B------:R-:W-:-:S03]  /*02f0*/  IADD3.X R11, PT, PT, R14, UR17, RZ, P1, !PT ;  /* 0x000000110e0b7c10 */ /* 0x000fc60008ffe4ff */
[----:B------:R-:W4:Y:S04]  /*0300*/  LDG.E.CONSTANT R16, desc[UR4][R16.64] ;  /* 0x0000000410107981 */ /* 0x000f28000c1e9900 */
[----:B------:R-:W5:Y:S01]  /*0310*/  LDG.E R9, desc[UR4][R10.64] ;  /* 0x000000040a097981 */ /* 0x000f62000c1e1900 */
[----:B------:R-:W-:Y:S01]  /*0320*/  IADD3 R8, P0, PT, R15, UR18, RZ ;  /* 0x000000120f087c10 */ /* 0x000fe2000ff1e0ff */
[----:B----4-:R-:W-:Y:S01]  /*0330*/  FMUL.FTZ R19, R16, R7 ;  /* 0x0000000710137220 */ /* 0x010fe20000410000 */
[----:B-----5:R-:W-:Y:S02]  /*0340*/  FMUL.FTZ R13, R9, R2 ;  /* 0x00000002090d7220 */ /* 0x020fe40000410000 */
[----:B------:R-:W-:Y:S02]  /*0350*/  IADD3.X R9, PT, PT, R14, UR19, RZ, P0, !PT ;  /* 0x000000130e097c10 */ /* 0x000fe400087fe4ff */
        /* <DEDUP_REMOVED lines=12> */
[----:B0-----:R-:W0:Y:S02]  /*0420*/  MUFU.RCP R10, R16 ;  /* 0x00000010000a7308 */ /* 0x001e240000001000 */
[----:B0-----:R-:W-:Y:S01]  /*0430*/  FMUL.FTZ R21, R21, R10 ;  /* 0x0000000a15157220 */ /* 0x001fe20000410000 */
[----:B------:R-:W-:-:S04]  /*0440*/  IADD3 R10, P0, PT, R15, UR6, RZ ;  /* 0x000000060f0a7c10 */ /* 0x000fc8000ff1e0ff */
[----:B------:R-:W-:Y:S01]  /*0450*/  IADD3.X R11, PT, PT, R14, UR7, RZ, P0, !PT ;  /* 0x000000070e0b7c10 */ /* 0x000fe200087fe4ff */
[----:B--2---:R-:W-:-:S04]  /*0460*/  FFMA.FTZ R21, R18, UR20, R21 ;  /* 0x0000001412157c23 */ /* 0x004fc80008010015 */
[----:B---3--:R-:W-:Y:S01]  /*0470*/  FFMA.FTZ R21, -R21, UR21, R18 ;  /* 0x0000001515157c23 */ /* 0x008fe20008010112 */
[----:B------:R-:W-:-:S04]  /*0480*/  IADD3 R18, PT, PT, R6, R5, RZ ;  /* 0x0000000506127210 */ /* 0x000fc80007ffe0ff */
[----:B------:R0:W-:Y:S01]  /*0490*/  STG.E desc[UR4][R12.64], R21 ;  /* 0x000000150c007986 */ /* 0x0001e2000c101904 */
[----:B------:R-:W-:Y:S01]  /*04a0*/  ISETP.GE.U32.AND P0, PT, R18, UR8, PT ;  /* 0x0000000812007c0c */ /* 0x000fe2000bf06070 */
[--C-:B------:R-:W-:Y:S01]  /*04b0*/  IMAD.MOV.U32 R5, RZ, RZ, R18.reuse ;  /* 0x000000ffff057224 */ /* 0x100fe200078e0012 */
[----:B-1----:R-:W-:Y:S01]  /*04c0*/  SHF.R.S32.HI R9, RZ, 0x1f, R18 ;  /* 0x0000001fff097819 */ /* 0x002fe20000011412 */
[----:B------:R0:W-:Y:S03]  /*04d0*/  STG.E desc[UR4][R10.64], R21 ;  /* 0x000000150a007986 */ /* 0x0001e6000c101904 */
[----:B------:R-:W-:-:S13]  /*04e0*/  ISETP.GE.U32.AND.EX P0, PT, R9, UR9, PT, P0 ;  /* 0x0000000909007c0c */ /* 0x000fda000bf06100 */
[----:B0-----:R-:W-:Y:S05]  /*04f0*/  @!P0 BRA `(.L_x_839) ;  /* 0xfffffffc00688947 */ /* 0x001fea000383ffff */
[----:B------:R-:W-:Y:S05]  /*0500*/  BSYNC.RECONVERGENT B0 ;  /* 0x0000000000007941 */ /* 0x000fea0003800200 */
.L_x_838:
[----:B------:R-:W-:Y:S05]  /*0510*/  EXIT ;  /* 0x000000000000794d */ /* 0x000fea0003800000 */
.L_x_837:
        /* <DEDUP_REMOVED lines=9> */
.L_x_841:
[C---:B-1----:R-:W-:Y:S01]  /*05b0*/  IMAD.SHL.U32 R10, R18.reuse, 0x4, RZ ;  /* 0x00000004120a7824 */ /* 0x042fe200078e00ff */
        /* <DEDUP_REMOVED lines=12> */
[----:B------:R-:W-:Y:S04]  /*0680*/  STG.E desc[UR4][R12.64], R17 ;  /* 0x000000110c007986 */ /* 0x000fe8000c101904 */
        /* <DEDUP_REMOVED lines=9> */
[----:B------:R-:W-:-:S04]  /*0720*/  IADD3 R18, PT, PT, R6, R5, RZ ;  /* 0x0000000506127210 */ /* 0x000fc80007ffe0ff */
[----:B------:R-:W-:Y:S01]  /*0730*/  ISETP.GE.U32.AND P0, PT, R18, UR8, PT ;  /* 0x0000000812007c0c */ /* 0x000fe2000bf06070 */
[----:B------:R-:W1:Y:S01]  /*0740*/  MUFU.SQRT R14, R14 ;  /* 0x0000000e000e7308 */ /* 0x000e620000002000 */
[--C-:B0-----:R-:W-:Y:S01]  /*0750*/  SHF.R.S32.HI R9, RZ, 0x1f, R18.reuse ;  /* 0x0000001fff097819 */ /* 0x101fe20000011412 */
[----:B------:R-:W-:-:S03]  /*0760*/  IMAD.MOV.U32 R5, RZ, RZ, R18 ;  /* 0x000000ffff057224 */ /* 0x000fc600078e0012 */
[----:B------:R-:W-:-:S03]  /*0770*/  ISETP.GE.U32.AND.EX P0, PT, R9, UR9, PT, P0 ;  /* 0x0000000909007c0c */ /* 0x000fc6000bf06100 */
[----:B-1----:R-:W0:Y:S02]  /*0780*/  MUFU.RCP R12, R14 ;  /* 0x0000000e000c7308 */ /* 0x002e240000001000 */
[----:B0-----:R-:W-:-:S04]  /*0790*/  FMUL.FTZ R17, R17, R12 ;  /* 0x0000000c11117220 */ /* 0x001fc80000410000 */
[----:B--2---:R-:W-:-:S04]  /*07a0*/  FFMA.FTZ R17, R16, UR18, R17 ;  /* 0x0000001210117c23 */ /* 0x004fc80008010011 */
[----:B---3--:R-:W-:-:S05]  /*07b0*/  FFMA.FTZ R17, -R17, UR19, R16 ;  /* 0x0000001311117c23 */ /* 0x008fca0008010110 */
[----:B------:R1:W-:Y:S01]  /*07c0*/  STG.E desc[UR4][R10.64], R17 ;  /* 0x000000110a007986 */ /* 0x0003e2000c101904 */
[----:B------:R-:W-:Y:S05]  /*07d0*/  @!P0 BRA `(.L_x_841) ;  /* 0xfffffffc00748947 */ /* 0x000fea000383ffff */
[----:B------:R-:W-:Y:S05]  /*07e0*/  BSYNC.RECONVERGENT B0 ;  /* 0x0000000000007941 */ /* 0x000fea0003800200 */
.L_x_840:
[----:B------:R-:W-:Y:S05]  /*07f0*/  EXIT ;  /* 0x000000000000794d */ /* 0x000fea0003800000 */
.L_x_836:
        /* <DEDUP_REMOVED lines=13> */
.L_x_844:
        /* <DEDUP_REMOVED lines=23> */
[----:B0-----:R-:W-:-:S04]  /*0a40*/  IADD3 R14, P0, PT, R13, UR6, RZ ;  /* 0x000000060d0e7c10 */ /* 0x001fc8000ff1e0ff */
[----:B------:R-:W-:Y:S01]  /*0a50*/  IADD3.X R15, PT, PT, R12, UR7, RZ, P0, !PT ;  /* 0x000000070c0f7c10 */ /* 0x000fe200087fe4ff */
[----:B----4-:R-:W-:-:S06]  /*0a60*/  FADD.FTZ R16, R16, UR11 ;  /* 0x0000000b10107e21 */ /* 0x010fcc0008010000 */
[----:B------:R-:W0:Y:S02]  /*0a70*/  MUFU.RCP R16, R16 ;  /* 0x0000001000107308 */ /* 0x000e240000001000 */
[----:B0-----:R-:W-:-:S04]  /*0a80*/  FMUL.FTZ R19, R19, R16 ;  /* 0x0000001013137220 */ /* 0x001fc80000410000 */
        /* <DEDUP_REMOVED lines=11> */
.L_x_843:
[----:B------:R-:W-:Y:S05]  /*0b40*/  EXIT ;  /* 0x000000000000794d */ /* 0x000fea0003800000 */
.L_x_842:
        /* <DEDUP_REMOVED lines=9> */
.L_x_846:
        /* <DEDUP_REMOVED lines=22> */
[----:B------:R-:W1:Y:S01]  /*0d40*/  MUFU.SQRT R14, R15 ;  /* 0x0000000f000e7308 */ /* 0x000e620000002000 */
[----:B------:R-:W-:-:S04]  /*0d50*/  IADD3 R18, PT, PT, R6, R5, RZ ;  /* 0x0000000506127210 */ /* 0x000fc80007ffe0ff */
[----:B------:R-:W-:Y:S01]  /*0d60*/  ISETP.GE.U32.AND P0, PT, R18, UR8, PT ;  /* 0x0000000812007c0c */ /* 0x000fe2000bf06070 */
[--C-:B------:R-:W-:Y:S01]  /*0d70*/  IMAD.MOV.U32 R5, RZ, RZ, R18.reuse ;  /* 0x000000ffff057224 */ /* 0x100fe200078e0012 */
[----:B0-----:R-:W-:-:S04]  /*0d80*/  SHF.R.S32.HI R9, RZ, 0x1f, R18 ;  /* 0x0000001fff097819 */ /* 0x001fc80000011412 */
[----:B------:R-:W-:Y:S01]  /*0d90*/  ISETP.GE.U32.AND.EX P0, PT, R9, UR9, PT, P0 ;  /* 0x0000000909007c0c */ /* 0x000fe2000bf06100 */
[----:B-1----:R-:W-:-:S06]  /*0da0*/  FADD.FTZ R14, R14, UR7 ;  /* 0x000000070e0e7e21 */ /* 0x002fcc0008010000 */
[----:B------:R-:W0:Y:S02]  /*0db0*/  MUFU.RCP R14, R14 ;  /* 0x0000000e000e7308 */ /* 0x000e240000001000 */
[----:B0-----:R-:W-:-:S04]  /*0dc0*/  FMUL.FTZ R17, R17, R14 ;  /* 0x0000000e11117220 */ /* 0x001fc80000410000 */
[----:B--2---:R-:W-:-:S04]  /*0dd0*/  FFMA.FTZ R17, R16, UR18, R17 ;  /* 0x0000001210117c23 */ /* 0x004fc80008010011 */
[----:B---3--:R-:W-:-:S05]  /*0de0*/  FFMA.FTZ R17, -R17, UR19, R16 ;  /* 0x0000001311117c23 */ /* 0x008fca0008010110 */
[----:B------:R1:W-:Y:S01]  /*0df0*/  STG.E desc[UR4][R10.64], R17 ;  /* 0x000000110a007986 */ /* 0x0003e2000c101904 */
[----:B------:R-:W-:Y:S05]  /*0e00*/  @!P0 BRA `(.L_x_846) ;  /* 0xfffffffc00748947 */ /* 0x000fea000383ffff */
[----:B------:R-:W-:Y:S05]  /*0e10*/  BSYNC.RECONVERGENT B0 ;  /* 0x0000000000007941 */ /* 0x000fea0003800200 */
.L_x_845:
[----:B------:R-:W-:Y:S05]  /*0e20*/  EXIT ;  /* 0x000000000000794d */ /* 0x000fea0003800000 */
.L_x_847:
        /* <DEDUP_REMOVED lines=13> */
.L_x_881:


//--------------------- .nv.shared.reserved.0     --------------------------
	.section	.nv.shared.reserved.0,"aw",@nobits
	.weak		__nv_reservedSMEM_offset_0_alias
	.size		__nv_reservedSMEM_offset_0_alias, 0, 64
	.other		__nv_reservedSMEM_offset_0_alias,@"STO_CUDA_RESERVED_SHARED STV_DEFAULT"
__nv_reservedSMEM_offset_0_alias:
	.zero		0
	.zero		64


//--------------------- .nv.global                --------------------------
	.section	.nv.global,"aw",@nobits
.nv.global:
	.type		_ZN56_INTERNAL_f6e0bc40_25_fused_adam_cuda_kernel_cu_874107ec4cuda3std3__48in_placeE,@object
	.size		_ZN56_INTERNAL_f6e0bc40_25_fused_adam_cuda_kernel_cu_874107ec4cuda3std3__48in_placeE,(_ZN56_INTERNAL_f6e0bc40_25_fused_adam_cuda_kernel_cu_874107ec4cuda3std6ranges3__45__cpo8distanceE - _ZN56_INTERNAL_f6e0bc40_25_fused_adam_cuda_kernel_cu_874107ec4cuda3std3__48in_placeE)
_ZN56_INTERNAL_f6e0bc40_25_fused_adam_cuda_kernel_cu_874107ec4cuda3std3__48in_placeE:
	.zero		1
	.type		_ZN56_INTERNAL_f6e0bc40_25_fused_adam_cuda_kernel_cu_874107ec4cuda3std6ranges3__45__cpo8distanceE,@object
	.size		_ZN56_INTERNAL_f6e0bc40_25_fused_adam_cuda_kernel_cu_874107ec4cuda3std6ranges3__45__cpo8distanceE,(_ZN56_INTERNAL_f6e0bc40_25_fused_adam_cuda_kernel_cu_874107ec4cuda3std3__45__cpo6cbeginE - _ZN56_INTERNAL_f6e0bc40_25_fused_adam_cuda_kernel_cu_874107ec4cuda3std6ranges3__45__cpo8distanceE)
_ZN56_INTERNAL_f6e0bc40_25_fused_adam_cuda_kernel_cu_874107ec4cuda3std6ranges3__45__cpo8distanceE:
	.zero		1
	.type		_ZN56_INTERNAL_f6e0bc40_25_fused_adam_cuda_kernel_cu_874107ec4cuda3std3__45__cpo6cbeginE,@object
	.size		_ZN56_INTERNAL_f6e0bc40_25_fused_adam_cuda_kernel_cu_874107ec4cuda3std3__45__cpo6cbeginE,(_ZN56_INTERNAL_f6e0bc40_25_fused_adam_cuda_kernel_cu_874107ec4cuda3std6ranges3__45__cpo7advanceE - _ZN56_INTERNAL_f6e0bc40_25_fused_adam_cuda_kernel_cu_874107ec4cuda3std3__45__cpo6cbeginE)
_ZN56_INTERNAL_f6e0bc40_25_fused_adam_cuda_kernel_cu_874107ec4cuda3std3__45__cpo6cbeginE:
	.zero		1
	.type		_ZN56_INTERNAL_f6e0bc40_25_fused_adam_cuda_kernel_cu_874107ec4cuda3std6ranges3__45__cpo7advanceE,@object
	.size		_ZN56_INTERNAL_f6e0bc40_25_fused_adam_cuda_kernel_cu_874107ec4cuda3std6ranges3__45__cpo7advanceE,(_ZN56_INTERNAL_f6e0bc40_25_fused_adam_cuda_kernel_cu_874107ec4cuda3std3__45__cpo7crbeginE - _ZN56_INTERNAL_f6e0bc40_25_fused_adam_cuda_kernel_cu_874107ec4cuda3std6ranges3__45__cpo7advanceE)
_ZN56_INTERNAL_f6e0bc40_25_fused_adam_cuda_kernel_cu_874107ec4cuda3std6ranges3__45__cpo7advanceE:
	.zero		1
	.type		_ZN56_INTERNAL_f6e0bc40_25_fused_adam_cuda_kernel_cu_874107ec4cuda3std3__45__cpo7crbeginE,@object
	.size		_ZN56_INTERNAL_f6e0bc40_25_fused_adam_cuda_kernel_cu_874107ec4cuda3std3__45__cpo7crbeginE,(_ZN56_INTERNAL_f6e0bc40_25_fused_adam_cuda_kernel_cu_874107ec4cuda3std6ranges3__45__cpo4dataE - _ZN56_INTERNAL_f6e0bc40_25_fused_adam_cuda_kernel_cu_874107ec4cuda3std3__45__cpo7crbeginE)
_ZN56_INTERNAL_f6e0bc40_25_fused_adam_cuda_kernel_cu_874107ec4cuda3std3__45__cpo7crbeginE:
	.zero		1
	.type		_ZN56_INTERNAL_f6e0bc40_25_fused_adam_cuda_kernel_cu_874107ec4cuda3std6ranges3__45__cpo4dataE,@object
	.size		_ZN56_INTERNAL_f6e0bc40_25_fused_adam_cuda_kernel_cu_874107ec4cuda3std6ranges3__45__cpo4dataE,(_ZN56_INTERNAL_f6e0bc40_25_fused_adam_cuda_kernel_cu_874107ec4cuda3std6ranges3__45__cpo5beginE - _ZN56_INTERNAL_f6e0bc40_25_fused_adam_cuda_kernel_cu_874107ec4cuda3std6ranges3__45__cpo4dataE)
_ZN56_INTERNAL_f6e0bc40_25_fused_adam_cuda_kernel_cu_874107ec4cuda3std6ranges3__45__cpo4dataE:
	.zero		1
	.type		_ZN56_INTERNAL_f6e0bc40_25_fused_adam_cuda_kernel_cu_874107ec4cuda3std6ranges3__45__cpo5beginE,@object
	.size		_ZN56_INTERNAL_f6e0bc40_25_fused_adam_cuda_kernel_cu_874107ec4cuda3std6ranges3__45__cpo5beginE,(_ZN56_INTERNAL_f6e0bc40_25_fused_adam_cuda_kernel_cu_874107ec4cuda3std3__458_GLOBAL__N__f6e0bc40_25_fused_adam_cuda_kernel_cu_874107ec6ignoreE - _ZN56_INTERNAL_f6e0bc40_25_fused_adam_cuda_kernel_cu_874107ec4cuda3std6ranges3__45__cpo5beginE)
_ZN56_INTERNAL_f6e0bc40_25_fused_adam_cuda_kernel_cu_874107ec4cuda3std6ranges3__45__cpo5beginE:
	.zero		1
	.type		_ZN56_INTERNAL_f6e0bc40_25_fused_adam_cuda_kernel_cu_874107ec4cuda3std3__458_GLOBAL__N__f6e0bc40_25_fused_adam_cuda_kernel_cu_874107ec6ignoreE,@object
	.size		_ZN56_INTERNAL_f6e0bc40_25_fused_adam_cuda_kernel_cu_874107ec4cuda3std3__458_GLOBAL__N__f6e0bc40_25_fused_adam_cuda_kernel_cu_874107ec6ignoreE,(_ZN56_INTERNAL_f6e0bc40_25_fused_adam_cuda_kernel_cu_874107ec4cuda3std6ranges3__45__cpo4sizeE - _ZN56_INTERNAL_f6e0bc40_25_fused_adam_cuda_kernel_cu_874107ec4cuda3std3__458_GLOBAL__N__f6e0bc40_25_fused_adam_cuda_kernel_cu_874107ec6ignoreE)
_ZN56_INTERNAL_f6e0bc40_25_fused_adam_cuda_kernel_cu_874107ec4cuda3std3__458_GLOBAL__N__f6e0bc40_25_fused_adam_cuda_kernel_cu_874107ec6ignoreE:
	.zero		1
	.type		_ZN56_INTERNAL_f6e0bc40_25_fused_adam_cuda_kernel_cu_874107ec4cuda3std6ranges3__45__cpo4sizeE,@object
	.size		_ZN56_INTERNAL_f6e0bc40_25_fused_adam_cuda_kernel_cu_874107ec4cuda3std6ranges3__45__cpo4sizeE,(_ZN56_INTERNAL_f6e0bc40_25_fused_adam_cuda_kernel_cu_874107ec4cuda3std3__45__cpo5beginE - _ZN56_INTERNAL_f6e0bc40_25_fused_adam_cuda_kernel_cu_874107ec4cuda3std6ranges3__45__cpo4sizeE)
_ZN56_INTERNAL_f6e0bc40_25_fused_adam_cuda_kernel_cu_874107ec4cuda3std6ranges3__45__cpo4sizeE:
	.zero		1
	.type		_ZN56_INTERNAL_f6e0bc40_25_fused_adam_cuda_kernel_cu_874107ec4cuda3std3__45__cpo5beginE,@object
	.size		_ZN56_INTERNAL_f6e0bc40_25_fused_adam_cuda_kernel_cu_874107ec4cuda3std3__45__cpo5beginE,(_ZN56_INTERNAL_f6e0bc40_25_fused_adam_cuda_kernel_cu_874107ec4cuda3std6ranges3__45__cpo6cbeginE - _ZN56_INTERNAL_f6e0bc40_25_fused_adam_cuda_kernel_cu_874107ec4cuda3std3__45__cpo5beginE)
_ZN56_INTERNAL_f6e0bc40_25_fused_adam_cuda_kernel_cu_874107ec4cuda3std3__45__cpo5beginE:
	.zero		1
	.type		_ZN56_INTERNAL_f6e0bc40_25_fused_adam_cuda_kernel_cu_874107ec4cuda3std6ranges3__45__cpo6cbeginE,@object
	.size		_ZN56_INTERNAL_f6e0bc40_25_fused_adam_cuda_kernel_cu_874107ec4cuda3std6ranges3__45__cpo6cbeginE,(_ZN56_INTERNAL_f6e0bc40_25_fused_adam_cuda_kernel_cu_874107ec4cuda3std3__45__cpo6rbeginE - _ZN56_INTERNAL_f6e0bc40_25_fused_adam_cuda_kernel_cu_874107ec4cuda3std6ranges3__45__cpo6cbeginE)
_ZN56_INTERNAL_f6e0bc40_25_fused_adam_cuda_kernel_cu_874107ec4cuda3std6ranges3__45__cpo6cbeginE:
	.zero		1
	.type		_ZN56_INTERNAL_f6e0bc40_25_fused_adam_cuda_kernel_cu_874107ec4cuda3std3__45__cpo6rbeginE,@object
	.size		_ZN56_INTERNAL_f6e0bc40_25_fused_adam_cuda_kernel_cu_874107ec4cuda3std3__45__cpo6rbeginE,(_ZN56_INTERNAL_f6e0bc40_25_fused_adam_cuda_kernel_cu_874107ec4cuda3std6ranges3__45__cpo4nextE - _ZN56_INTERNAL_f6e0bc40_25_fused_adam_cuda_kernel_cu_874107ec4cuda3std3__45__cpo6rbeginE)
_ZN56_INTERNAL_f6e0bc40_25_fused_adam_cuda_kernel_cu_874107ec4cuda3std3__45__cpo6rbeginE:
	.zero		1
	.type		_ZN56_INTERNAL_f6e0bc40_25_fused_adam_cuda_kernel_cu_874107ec4cuda3std6ranges3__45__cpo4nextE,@object
	.size		_ZN56_INTERNAL_f6e0bc40_25_fused_adam_cuda_kernel_cu_874107ec4cuda3std6ranges3__45__cpo4nextE,(_ZN56_INTERNAL_f6e0bc40_25_fused_adam_cuda_kernel_cu_874107ec4cuda3std6ranges3__45__cpo4swapE - _ZN56_INTERNAL_f6e0bc40_25_fused_adam_cuda_kernel_cu_874107ec4cuda3std6ranges3__45__cpo4nextE)
_ZN56_INTERNAL_f6e0bc40_25_fused_adam_cuda_kernel_cu_874107ec4cuda3std6ranges3__45__cpo4nextE:
	.zero		1
	.type		_ZN56_INTERNAL_f6e0bc40_25_fused_adam_cuda_kernel_cu_874107ec4cuda3std6ranges3__45__cpo4swapE,@object
	.size		_ZN56_INTERNAL_f6e0bc40_25_fused_adam_cuda_kernel_cu_874107ec4cuda3std6ranges3__45__cpo4swapE,(_ZN56_INTERNAL_f6e0bc40_25_fused_adam_cuda_kernel_cu_874107ec4cuda3std3__420unreachable_sentinelE - _ZN56_INTERNAL_f6e0bc40_25_fused_adam_cuda_kernel_cu_874107ec4cuda3std6ranges3__45__cpo4swapE)
_ZN56_INTERNAL_f6e0bc40_25_fused_adam_cuda_kernel_cu_874107ec4cuda3std6ranges3__45__cpo4swapE:
	.zero		1
	.type		_ZN56_INTERNAL_f6e0bc40_25_fused_adam_cuda_kernel_cu_874107ec4cuda3std3__420unreachable_sentinelE,@object
	.size		_ZN56_INTERNAL_f6e0bc40_25_fused_adam_cuda_kernel_cu_874107ec4cuda3std3__420unreachable_sentinelE,(_ZN56_INTERNAL_f6e0bc40_25_fused_adam_cuda_kernel_cu_874107ec6thrust24THRUST_300001_SM_1030_NS6system6detail10sequential3seqE - _ZN56_INTERNAL_f6e0bc40_25_fused_adam_cuda_kernel_cu_874107ec4cuda3std3__420unreachable_sentinelE)
_ZN56_INTERNAL_f6e0bc40_25_fused_adam_cuda_kernel_cu_874107ec4cuda3std3__420unreachable_sentinelE:
	.zero		1
	.type		_ZN56_INTERNAL_f6e0bc40_25_fused_adam_cuda_kernel_cu_874107ec6thrust24THRUST_300001_SM_1030_NS6system6detail10sequential3seqE,@object
	.size		_ZN56_INTERNAL_f6e0bc40_25_fused_adam_cuda_kernel_cu_874107ec6thrust24THRUST_300001_SM_1030_NS6system6detail10sequential3seqE,(_ZN56_INTERNAL_f6e0bc40_25_fused_adam_cuda_kernel_cu_874107ec4cuda3std3__45__cpo4cendE - _ZN56_INTERNAL_f6e0bc40_25_fused_adam_cuda_kernel_cu_874107ec6thrust24THRUST_300001_SM_1030_NS6system6detail10sequential3seqE)
_ZN56_INTERNAL_f6e0bc40_25_fused_adam_cuda_kernel_cu_874107ec6thrust24THRUST_300001_SM_1030_NS6system6detail10sequential3seqE:
	.zero		1
	.type		_ZN56_INTERNAL_f6e0bc40_25_fused_adam_cuda_kernel_cu_874107ec4cuda3std3__45__cpo4cendE,@object
	.size		_ZN56_INTERNAL_f6e0bc40_25_fused_adam_cuda_kernel_cu_874107ec4cuda3std3__45__cpo4cendE,(_ZN56_INTERNAL_f6e0bc40_25_fused_adam_cuda_kernel_cu_874107ec4cuda3std6ranges3__45__cpo9iter_swapE - _ZN56_INTERNAL_f6e0bc40_25_fused_adam_cuda_kernel_cu_874107ec4cuda3std3__45__cpo4cendE)
_ZN56_INTERNAL_f6e0bc40_25_fused_adam_cuda_kernel_cu_874107ec4cuda3std3__45__cpo4cendE:
	.zero		1
	.type		_ZN56_INTERNAL_f6e0bc40_25_fused_adam_cuda_kernel_cu_874107ec4cuda3std6ranges3__45__cpo9iter_swapE,@object
	.size		_ZN56_INTERNAL_f6e0bc40_25_fused_adam_cuda_kernel_cu_874107ec4cuda3std6ranges3__45__cpo9iter_swapE,(_ZN56_INTERNAL_f6e0bc40_25_fused_adam_cuda_kernel_cu_874107ec4cuda3std3__45__cpo5crendE - _ZN56_INTERNAL_f6e0bc40_25_fused_adam_cuda_kernel_cu_874107ec4cuda3std6ranges3__45__cpo9iter_swapE)
_ZN56_INTERNAL_f6e0bc40_25_fused_adam_cuda_kernel_cu_874107ec4cuda3std6ranges3__45__cpo9iter_swapE:
	.zero		1
	.type		_ZN56_INTERNAL_f6e0bc40_25_fused_adam_cuda_kernel_cu_874107ec4cuda3std3__45__cpo5crendE,@object
	.size		_ZN56_INTERNAL_f6e0bc40_25_fused_adam_cuda_kernel_cu_874107ec4cuda3std3__45__cpo5crendE,(_ZN56_INTERNAL_f6e0bc40_25_fused_adam_cuda_kernel_cu_874107ec4cuda3std6ranges3__45__cpo5cdataE - _ZN56_INTERNAL_f6e0bc40_25_fused_adam_cuda_kernel_cu_874107ec4cuda3std3__45__cpo5crendE)
_ZN56_INTERNAL_f6e0bc40_25_fused_adam_cuda_kernel_cu_874107ec4cuda3std3__45__cpo5crendE:
	.zero		1
	.type		_ZN56_INTERNAL_f6e0bc40_25_fused_adam_cuda_kernel_cu_874107ec4cuda3std6ranges3__45__cpo5cdataE,@object
	.size		_ZN56_INTERNAL_f6e0bc40_25_fused_adam_cuda_kernel_cu_874107ec4cuda3std6ranges3__45__cpo5cdataE,(_ZN56_INTERNAL_f6e0bc40_25_fused_adam_cuda_kernel_cu_874107ec4cuda3std6ranges3__45__cpo3endE - _ZN56_INTERNAL_f6e0bc40_25_fused_adam_cuda_kernel_cu_874107ec4cuda3std6ranges3__45__cpo5cdataE)
_ZN56_INTERNAL_f6e0bc40_25_fused_adam_cuda_kernel_cu_874107ec4cuda3std6ranges3__45__cpo5cdataE:
	.zero		1
	.type		_ZN56_INTERNAL_f6e0bc40_25_fused_adam_cuda_kernel_cu_874107ec4cuda3std6ranges3__45__cpo3endE,@object
	.size		_ZN56_INTERNAL_f6e0bc40_25_fused_adam_cuda_kernel_cu_874107ec4cuda3std6ranges3__45__cpo3endE,(_ZN56_INTERNAL_f6e0bc40_25_fused_adam_cuda_kernel_cu_874107ec4cuda3std3__419piecewise_constructE - _ZN56_INTERNAL_f6e0bc40_25_fused_adam_cuda_kernel_cu_874107ec4cuda3std6ranges3__45__cpo3endE)
_ZN56_INTERNAL_f6e0bc40_25_fused_adam_cuda_kernel_cu_874107ec4cuda3std6ranges3__45__cpo3endE:
	.zero		1
	.type		_ZN56_INTERNAL_f6e0bc40_25_fused_adam_cuda_kernel_cu_874107ec4cuda3std3__419piecewise_constructE,@object
	.size		_ZN56_INTERNAL_f6e0bc40_25_fused_adam_cuda_kernel_cu_874107ec4cuda3std3__419piecewise_constructE,(_ZN56_INTERNAL_f6e0bc40_25_fused_adam_cuda_kernel_cu_874107ec4cuda3std6ranges3__45__cpo5ssizeE - _ZN56_INTERNAL_f6e0bc40_25_fused_adam_cuda_kernel_cu_874107ec4cuda3std3__419piecewise_constructE)
_ZN56_INTERNAL_f6e0bc40_25_fused_adam_cuda_kernel_cu_874107ec4cuda3std3__419piecewise_constructE:
	.zero		1
	.type		_ZN56_INTERNAL_f6e0bc40_25_fused_adam_cuda_kernel_cu_874107ec4cuda3std6ranges3__45__cpo5ssizeE,@object
	.size		_ZN56_INTERNAL_f6e0bc40_25_fused_adam_cuda_kernel_cu_874107ec4cuda3std6ranges3__45__cpo5ssizeE,(_ZN56_INTERNAL_f6e0bc40_25_fused_adam_cuda_kernel_cu_874107ec4cuda3std3__45__cpo3endE - _ZN56_INTERNAL_f6e0bc40_25_fused_adam_cuda_kernel_cu_874107ec4cuda3std6ranges3__45__cpo5ssizeE)
_ZN56_INTERNAL_f6e0bc40_25_fused_adam_cuda_kernel_cu_874107ec4cuda3std6ranges3__45__cpo5ssizeE:
	.zero		1
	.type		_ZN56_INTERNAL_f6e0bc40_25_fused_adam_cuda_kernel_cu_874107ec4cuda3std3__45__cpo3endE,@object
	.size		_ZN56_INTERNAL_f6e0bc40_25_fused_adam_cuda_kernel_cu_874107ec4cuda3std3__45__cpo3endE,(_ZN56_INTERNAL_f6e0bc40_25_fused_adam_cuda_kernel_cu_874107ec4cuda3std6ranges3__45__cpo4cendE - _ZN56_INTERNAL_f6e0bc40_25_fused_adam_cuda_kernel_cu_874107ec4cuda3std3__45__cpo3endE)
_ZN56_INTERNAL_f6e0bc40_25_fused_adam_cuda_kernel_cu_874107ec4cuda3std3__45__cpo3endE:
	.zero		1
	.type		_ZN56_INTERNAL_f6e0bc40_25_fused_adam_cuda_kernel_cu_874107ec4cuda3std6ranges3__45__cpo4cendE,@object
	.size		_ZN56_INTERNAL_f6e0bc40_25_fused_adam_cuda_kernel_cu_874107ec4cuda3std6ranges3__45__cpo4cendE,(_ZN56_INTERNAL_f6e0bc40_25_fused_adam_cuda_kernel_cu_874107ec4cuda3std3__45__cpo4rendE - _ZN56_INTERNAL_f6e0bc40_25_fused_adam_cuda_kernel_cu_874107ec4cuda3std6ranges3__45__cpo4cendE)
_ZN56_INTERNAL_f6e0bc40_25_fused_adam_cuda_kernel_cu_874107ec4cuda3std6ranges3__45__cpo4cendE:
	.zero		1
	.type		_ZN56_INTERNAL_f6e0bc40_25_fused_adam_cuda_kernel_cu_874107ec4cuda3std3__45__cpo4rendE,@object
	.size		_ZN56_INTERNAL_f6e0bc40_25_fused_adam_cuda_kernel_cu_874107ec4cuda3std3__45__cpo4rendE,(_ZN56_INTERNAL_f6e0bc40_25_fused_adam_cuda_kernel_cu_874107ec4cuda3std6ranges3__45__cpo4prevE - _ZN56_INTERNAL_f6e0bc40_25_fused_adam_cuda_kernel_cu_874107ec4cuda3std3__45__cpo4rendE)
_ZN56_INTERNAL_f6e0bc40_25_fused_adam_cuda_kernel_cu_874107ec4cuda3std3__45__cpo4rendE:
	.zero		1
	.type		_ZN56_INTERNAL_f6e0bc40_25_fused_adam_cuda_kernel_cu_874107ec4cuda3std6ranges3__45__cpo4prevE,@object
	.size		_ZN56_INTERNAL_f6e0bc40_25_fused_adam_cuda_kernel_cu_874107ec4cuda3std6ranges3__45__cpo4prevE,(_ZN56_INTERNAL_f6e0bc40_25_fused_adam_cuda_kernel_cu_874107ec4cuda3std6ranges3__45__cpo9iter_moveE - _ZN56_INTERNAL_f6e0bc40_25_fused_adam_cuda_kernel_cu_874107ec4cuda3std6ranges3__45__cpo4prevE)
_ZN56_INTERNAL_f6e0bc40_25_fused_adam_cuda_kernel_cu_874107ec4cuda3std6ranges3__45__cpo4prevE:
	.zero		1
	.type		_ZN56_INTERNAL_f6e0bc40_25_fused_adam_cuda_kernel_cu_874107ec4cuda3std6ranges3__45__cpo9iter_moveE,@object
	.size		_ZN56_INTERNAL_f6e0bc40_25_fused_adam_cuda_kernel_cu_874107ec4cuda3std6ranges3__45__cpo9iter_moveE,(.L_13 - _ZN56_INTERNAL_f6e0bc40_25_fused_adam_cuda_kernel_cu_874107ec4cuda3std6ranges3__45__cpo9iter_moveE)
_ZN56_INTERNAL_f6e0bc40_25_fused_adam_cuda_kernel_cu_874107ec4cuda3std6ranges3__45__cpo9iter_moveE:
	.zero		1
.L_13:


//--------------------- .nv.constant0._Z25multi_tensor_apply_kernelI18TensorListMetadataILi2EE16MaybeCastFunctorILi2EhhEJEEvlPViT_T0_DpT1_ --------------------------
	.section	.nv.constant0._Z25multi_tensor_apply_kernelI18TensorListMetadataILi2EE16MaybeCastFunctorILi2EhhEJEEvlPViT_T0_DpT1_,"a",@progbits
	.sectionflags	@""
	.align	4
.nv.constant0._Z25multi_tensor_apply_kernelI18TensorListMetadataILi2EE16MaybeCastFunctorILi2EhhEJEEvlPViT_T0_DpT1_:
	.zero		4057


//--------------------- .nv.constant0._Z25multi_tensor_apply_kernelI18TensorListMetadataILi2EE16MaybeCastFunctorILi2EhN3c104HalfEEJEEvlPViT_T0_DpT1_ --------------------------
	.section	.nv.constant0._Z25multi_tensor_apply_kernelI18TensorListMetadataILi2EE16MaybeCastFunctorILi2EhN3c104HalfEEJEEvlPViT_T0_DpT1_,"a",@progbits
	.sectionflags	@""
	.align	4
.nv.constant0._Z25multi_tensor_apply_kernelI18TensorListMetadataILi2EE16MaybeCastFunctorILi2EhN3c104HalfEEJEEvlPViT_T0_DpT1_:
	.zero		4057


//--------------------- .nv.constant0._Z25multi_tensor_apply_kernelI18TensorListMetadataILi2EE16MaybeCastFunctorILi2EhfEJEEvlPViT_T0_DpT1_ --------------------------
	.section	.nv.constant0._Z25multi_tensor_apply_kernelI18TensorListMetadataILi2EE16MaybeCastFunctorILi2EhfEJEEvlPViT_T0_DpT1_,"a",@progbits
	.sectionflags	@""
	.align	4
.nv.constant0._Z25multi_tensor_apply_kernelI18TensorListMetadataILi2EE16MaybeCastFunctorILi2EhfEJEEvlPViT_T0_DpT1_:
	.zero		4057


//--------------------- .nv.constant0._Z25multi_tensor_apply_kernelI18TensorListMetadataILi2EE16MaybeCastFunctorILi2EN3c104HalfEhEJEEvlPViT_T0_DpT1_ --------------------------
	.section	.nv.constant0._Z25multi_tensor_apply_kernelI18TensorListMetadataILi2EE16MaybeCastFunctorILi2EN3c104HalfEhEJEEvlPViT_T0_DpT1_,"a",@progbits
	.sectionflags	@""
	.align	4
.nv.constant0._Z25multi_tensor_apply_kernelI18TensorListMetadataILi2EE16MaybeCastFunctorILi2EN3c104HalfEhEJEEvlPViT_T0_DpT1_:
	.zero		4057


//--------------------- .nv.constant0._Z25multi_tensor_apply_kernelI18TensorListMetadataILi2EE16MaybeCastFunctorILi2EN3c104HalfES4_EJEEvlPViT_T0_DpT1_ --------------------------
	.section	.nv.constant0._Z25multi_tensor_apply_kernelI18TensorListMetadataILi2EE16MaybeCastFunctorILi2EN3c104HalfES4_EJEEvlPViT_T0_DpT1_,"a",@progbits
	.sectionflags	@""
	.align	4
.nv.constant0._Z25multi_tensor_apply_kernelI18TensorListMetadataILi2EE16MaybeCastFunctorILi2EN3c104HalfES4_EJEEvlPViT_T0_DpT1_:
	.zero		4057


//--------------------- .nv.constant0._Z25multi_tensor_apply_kernelI18TensorListMetadataILi2EE16MaybeCastFunctorILi2EN3c104HalfEfEJEEvlPViT_T0_DpT1_ --------------------------
	.section	.nv.constant0._Z25multi_tensor_apply_kernelI18TensorListMetadataILi2EE16MaybeCastFunctorILi2EN3c104HalfEfEJEEvlPViT_T0_DpT1_,"a",@progbits
	.sectionflags	@""
	.align	4
.nv.constant0._Z25multi_tensor_apply_kernelI18TensorListMetadataILi2EE16MaybeCastFunctorILi2EN3c104HalfEfEJEEvlPViT_T0_DpT1_:
	.zero		4057


//--------------------- .nv.constant0._Z25multi_tensor_apply_kernelI18TensorListMetadataILi2EE16MaybeCastFunctorILi2EfhEJEEvlPViT_T0_DpT1_ --------------------------
	.section	.nv.constant0._Z25multi_tensor_apply_kernelI18TensorListMetadataILi2EE16MaybeCastFunctorILi2EfhEJEEvlPViT_T0_DpT1_,"a",@progbits
	.sectionflags	@""
	.align	4
.nv.constant0._Z25multi_tensor_apply_kernelI18TensorListMetadataILi2EE16MaybeCastFunctorILi2EfhEJEEvlPViT_T0_DpT1_:
	.zero		4057


//--------------------- .nv.constant0._Z25multi_tensor_apply_kernelI18TensorListMetadataILi2EE16MaybeCastFunctorILi2EfN3c104HalfEEJEEvlPViT_T0_DpT1_ --------------------------
	.section	.nv.constant0._Z25multi_tensor_apply_kernelI18TensorListMetadataILi2EE16MaybeCastFunctorILi2EfN3c104HalfEEJEEvlPViT_T0_DpT1_,"a",@progbits
	.sectionflags	@""
	.align	4
.nv.constant0._Z25multi_tensor_apply_kernelI18TensorListMetadataILi2EE16MaybeCastFunctorILi2EfN3c104HalfEEJEEvlPViT_T0_DpT1_:
	.zero		4057


//--------------------- .nv.constant0._Z25multi_tensor_apply_kernelI18TensorListMetadataILi2EE16MaybeCastFunctorILi2EffEJEEvlPViT_T0_DpT1_ --------------------------
	.section	.nv.constant0._Z25multi_tensor_apply_kernelI18TensorListMetadataILi2EE16MaybeCastFunctorILi2EffEJEEvlPViT_T0_DpT1_,"a",@progbits
	.sectionflags	@""
	.align	4
.nv.constant0._Z25multi_tensor_apply_kernelI18TensorListMetadataILi2EE16MaybeCastFunctorILi2EffEJEEvlPViT_T0_DpT1_:
	.zero		4057


//--------------------- .nv.constant0._Z25multi_tensor_apply_kernelI18TensorListMetadataILi4EE11AdamFunctorILi4EddEJfffff10adamMode_tfEEvlPViT_T0_DpT1_ --------------------------
	.section	.nv.constant0._Z25multi_tensor_apply_kernelI18TensorListMetadataILi4EE11AdamFunctorILi4EddEJfffff10adamMode_tfEEvlPViT_T0_DpT1_,"a",@progbits
	.sectionflags	@""
	.align	4
.nv.constant0._Z25multi_tensor_apply_kernelI18TensorListMetadataILi4EE11AdamFunctorILi4EddEJfffff10adamMode_tfEEvlPViT_T0_DpT1_:
	.zero		3992


//--------------------- .nv.constant0._Z25multi_tensor_apply_kernelI18TensorListMetadataILi5EE11AdamFunctorILi5EddEJfffff10adamMode_tfEEvlPViT_T0_DpT1_ --------------------------
	.section	.nv.constant0._Z25multi_tensor_apply_kernelI18TensorListMetadataILi5EE11AdamFunctorILi5EddEJfffff10adamMode_tfEEvlPViT_T0_DpT1_,"a",@progbits
	.sectionflags	@""
	.align	4
.nv.constant0._Z25multi_tensor_apply_kernelI18TensorListMetadataILi5EE11AdamFunctorILi5EddEJfffff10adamMode_tfEEvlPViT_T0_DpT1_:
	.zero		3992


//--------------------- .nv.constant0._Z25multi_tensor_apply_kernelI18TensorListMetadataILi4EE11AdamFunctorILi4EfN3c104HalfEEJfffff10adamMode_tfEEvlPViT_T0_DpT1_ --------------------------
	.section	.nv.constant0._Z25multi_tensor_apply_kernelI18TensorListMetadataILi4EE11AdamFunctorILi4EfN3c104HalfEEJfffff10adamMode_tfEEvlPViT_T0_DpT1_,"a",@progbits
	.sectionflags	@""
	.align	4
.nv.constant0._Z25multi_tensor_apply_kernelI18TensorListMetadataILi4EE11AdamFunctorILi4EfN3c104HalfEEJfffff10adamMode_tfEEvlPViT_T0_DpT1_:
	.zero		3992


//--------------------- .nv.constant0._Z25multi_tensor_apply_kernelI18TensorListMetadataILi4EE11AdamFunctorILi4EffEJfffff10adamMode_tfEEvlPViT_T0_DpT1_ --------------------------
	.section	.nv.constant0._Z25multi_tensor_apply_kernelI18TensorListMetadataILi4EE11AdamFunctorILi4EffEJfffff10adamMode_tfEEvlPViT_T0_DpT1_,"a",@progbits
	.sectionflags	@""
	.align	4
.nv.constant0._Z25multi_tensor_apply_kernelI18TensorListMetadataILi4EE11AdamFunctorILi4EffEJfffff10adamMode_tfEEvlPViT_T0_DpT1_:
	.zero		3992


//--------------------- .nv.constant0._Z25multi_tensor_apply_kernelI18TensorListMetadataILi5EE11AdamFunctorILi5EfN3c104HalfEEJfffff10adamMode_tfEEvlPViT_T0_DpT1_ --------------------------
	.section	.nv.constant0._Z25multi_tensor_apply_kernelI18TensorListMetadataILi5EE11AdamFunctorILi5EfN3c104HalfEEJfffff10adamMode_tfEEvlPViT_T0_DpT1_,"a",@progbits
	.sectionflags	@""
	.align	4
.nv.constant0._Z25multi_tensor_apply_kernelI18TensorListMetadataILi5EE11AdamFunctorILi5EfN3c104HalfEEJfffff10adamMode_tfEEvlPViT_T0_DpT1_:
	.zero		3992


//--------------------- .nv.constant0._Z25multi_tensor_apply_kernelI18TensorListMetadataILi5EE11AdamFunctorILi5EffEJfffff10adamMode_tfEEvlPViT_T0_DpT1_ --------------------------
	.section	.nv.constant0._Z25multi_tensor_apply_kernelI18TensorListMetadataILi5EE11AdamFunctorILi5EffEJfffff10adamMode_tfEEvlPViT_T0_DpT1_,"a",@progbits
	.sectionflags	@""
	.align	4
.nv.constant0._Z25multi_tensor_apply_kernelI18TensorListMetadataILi5EE11AdamFunctorILi5EffEJfffff10adamMode_tfEEvlPViT_T0_DpT1_:
	.zero		3992


//--------------------- .nv.constant0._Z27maybe_adam_undo_cuda_kernelIddEvPViPT_S3_S3_PKT0_fffffm10adamMode_tf --------------------------
	.section	.nv.constant0._Z27maybe_adam_undo_cuda_kernelIddEvPViPT_S3_S3_PKT0_fffffm10adamMode_tf,"a",@progbits
	.sectionflags	@""
	.align	4
.nv.constant0._Z27maybe_adam_undo_cuda_kernelIddEvPViPT_S3_S3_PKT0_fffffm10adamMode_tf:
	.zero		976


//--------------------- .nv.constant0._Z27maybe_adam_undo_cuda_kernelIfN3c104HalfEEvPViPT_S5_S5_PKT0_fffffm10adamMode_tf --------------------------
	.section	.nv.constant0._Z27maybe_adam_undo_cuda_kernelIfN3c104HalfEEvPViPT_S5_S5_PKT0_fffffm10adamMode_tf,"a",@progbits
	.sectionflags	@""
	.align	4
.nv.constant0._Z27maybe_adam_undo_cuda_kernelIfN3c104HalfEEvPViPT_S5_S5_PKT0_fffffm10adamMode_tf:
	.zero		976


//--------------------- .nv.constant0._Z27maybe_adam_undo_cuda_kernelIffEvPViPT_S3_S3_PKT0_fffffm10adamMode_tf --------------------------
	.section	.nv.constant0._Z27maybe_adam_undo_cuda_kernelIffEvPViPT_S3_S3_PKT0_fffffm10adamMode_tf,"a",@progbits
	.sectionflags	@""
	.align	4
.nv.constant0._Z27maybe_adam_undo_cuda_kernelIffEvPViPT_S3_S3_PKT0_fffffm10adamMode_tf:
	.zero		976


//--------------------- .nv.constant0._Z27reversible_adam_cuda_kernelIdddEvPT_PT1_S1_S1_PKT0_fffffm10adamMode_tf --------------------------
	.section	.nv.constant0._Z27reversible_adam_cuda_kernelIdddEvPT_PT1_S1_S1_PKT0_fffffm10adamMode_tf,"a",@progbits
	.sectionflags	@""
	.align	4
.nv.constant0._Z27reversible_adam_cuda_kernelIdddEvPT_PT1_S1_S1_PKT0_fffffm10adamMode_tf:
	.zero		976


//--------------------- .nv.constant0._Z27reversible_adam_cuda_kernelIfN3c104HalfEhEvPT_PT1_S3_S3_PKT0_fffffm10adamMode_tf --------------------------
	.section	.nv.constant0._Z27reversible_adam_cuda_kernelIfN3c104HalfEhEvPT_PT1_S3_S3_PKT0_fffffm10adamMode_tf,"a",@progbits
	.sectionflags	@""
	.align	4
.nv.constant0._Z27reversible_adam_cuda_kernelIfN3c104HalfEhEvPT_PT1_S3_S3_PKT0_fffffm10adamMode_tf:
	.zero		976


//--------------------- .nv.constant0._Z27reversible_adam_cuda_kernelIffhEvPT_PT1_S1_S1_PKT0_fffffm10adamMode_tf --------------------------
	.section	.nv.constant0._Z27reversible_adam_cuda_kernelIffhEvPT_PT1_S1_S1_PKT0_fffffm10adamMode_tf,"a",@progbits
	.sectionflags	@""
	.align	4
.nv.constant0._Z27reversible_adam_cuda_kernelIffhEvPT_PT1_S1_S1_PKT0_fffffm10adamMode_tf:
	.zero		976


//--------------------- .nv.constant0._Z27reversible_adam_cuda_kernelIfN3c104HalfES1_EvPT_PT1_S3_S3_PKT0_fffffm10adamMode_tf --------------------------
	.section	.nv.constant0._Z27reversible_adam_cuda_kernelIfN3c104HalfES1_EvPT_PT1_S3_S3_PKT0_fffffm10adamMode_tf,"a",@progbits
	.sectionflags	@""
	.align	4
.nv.constant0._Z27reversible_adam_cuda_kernelIfN3c104HalfES1_EvPT_PT1_S3_S3_PKT0_fffffm10adamMode_tf:
	.zero		976


//--------------------- .nv.constant0._Z27reversible_adam_cuda_kernelIfffEvPT_PT1_S1_S1_PKT0_fffffm10adamMode_tf --------------------------
	.section	.nv.constant0._Z27reversible_adam_cuda_kernelIfffEvPT_PT1_S1_S1_PKT0_fffffm10adamMode_tf,"a",@progbits
	.sectionflags	@""
	.align	4
.nv.constant0._Z27reversible_adam_cuda_kernelIfffEvPT_PT1_S1_S1_PKT0_fffffm10adamMode_tf:
	.zero		976


//--------------------- .nv.constant0._Z32strided_check_finite_cuda_kernelIN3c104HalfEEvPViPT_mii --------------------------
	.section	.nv.constant0._Z32strided_check_finite_cuda_kernelIN3c104HalfEEvPViPT_mii,"a",@progbits
	.sectionflags	@""
	.align	4
.nv.constant0._Z32strided_check_finite_cuda_kernelIN3c104HalfEEvPViPT_mii:
	.zero		928


//--------------------- .nv.constant0._Z32strided_check_finite_cuda_kernelIfEvPViPT_mii --------------------------
	.section	.nv.constant0._Z32strided_check_finite_cuda_kernelIfEvPViPT_mii,"a",@progbits
	.sectionflags	@""
	.align	4
.nv.constant0._Z32strided_check_finite_cuda_kernelIfEvPViPT_mii:
	.zero		928


//--------------------- .nv.constant0._Z32strided_check_finite_cuda_kernelIhEvPViPT_mii --------------------------
	.section	.nv.constant0._Z32strided_check_finite_cuda_kernelIhEvPViPT_mii,"a",@progbits
	.sectionflags	@""
	.align	4
.nv.constant0._Z32strided_check_finite_cuda_kernelIhEvPViPT_mii:
	.zero		928


//--------------------- .nv.constant0._Z16adam_cuda_kernelIddEvPT_PT0_S1_S1_PKS2_fffffm10adamMode_tf --------------------------
	.section	.nv.constant0._Z16adam_cuda_kernelIddEvPT_PT0_S1_S1_PKS2_fffffm10adamMode_tf,"a",@progbits
	.sectionflags	@""
	.align	4
.nv.constant0._Z16adam_cuda_kernelIddEvPT_PT0_S1_S1_PKS2_fffffm10adamMode_tf:
	.zero		976


//--------------------- .nv.constant0._Z16adam_cuda_kernelIfN3c104HalfEEvPT_PT0_S3_S3_PKS4_fffffm10adamMode_tf --------------------------
	.section	.nv.constant0._Z16adam_cuda_kernelIfN3c104HalfEEvPT_PT0_S3_S3_PKS4_fffffm10adamMode_tf,"a",@progbits
	.sectionflags	@""
	.align	4
.nv.constant0._Z16adam_cuda_kernelIfN3c104HalfEEvPT_PT0_S3_S3_PKS4_fffffm10adamMode_tf:
	.zero		976


//--------------------- .nv.constant0._Z16adam_cuda_kernelIffEvPT_PT0_S1_S1_PKS2_fffffm10adamMode_tf --------------------------
	.section	.nv.constant0._Z16adam_cuda_kernelIffEvPT_PT0_S1_S1_PKS2_fffffm10adamMode_tf,"a",@progbits
	.sectionflags	@""
	.align	4
.nv.constant0._Z16adam_cuda_kernelIffEvPT_PT0_S1_S1_PKS2_fffffm10adamMode_tf:
	.zero		976


//--------------------- SYMBOLS --------------------------

	.type		.nv.reservedSmem.offset0,@object
	.size		.nv.reservedSmem.offset0,0x4
